	.target	sm_90a

	.elftype	@"ET_EXEC"


//--------------------- .note.nv.tkinfo           --------------------------
	.section	.note.nv.tkinfo,"",@"SHT_NOTE"
	.sectionflags	@"SHF_NOTE_NV_TKINFO"
	.tkinfo
        /*0018*/ 	.word	0x00000002
        /*0030*/ 	.string	""
        /*0030*/ 	.string	"ptxas"
        /*0030*/ 	.string	"Cuda compilation tools, release 13.0, V13.0.88"
        /*0030*/ 	.string	"Build cuda_13.0.r13.0/compiler.36424714_0"
        /*0030*/ 	.string	"-v  -suppress-debug-info  -lineinfo  -arch sm_90a "



//--------------------- .note.nv.cuinfo           --------------------------
	.section	.note.nv.cuinfo,"",@"SHT_NOTE"
	.sectionflags	@"SHF_NOTE_NV_CUINFO"
        /*0018*/ 	.short	0x0002
        /*001a*/ 	.short	0x005a
        /*001c*/ 	.short	0x0082
	.zero		2


//--------------------- .nv.info                  --------------------------
	.section	.nv.info,"",@"SHT_CUDA_INFO"
	.align	4


	//----- nvinfo : EIATTR_REGCOUNT
	.align		4
        /*0000*/ 	.byte	0x04, 0x2f
        /*0002*/ 	.short	(.L_1 - .L_0)
	.align		4
.L_0:
        /*0004*/ 	.word	index@(matmul_kernel)
        /*0008*/ 	.word	0x000000ff


	//----- nvinfo : EIATTR_FRAME_SIZE
	.align		4
.L_1:
        /*000c*/ 	.byte	0x04, 0x11
        /*000e*/ 	.short	(.L_3 - .L_2)
	.align		4
.L_2:
        /*0010*/ 	.word	index@(matmul_kernel)
        /*0014*/ 	.word	0x000008e8


	//----- nvinfo : EIATTR_MIN_STACK_SIZE
	.align		4
.L_3:
        /*0018*/ 	.byte	0x04, 0x12
        /*001a*/ 	.short	(.L_5 - .L_4)
	.align		4
.L_4:
        /*001c*/ 	.word	index@(matmul_kernel)
        /*0020*/ 	.word	0x000008e8
.L_5:


//--------------------- .nv.compat                --------------------------
	.section	.nv.compat,"",@"SHT_CUDA_COMPAT_INFO"
	.align	4
        /*0000*/ 	.byte	0x02, 0x09, 0x01, 0x00, 0x02, 0x02, 0x04, 0x00, 0x02, 0x05, 0x05, 0x00, 0x03, 0x07, 0x01, 0x01
        /*0010*/ 	.byte	0x02, 0x03, 0x00, 0x00, 0x02, 0x06, 0x01, 0x00, 0x04, 0x0b, 0x08, 0x00, 0x00, 0x00, 0x00, 0x00
        /*0020*/ 	.byte	0x00, 0x00, 0x00, 0x00


//--------------------- .nv.info.matmul_kernel    --------------------------
	.section	.nv.info.matmul_kernel,"",@"SHT_CUDA_INFO"
	.sectionflags	@""
	.align	4


	//----- nvinfo : EIATTR_CUDA_API_VERSION
	.align		4
        /*0000*/ 	.byte	0x04, 0x37
        /*0002*/ 	.short	(.L_7 - .L_6)
.L_6:
        /*0004*/ 	.word	0x00000082


	//----- nvinfo : EIATTR_KPARAM_INFO
	.align		4
.L_7:
        /*0008*/ 	.byte	0x04, 0x17
        /*000a*/ 	.short	(.L_9 - .L_8)
.L_8:
        /*000c*/ 	.word	0x00000000
        /*0010*/ 	.short	0x000d
        /*0012*/ 	.short	0x0048
        /*0014*/ 	.byte	0x00, 0xf4, 0x21, 0x00


	//----- nvinfo : EIATTR_KPARAM_INFO
	.align		4
.L_9:
        /*0018*/ 	.byte	0x04, 0x17
        /*001a*/ 	.short	(.L_11 - .L_10)
.L_10:
        /*001c*/ 	.word	0x00000000
        /*0020*/ 	.short	0x000c
        /*0022*/ 	.short	0x0040
        /*0024*/ 	.byte	0x00, 0xf4, 0x21, 0x00


	//----- nvinfo : EIATTR_KPARAM_INFO
	.align		4
.L_11:
        /*0028*/ 	.byte	0x04, 0x17
        /*002a*/ 	.short	(.L_13 - .L_12)
.L_12:
        /*002c*/ 	.word	0x00000000
        /*0030*/ 	.short	0x000b
        /*0032*/ 	.short	0x0038
        /*0034*/ 	.byte	0x00, 0xf0, 0x11, 0x00


	//----- nvinfo : EIATTR_KPARAM_INFO
	.align		4
.L_13:
        /*0038*/ 	.byte	0x04, 0x17
        /*003a*/ 	.short	(.L_15 - .L_14)
.L_14:
        /*003c*/ 	.word	0x00000000
        /*0040*/ 	.short	0x000a
        /*0042*/ 	.short	0x0034
        /*0044*/ 	.byte	0x00, 0xf0, 0x11, 0x00


	//----- nvinfo : EIATTR_KPARAM_INFO
	.align		4
.L_15:
        /*0048*/ 	.byte	0x04, 0x17
        /*004a*/ 	.short	(.L_17 - .L_16)
.L_16:
        /*004c*/ 	.word	0x00000000
        /*0050*/ 	.short	0x0009
        /*0052*/ 	.short	0x0030
        /*0054*/ 	.byte	0x00, 0xf0, 0x11, 0x00


	//----- nvinfo : EIATTR_KPARAM_INFO
	.align		4
.L_17:
        /*0058*/ 	.byte	0x04, 0x17
        /*005a*/ 	.short	(.L_19 - .L_18)
.L_18:
        /*005c*/ 	.word	0x00000000
        /*0060*/ 	.short	0x0008
        /*0062*/ 	.short	0x002c
        /*0064*/ 	.byte	0x00, 0xf0, 0x11, 0x00


	//----- nvinfo : EIATTR_KPARAM_INFO
	.align		4
.L_19:
        /*0068*/ 	.byte	0x04, 0x17
        /*006a*/ 	.short	(.L_21 - .L_20)
.L_20:
        /*006c*/ 	.word	0x00000000
        /*0070*/ 	.short	0x0007
        /*0072*/ 	.short	0x0028
        /*0074*/ 	.byte	0x00, 0xf0, 0x11, 0x00


	//----- nvinfo : EIATTR_KPARAM_INFO
	.align		4
.L_21:
        /*0078*/ 	.byte	0x04, 0x17
        /*007a*/ 	.short	(.L_23 - .L_22)
.L_22:
        /*007c*/ 	.word	0x00000000
        /*0080*/ 	.short	0x0006
        /*0082*/ 	.short	0x0024
        /*0084*/ 	.byte	0x00, 0xf0, 0x11, 0x00


	//----- nvinfo : EIATTR_KPARAM_INFO
	.align		4
.L_23:
        /*0088*/ 	.byte	0x04, 0x17
        /*008a*/ 	.short	(.L_25 - .L_24)
.L_24:
        /*008c*/ 	.word	0x00000000
        /*0090*/ 	.short	0x0005
        /*0092*/ 	.short	0x0020
        /*0094*/ 	.byte	0x00, 0xf0, 0x11, 0x00


	//----- nvinfo : EIATTR_KPARAM_INFO
	.align		4
.L_25:
        /*0098*/ 	.byte	0x04, 0x17
        /*009a*/ 	.short	(.L_27 - .L_26)
.L_26:
        /*009c*/ 	.word	0x00000000
        /*00a0*/ 	.short	0x0004
        /*00a2*/ 	.short	0x001c
        /*00a4*/ 	.byte	0x00, 0xf0, 0x11, 0x00


	//----- nvinfo : EIATTR_KPARAM_INFO
	.align		4
.L_27:
        /*00a8*/ 	.byte	0x04, 0x17
        /*00aa*/ 	.short	(.L_29 - .L_28)
.L_28:
        /*00ac*/ 	.word	0x00000000
        /*00b0*/ 	.short	0x0003
        /*00b2*/ 	.short	0x0018
        /*00b4*/ 	.byte	0x00, 0xf0, 0x11, 0x00


	//----- nvinfo : EIATTR_KPARAM_INFO
	.align		4
.L_29:
        /*00b8*/ 	.byte	0x04, 0x17
        /*00ba*/ 	.short	(.L_31 - .L_30)
.L_30:
        /*00bc*/ 	.word	0x00000000
        /*00c0*/ 	.short	0x0002
        /*00c2*/ 	.short	0x0010
        /*00c4*/ 	.byte	0x00, 0xf4, 0x21, 0x00


	//----- nvinfo : EIATTR_KPARAM_INFO
	.align		4
.L_31:
        /*00c8*/ 	.byte	0x04, 0x17
        /*00ca*/ 	.short	(.L_33 - .L_32)
.L_32:
        /*00cc*/ 	.word	0x00000000
        /*00d0*/ 	.short	0x0001
        /*00d2*/ 	.short	0x0008
        /*00d4*/ 	.byte	0x00, 0xf4, 0x21, 0x00


	//----- nvinfo : EIATTR_KPARAM_INFO
	.align		4
.L_33:
        /*00d8*/ 	.byte	0x04, 0x17
        /*00da*/ 	.short	(.L_35 - .L_34)
.L_34:
        /*00dc*/ 	.word	0x00000000
        /*00e0*/ 	.short	0x0000
        /*00e2*/ 	.short	0x0000
        /*00e4*/ 	.byte	0x00, 0xf4, 0x21, 0x00


	//----- nvinfo : EIATTR_SPARSE_MMA_MASK
	.align		4
.L_35:
        /*00e8*/ 	.byte	0x03, 0x50
        /*00ea*/ 	.short	0x0000


	//----- nvinfo : EIATTR_MAXREG_COUNT
	.align		4
        /*00ec*/ 	.byte	0x03, 0x1b
        /*00ee*/ 	.short	0x00ff


	//----- nvinfo : EIATTR_NUM_BARRIERS
	.align		4
        /*00f0*/ 	.byte	0x02, 0x4c
        /*00f2*/ 	.byte	0x01
	.zero		1


	//----- nvinfo : EIATTR_ANNOTATIONS
	.align		4
        /*00f4*/ 	.byte	0x04, 0x55
        /*00f6*/ 	.short	(.L_37 - .L_36)


	//   ....[0]....
.L_36:
        /*00f8*/ 	.word	0x00000001
        /*00fc*/ 	.byte	0xa0, 0x00, 0x00, 0x00, 0x01, 0x00, 0x00, 0x00, 0x70, 0x0c, 0x00, 0x00, 0x01, 0x00, 0x00, 0x00
        /* <DEDUP_REMOVED lines=753> */
        /*301c*/ 	.byte	0x60, 0x93, 0x01, 0x00, 0x01, 0x00, 0x00, 0x00, 0x70, 0x93, 0x01, 0x00


	//----- nvinfo : EIATTR_MERCURY_ISA_VERSION
	.align		4
.L_37:
        /*3028*/ 	.byte	0x03, 0x5f
        /*302a*/ 	.short	0x0101


	//----- nvinfo : EIATTR_EXIT_INSTR_OFFSETS
	.align		4
        /*302c*/ 	.byte	0x04, 0x1c
        /*302e*/ 	.short	(.L_39 - .L_38)


	//   ....[0]....
.L_38:
        /*3030*/ 	.word	0x0001dc80


	//   ....[1]....
        /*3034*/ 	.word	0x0001dca0


	//----- nvinfo : EIATTR_REQNTID
	.align		4
.L_39:
        /*3038*/ 	.byte	0x04, 0x10
        /*303a*/ 	.short	(.L_41 - .L_40)
.L_40:
        /*303c*/ 	.word	0x00000100
        /*3040*/ 	.word	0x00000001
        /*3044*/ 	.word	0x00000001


	//----- nvinfo : EIATTR_CBANK_PARAM_SIZE
	.align		4
.L_41:
        /*3048*/ 	.byte	0x03, 0x19
        /*304a*/ 	.short	0x0050


	//----- nvinfo : EIATTR_PARAM_CBANK
	.align		4
        /*304c*/ 	.byte	0x04, 0x0a
        /*304e*/ 	.short	(.L_43 - .L_42)
	.align		4
.L_42:
        /*3050*/ 	.word	index@(.nv.constant0.matmul_kernel)
        /*3054*/ 	.short	0x0210
        /*3056*/ 	.short	0x0050


	//----- nvinfo : EIATTR_SW_WAR
	.align		4
.L_43:
        /*3058*/ 	.byte	0x04, 0x36
        /*305a*/ 	.short	(.L_45 - .L_44)
.L_44:
        /*305c*/ 	.word	0x00000008
.L_45:


//--------------------- .nv.callgraph             --------------------------
	.section	.nv.callgraph,"",@"SHT_CUDA_CALLGRAPH"
	.align	4
	.sectionentsize	8
	.align		4
        /*0000*/ 	.word	0x00000000
	.align		4
        /*0004*/ 	.word	0xffffffff
	.align		4
        /*0008*/ 	.word	0x00000000
	.align		4
        /*000c*/ 	.word	0xfffffffe
	.align		4
        /*0010*/ 	.word	0x00000000
	.align		4
        /*0014*/ 	.word	0xfffffffd
	.align		4
        /*0018*/ 	.word	0x00000000
	.align		4
        /*001c*/ 	.word	0xfffffffc


//--------------------- .text.matmul_kernel       --------------------------
	.section	.text.matmul_kernel,"ax",@progbits
	.align	128
        .global         matmul_kernel
        .type           matmul_kernel,@function
        .size           matmul_kernel,(.L_x_3 - matmul_kernel)
        .other          matmul_kernel,@"STO_CUDA_ENTRY STV_DEFAULT"
matmul_kernel:
.text.matmul_kernel:
[----:B------:R-:W1:Y:S08]  /*0000*/  LDC R1, c[0x0][0x28] ;  /* 0x00000a00ff017b82 */ /* 0x000e700000000800 */
[----:B------:R-:W2:Y:S01]  /*0010*/  LDC.64 R2, c[0x0][0x228] ;  /* 0x00008a00ff027b82 */ /* 0x000ea20000000a00 */
[----:B-1----:R-:W-:Y:S01]  /*0020*/  VIADD R1, R1, 0xfffff718 ;  /* 0xfffff71801017836 */ /* 0x002fe20000000000 */
[----:B------:R-:W1:Y:S01]  /*0030*/  S2R R7, SR_CTAID.X ;  /* 0x0000000000077919 */ /* 0x000e620000002500 */
[----:B------:R-:W-:Y:S01]  /*0040*/  ULDC.64 UR4, c[0x0][0x218] ;  /* 0x0000860000047ab9 */ /* 0x000fe20000000a00 */
[----:B------:R-:W-:Y:S01]  /*0050*/  ULDC.64 UR6, c[0x0][0x210] ;  /* 0x0000840000067ab9 */ /* 0x000fe20000000a00 */
[----:B------:R-:W-:Y:S01]  /*0060*/  ULDC.64 UR60, c[0x0][0x208] ;  /* 0x00008200003c7ab9 */ /* 0x000fe20000000a00 */
[----:B------:R-:W3:Y:S02]  /*0070*/  S2R R155, SR_TID.X ;  /* 0x00000000009b7919 */ /* 0x000ee40000002100 */
[----:B------:R-:W4:Y:S01]  /*0080*/  LDC.64 R184, c[0x0][0x238] ;  /* 0x00008e00ffb87b82 */ /* 0x000f220000000a00 */
[----:B--2---:R-:W-:Y:S01]  /*0090*/  IMAD.MOV.U32 R153, RZ, RZ, R3 ;  /* 0x000000ffff997224 */ /* 0x004fe200078e0003 */
[----:B------:R2:W-:Y:S01]  /*00a0*/  STL.64 [R1+0x450], R2 ;  /* 0x0004500201007387 */ /* 0x0005e20000100a00 */
[----:B------:R-:W-:-:S02]  /*00b0*/  IMAD.MOV.U32 R154, RZ, RZ, R2 ;  /* 0x000000ffff9a7224 */ /* 0x000fc400078e0002 */
[----:B------:R-:W-:Y:S02]  /*00c0*/  VIADD R0, R153, 0x7f ;  /* 0x0000007f99007836 */ /* 0x000fe40000000000 */
[C---:B----4-:R-:W-:Y:S01]  /*00d0*/  IMAD R103, R184.reuse, 0x24, RZ ;  /* 0x00000024b8677824 */ /* 0x050fe200078e02ff */
[----:B-1----:R-:W-:Y:S01]  /*00e0*/  IABS R8, R7 ;  /* 0x0000000700087213 */ /* 0x002fe20000000000 */
[C---:B------:R-:W-:Y:S01]  /*00f0*/  IMAD R111, R184.reuse, 0x84, RZ ;  /* 0x00000084b86f7824 */ /* 0x040fe200078e02ff */
[----:B--2---:R-:W-:Y:S01]  /*0100*/  SHF.R.S32.HI R3, RZ, 0x1f, R0 ;  /* 0x0000001fff037819 */ /* 0x004fe20000011400 */
[C---:B------:R-:W-:Y:S02]  /*0110*/  IMAD R115, R184.reuse, 0x88, RZ ;  /* 0x00000088b8737824 */ /* 0x040fe400078e02ff */
[C---:B------:R-:W-:Y:S01]  /*0120*/  IMAD R83, R184.reuse, 0x21, RZ ;  /* 0x00000021b8537824 */ /* 0x040fe200078e02ff */
[----:B------:R-:W-:Y:S01]  /*0130*/  LEA.HI R3, R3, R0, RZ, 0x7 ;  /* 0x0000000003037211 */ /* 0x000fe200078f38ff */
[----:B------:R-:W-:-:S02]  /*0140*/  IMAD R117, R184, 0x8c, RZ ;  /* 0x0000008cb8757824 */ /* 0x000fc400078e02ff */
[C---:B------:R-:W-:Y:S01]  /*0150*/  IMAD R95, R184.reuse, 0x22, RZ ;  /* 0x00000022b85f7824 */ /* 0x040fe200078e02ff */
[----:B------:R-:W-:Y:S01]  /*0160*/  SHF.R.S32.HI R3, RZ, 0x7, R3 ;  /* 0x00000007ff037819 */ /* 0x000fe20000011403 */
[C---:B------:R-:W-:Y:S02]  /*0170*/  IMAD R119, R184.reuse, 0x90, RZ ;  /* 0x00000090b8777824 */ /* 0x040fe400078e02ff */
[C---:B------:R-:W-:Y:S02]  /*0180*/  IMAD R97, R184.reuse, 0x23, RZ ;  /* 0x00000023b8617824 */ /* 0x040fe400078e02ff */
[----:B------:R-:W-:Y:S02]  /*0190*/  IMAD.SHL.U32 R4, R3, 0x8, RZ ;  /* 0x0000000803047824 */ /* 0x000fe400078e00ff */
[C---:B------:R-:W-:Y:S02]  /*01a0*/  IMAD R121, R184.reuse, 0x94, RZ ;  /* 0x00000094b8797824 */ /* 0x040fe400078e02ff */
[C---:B------:R-:W-:Y:S01]  /*01b0*/  IMAD R123, R184.reuse, 0x98, RZ ;  /* 0x00000098b87b7824 */ /* 0x040fe200078e02ff */
[-C--:B------:R-:W-:Y:S01]  /*01c0*/  IABS R5, R4.reuse ;  /* 0x0000000400057213 */ /* 0x080fe20000000000 */
[C---:B------:R-:W-:Y:S01]  /*01d0*/  IMAD R105, R184.reuse, 0x25, RZ ;  /* 0x00000025b8697824 */ /* 0x040fe200078e02ff */
[----:B------:R-:W-:Y:S01]  /*01e0*/  IABS R10, R4 ;  /* 0x00000004000a7213 */ /* 0x000fe20000000000 */
[C---:B------:R-:W-:Y:S01]  /*01f0*/  IMAD R125, R184.reuse, 0x9c, RZ ;  /* 0x0000009cb87d7824 */ /* 0x040fe200078e02ff */
[----:B------:R-:W1:Y:S01]  /*0200*/  I2F.RP R0, R5 ;  /* 0x0000000500007306 */ /* 0x000e620000209400 */
[----:B------:R-:W-:-:S02]  /*0210*/  IMAD R107, R184, 0x26, RZ ;  /* 0x00000026b86b7824 */ /* 0x000fc400078e02ff */
[C---:B------:R-:W-:Y:S02]  /*0220*/  IMAD R127, R184.reuse, 0xa0, RZ ;  /* 0x000000a0b87f7824 */ /* 0x040fe400078e02ff */
[C---:B------:R-:W-:Y:S02]  /*0230*/  IMAD R109, R184.reuse, 0x27, RZ ;  /* 0x00000027b86d7824 */ /* 0x040fe400078e02ff */
[C---:B------:R-:W-:Y:S02]  /*0240*/  IMAD R129, R184.reuse, 0xa4, RZ ;  /* 0x000000a4b8817824 */ /* 0x040fe400078e02ff */
[C---:B------:R-:W-:Y:S02]  /*0250*/  IMAD R93, R184.reuse, 0xa8, RZ ;  /* 0x000000a8b85d7824 */ /* 0x040fe400078e02ff */
[C---:B------:R-:W-:Y:S02]  /*0260*/  IMAD R99, R184.reuse, 0xac, RZ ;  /* 0x000000acb8637824 */ /* 0x040fe400078e02ff */
[C---:B------:R-:W-:Y:S01]  /*0270*/  IMAD R77, R184.reuse, 0x2a, RZ ;  /* 0x0000002ab84d7824 */ /* 0x040fe200078e02ff */
[----:B-1----:R-:W1:Y:S01]  /*0280*/  MUFU.RCP R0, R0 ;  /* 0x0000000000007308 */ /* 0x002e620000001000 */
[----:B------:R-:W-:-:S02]  /*0290*/  IMAD R89, R184, 0x2b, RZ ;  /* 0x0000002bb8597824 */ /* 0x000fc400078e02ff */
[C---:B------:R-:W-:Y:S02]  /*02a0*/  IMAD R91, R184.reuse, 0x104, RZ ;  /* 0x00000104b85b7824 */ /* 0x040fe400078e02ff */
[C---:B------:R-:W-:Y:S02]  /*02b0*/  IMAD R87, R184.reuse, 0x110, RZ ;  /* 0x00000110b8577824 */ /* 0x040fe400078e02ff */
[C---:B------:R-:W-:Y:S02]  /*02c0*/  IMAD R134, R184.reuse, 0x44, RZ ;  /* 0x00000044b8867824 */ /* 0x040fe400078e02ff */
[C---:B------:R-:W-:Y:S02]  /*02d0*/  IMAD R239, R184.reuse, 0x11c, RZ ;  /* 0x0000011cb8ef7824 */ /* 0x040fe400078e02ff */
[C---:B------:R-:W-:Y:S02]  /*02e0*/  IMAD R81, R184.reuse, 0x124, RZ ;  /* 0x00000124b8517824 */ /* 0x040fe400078e02ff */
[----:B------:R-:W-:-:S02]  /*02f0*/  IMAD R85, R184, 0x12c, RZ ;  /* 0x0000012cb8557824 */ /* 0x000fc400078e02ff */
[----:B------:R-:W-:Y:S02]  /*0300*/  IMAD R113, R184, 0x128, RZ ;  /* 0x00000128b8717824 */ /* 0x000fe400078e02ff */
[----:B-1----:R-:W-:Y:S02]  /*0310*/  VIADD R2, R0, 0xffffffe ;  /* 0x0ffffffe00027836 */ /* 0x002fe40000000000 */
[----:B------:R-:W-:Y:S02]  /*0320*/  IMAD.MOV R0, RZ, RZ, -R10 ;  /* 0x000000ffff007224 */ /* 0x000fe400078e0a0a */
[----:B------:R1:W2:Y:S01]  /*0330*/  F2I.FTZ.U32.TRUNC.NTZ R3, R2 ;  /* 0x0000000200037305 */ /* 0x0002a2000021f000 */
[C---:B------:R-:W-:Y:S02]  /*0340*/  IMAD R190, R184.reuse, 0x64, RZ ;  /* 0x00000064b8be7824 */ /* 0x040fe400078e02ff */
[C---:B------:R-:W-:Y:S02]  /*0350*/  IMAD R145, R184.reuse, 0x50, RZ ;  /* 0x00000050b8917824 */ /* 0x040fe400078e02ff */
[----:B------:R-:W-:-:S02]  /*0360*/  IMAD R177, R184, 0x58, RZ ;  /* 0x00000058b8b17824 */ /* 0x000fc400078e02ff */
[C---:B------:R-:W-:Y:S02]  /*0370*/  IMAD R208, R184.reuse, 0x5c, RZ ;  /* 0x0000005cb8d07824 */ /* 0x040fe400078e02ff */
[----:B-1----:R-:W-:Y:S02]  /*0380*/  IMAD.MOV.U32 R2, RZ, RZ, RZ ;  /* 0x000000ffff027224 */ /* 0x002fe400078e00ff */
[C---:B------:R-:W-:Y:S02]  /*0390*/  IMAD R247, R184.reuse, 0x6c, RZ ;  /* 0x0000006cb8f77824 */ /* 0x040fe400078e02ff */
[C---:B------:R-:W-:Y:S02]  /*03a0*/  IMAD R209, R184.reuse, 0x68, RZ ;  /* 0x00000068b8d17824 */ /* 0x040fe400078e02ff */
[----:B--2---:R-:W-:Y:S02]  /*03b0*/  IMAD.MOV R6, RZ, RZ, -R3 ;  /* 0x000000ffff067224 */ /* 0x004fe400078e0a03 */
[----:B------:R-:W-:-:S02]  /*03c0*/  IMAD R102, R184, 0xb0, RZ ;  /* 0x000000b0b8667824 */ /* 0x000fc400078e02ff */
[----:B------:R-:W-:Y:S02]  /*03d0*/  IMAD R9, R6, R5, RZ ;  /* 0x0000000506097224 */ /* 0x000fe400078e02ff */
[----:B------:R-:W-:Y:S01]  /*03e0*/  IMAD.MOV.U32 R6, RZ, RZ, R8 ;  /* 0x000000ffff067224 */ /* 0x000fe200078e0008 */
[----:B------:R-:W-:Y:S01]  /*03f0*/  IABS R8, R154 ;  /* 0x0000009a00087213 */ /* 0x000fe20000000000 */
[----:B------:R-:W-:-:S04]  /*0400*/  IMAD.HI.U32 R3, R3, R9, R2 ;  /* 0x0000000903037227 */ /* 0x000fc800078e0002 */
[----:B------:R-:W-:Y:S02]  /*0410*/  IMAD R106, R184, 0xb8, RZ ;  /* 0x000000b8b86a7824 */ /* 0x000fe400078e02ff */
[----:B------:R-:W-:-:S04]  /*0420*/  IMAD.HI.U32 R3, R3, R6, RZ ;  /* 0x0000000603037227 */ /* 0x000fc800078e00ff */
[----:B------:R-:W-:Y:S02]  /*0430*/  IMAD R0, R3, R0, R6 ;  /* 0x0000000003007224 */ /* 0x000fe400078e0206 */
[C---:B------:R-:W-:Y:S02]  /*0440*/  IMAD R132, R184.reuse, 0xc0, RZ ;  /* 0x000000c0b8847824 */ /* 0x040fe400078e02ff */
[C---:B------:R-:W-:Y:S01]  /*0450*/  IMAD R126, R184.reuse, 0xb4, RZ ;  /* 0x000000b4b87e7824 */ /* 0x040fe200078e02ff */
[----:B------:R-:W-:Y:S01]  /*0460*/  ISETP.GT.U32.AND P1, PT, R5, R0, PT ;  /* 0x000000000500720c */ /* 0x000fe20003f24070 */
[C---:B------:R-:W-:Y:S02]  /*0470*/  IMAD R128, R184.reuse, 0xbc, RZ ;  /* 0x000000bcb8807824 */ /* 0x040fe400078e02ff */
[C---:B------:R-:W-:Y:S02]  /*0480*/  IMAD R136, R184.reuse, 0xc8, RZ ;  /* 0x000000c8b8887824 */ /* 0x040fe400078e02ff */
[----:B------:R-:W-:-:S02]  /*0490*/  IMAD R110, R184, 0x2f, RZ ;  /* 0x0000002fb86e7824 */ /* 0x000fc400078e02ff */
[C---:B------:R-:W-:Y:S02]  /*04a0*/  IMAD R114, R184.reuse, 0x32, RZ ;  /* 0x00000032b8727824 */ /* 0x040fe400078e02ff */
[C---:B------:R-:W-:Y:S02]  /*04b0*/  IMAD R166, R184.reuse, 0xd8, RZ ;  /* 0x000000d8b8a67824 */ /* 0x040fe400078e02ff */
[----:B------:R-:W-:Y:S02]  /*04c0*/  IMAD R194, R184, 0xe0, RZ ;  /* 0x000000e0b8c27824 */ /* 0x000fe400078e02ff */
[----:B------:R-:W-:Y:S02]  /*04d0*/  @!P1 IMAD.IADD R0, R0, 0x1, -R5 ;  /* 0x0000000100009824 */ /* 0x000fe400078e0a05 */
[----:B------:R-:W-:Y:S01]  /*04e0*/  @!P1 VIADD R3, R3, 0x1 ;  /* 0x0000000103039836 */ /* 0x000fe20000000000 */
[----:B------:R-:W-:Y:S01]  /*04f0*/  ISETP.NE.AND P1, PT, R4, RZ, PT ;  /* 0x000000ff0400720c */ /* 0x000fe20003f25270 */
[----:B------:R-:W-:Y:S01]  /*0500*/  IMAD R116, R184, 0x33, RZ ;  /* 0x00000033b8747824 */ /* 0x000fe200078e02ff */
[----:B------:R-:W-:Y:S01]  /*0510*/  ISETP.GE.U32.AND P0, PT, R0, R5, PT ;  /* 0x000000050000720c */ /* 0x000fe20003f06070 */
[C---:B------:R-:W-:Y:S01]  /*0520*/  IMAD R188, R184.reuse, 0xd4, RZ ;  /* 0x000000d4b8bc7824 */ /* 0x040fe200078e02ff */
[----:B------:R-:W-:Y:S01]  /*0530*/  LOP3.LUT R0, R7, R4, RZ, 0x3c, !PT ;  /* 0x0000000407007212 */ /* 0x000fe200078e3cff */
[----:B------:R-:W-:-:S02]  /*0540*/  IMAD R118, R184, 0x36, RZ ;  /* 0x00000036b8767824 */ /* 0x000fc400078e02ff */
[----:B------:R-:W-:Y:S01]  /*0550*/  IMAD R192, R184, 0xdc, RZ ;  /* 0x000000dcb8c07824 */ /* 0x000fe200078e02ff */
[----:B------:R-:W-:Y:S01]  /*0560*/  ISETP.GE.AND P2, PT, R0, RZ, PT ;  /* 0x000000ff0000720c */ /* 0x000fe20003f46270 */
[----:B------:R-:W-:Y:S02]  /*0570*/  VIADD R0, R154, 0xff ;  /* 0x000000ff9a007836 */ /* 0x000fe40000000000 */
[C---:B------:R-:W-:Y:S02]  /*0580*/  IMAD R200, R184.reuse, 0xe8, RZ ;  /* 0x000000e8b8c87824 */ /* 0x040fe400078e02ff */
[C---:B------:R-:W-:Y:S02]  /*0590*/  IMAD R230, R184.reuse, 0xf0, RZ ;  /* 0x000000f0b8e67824 */ /* 0x040fe400078e02ff */
[----:B------:R-:W-:Y:S02]  /*05a0*/  @P0 VIADD R3, R3, 0x1 ;  /* 0x0000000103030836 */ /* 0x000fe40000000000 */
[----:B------:R-:W-:-:S02]  /*05b0*/  IMAD R120, R184, 0x37, RZ ;  /* 0x00000037b8787824 */ /* 0x000fc400078e02ff */
[----:B------:R-:W-:Y:S01]  /*05c0*/  IMAD.MOV.U32 R2, RZ, RZ, R3 ;  /* 0x000000ffff027224 */ /* 0x000fe200078e0003 */
[----:B------:R-:W-:Y:S01]  /*05d0*/  SHF.R.S32.HI R3, RZ, 0x1f, R0 ;  /* 0x0000001fff037819 */ /* 0x000fe20000011400 */
[C---:B------:R-:W-:Y:S02]  /*05e0*/  IMAD R220, R184.reuse, 0xe4, RZ ;  /* 0x000000e4b8dc7824 */ /* 0x040fe400078e02ff */
[----:B------:R-:W-:Y:S01]  /*05f0*/  @!P2 IMAD.MOV R2, RZ, RZ, -R2 ;  /* 0x000000ffff02a224 */ /* 0x000fe200078e0a02 */
[----:B------:R-:W-:Y:S01]  /*0600*/  @!P1 LOP3.LUT R2, RZ, R4, RZ, 0x33, !PT ;  /* 0x00000004ff029212 */ /* 0x000fe200078e33ff */
[C---:B------:R-:W-:Y:S01]  /*0610*/  IMAD R122, R184.reuse, 0x3a, RZ ;  /* 0x0000003ab87a7824 */ /* 0x040fe200078e02ff */
[----:B------:R-:W-:Y:S01]  /*0620*/  LEA.HI R3, R3, R0, RZ, 0x8 ;  /* 0x0000000003037211 */ /* 0x000fe200078f40ff */
[----:B------:R-:W-:Y:S02]  /*0630*/  IMAD R196, R184, 0xec, RZ ;  /* 0x000000ecb8c47824 */ /* 0x000fe400078e02ff */
[----:B------:R-:W-:-:S02]  /*0640*/  IMAD.SHL.U32 R14, R2, 0x8, RZ ;  /* 0x00000008020e7824 */ /* 0x000fc400078e00ff */
[----:B------:R-:W-:Y:S02]  /*0650*/  IMAD.MOV R2, RZ, RZ, -R2 ;  /* 0x000000ffff027224 */ /* 0x000fe400078e0a02 */
[----:B------:R-:W-:Y:S01]  /*0660*/  IMAD R226, R184, 0xf8, RZ ;  /* 0x000000f8b8e27824 */ /* 0x000fe200078e02ff */
[----:B------:R-:W-:Y:S01]  /*0670*/  LEA.HI.SX32 R3, R3, -R14, 0x18 ;  /* 0x8000000e03037211 */ /* 0x000fe200078fc2ff */
[----:B------:R-:W-:Y:S02]  /*0680*/  IMAD R15, R4, R2, R7 ;  /* 0x00000002040f7224 */ /* 0x000fe400078e0207 */
[----:B------:R-:W-:Y:S01]  /*0690*/  IMAD.MOV.U32 R4, RZ, RZ, RZ ;  /* 0x000000ffff047224 */ /* 0x000fe200078e00ff */
[----:B------:R-:W-:Y:S01]  /*06a0*/  VIMNMX R12, R3, 0x8, PT ;  /* 0x00000008030c7848 */ /* 0x000fe20003fe0100 */
[C---:B------:R-:W-:Y:S01]  /*06b0*/  IMAD R142, R184.reuse, 0x130, RZ ;  /* 0x00000130b88e7824 */ /* 0x040fe200078e02ff */
[----:B------:R-:W-:Y:S01]  /*06c0*/  IABS R3, R153 ;  /* 0x0000009900037213 */ /* 0x000fe20000000000 */
[C---:B------:R-:W-:Y:S01]  /*06d0*/  IMAD R141, R184.reuse, 0x3b, RZ ;  /* 0x0000003bb88d7824 */ /* 0x040fe200078e02ff */
[-C--:B------:R-:W-:Y:S01]  /*06e0*/  IABS R9, R12.reuse ;  /* 0x0000000c00097213 */ /* 0x080fe20000000000 */
[C---:B------:R-:W-:Y:S01]  /*06f0*/  IMAD R228, R184.reuse, 0xf4, RZ ;  /* 0x000000f4b8e47824 */ /* 0x040fe200078e02ff */
[----:B------:R-:W-:Y:S01]  /*0700*/  IABS R2, R12 ;  /* 0x0000000c00027213 */ /* 0x000fe20000000000 */
[----:B------:R-:W1:Y:S01]  /*0710*/  I2F.RP R7, R3 ;  /* 0x0000000300077306 */ /* 0x000e620000209400 */
[----:B------:R-:W-:-:S02]  /*0720*/  IMAD R147, R184, 0x3e, RZ ;  /* 0x0000003eb8937824 */ /* 0x000fc400078e02ff */
[C---:B------:R-:W-:Y:S02]  /*0730*/  IMAD R140, R184.reuse, 0xfc, RZ ;  /* 0x000000fcb88c7824 */ /* 0x040fe400078e02ff */
[C---:B------:R-:W-:Y:S02]  /*0740*/  IMAD R146, R184.reuse, 0x138, RZ ;  /* 0x00000138b8927824 */ /* 0x040fe400078e02ff */
[C---:B------:R-:W-:Y:S01]  /*0750*/  IMAD R150, R184.reuse, 0x140, RZ ;  /* 0x00000140b8967824 */ /* 0x040fe200078e02ff */
[----:B------:R-:W2:Y:S01]  /*0760*/  I2F.RP R0, R9 ;  /* 0x0000000900007306 */ /* 0x000ea20000209400 */
[C---:B------:R-:W-:Y:S02]  /*0770*/  IMAD R144, R184.reuse, 0x3d, RZ ;  /* 0x0000003db8907824 */ /* 0x040fe400078e02ff */
[C---:B------:R-:W-:Y:S02]  /*0780*/  IMAD R149, R184.reuse, 0x3f, RZ ;  /* 0x0000003fb8957824 */ /* 0x040fe400078e02ff */
[----:B------:R-:W-:-:S02]  /*0790*/  IMAD R143, R184, 0x134, RZ ;  /* 0x00000134b88f7824 */ /* 0x000fc400078e02ff */
[C---:B------:R-:W-:Y:S01]  /*07a0*/  IMAD R170, R184.reuse, 0x4e, RZ ;  /* 0x0000004eb8aa7824 */ /* 0x040fe200078e02ff */
[----:B-1----:R-:W1:Y:S01]  /*07b0*/  MUFU.RCP R7, R7 ;  /* 0x0000000700077308 */ /* 0x002e620000001000 */
[C---:B------:R-:W-:Y:S02]  /*07c0*/  IMAD R148, R184.reuse, 0x13c, RZ ;  /* 0x0000013cb8947824 */ /* 0x040fe400078e02ff */
[C---:B------:R-:W-:Y:S02]  /*07d0*/  IMAD R172, R184.reuse, 0x148, RZ ;  /* 0x00000148b8ac7824 */ /* 0x040fe400078e02ff */
[C---:B------:R-:W-:Y:S02]  /*07e0*/  IMAD R174, R184.reuse, 0x150, RZ ;  /* 0x00000150b8ae7824 */ /* 0x040fe400078e02ff */
[C---:B------:R-:W-:Y:S01]  /*07f0*/  IMAD R173, R184.reuse, 0x4f, RZ ;  /* 0x0000004fb8ad7824 */ /* 0x040fe200078e02ff */
[----:B--2---:R-:W2:Y:S01]  /*0800*/  MUFU.RCP R0, R0 ;  /* 0x0000000000007308 */ /* 0x004ea20000001000 */
[----:B------:R-:W-:-:S02]  /*0810*/  IMAD R179, R184, 0x52, RZ ;  /* 0x00000052b8b37824 */ /* 0x000fc400078e02ff */
[C---:B------:R-:W-:Y:S02]  /*0820*/  IMAD R178, R184.reuse, 0x158, RZ ;  /* 0x00000158b8b27824 */ /* 0x040fe400078e02ff */
[C---:B------:R-:W-:Y:S02]  /*0830*/  IMAD R204, R184.reuse, 0x160, RZ ;  /* 0x00000160b8cc7824 */ /* 0x040fe400078e02ff */
[C---:B------:R-:W-:Y:S02]  /*0840*/  IMAD R205, R184.reuse, 0x56, RZ ;  /* 0x00000056b8cd7824 */ /* 0x040fe400078e02ff */
[----:B-1----:R-:W-:Y:S02]  /*0850*/  VIADD R10, R7, 0xffffffe ;  /* 0x0ffffffe070a7836 */ /* 0x002fe40000000000 */
[C---:B------:R-:W-:Y:S02]  /*0860*/  IMAD R236, R184.reuse, 0x170, RZ ;  /* 0x00000170b8ec7824 */ /* 0x040fe400078e02ff */
[----:B------:R-:W-:-:S02]  /*0870*/  IMAD R240, R184, 0x168, RZ ;  /* 0x00000168b8f07824 */ /* 0x000fc400078e02ff */
[----:B------:R-:W-:Y:S02]  /*0880*/  IMAD R212, R184, 0x5a, RZ ;  /* 0x0000005ab8d47824 */ /* 0x000fe400078e02ff */
[----:B--2---:R-:W-:Y:S01]  /*0890*/  VIADD R5, R0, 0xffffffe ;  /* 0x0ffffffe00057836 */ /* 0x004fe20000000000 */
[----:B------:R-:W-:Y:S01]  /*08a0*/  IABS R0, R15 ;  /* 0x0000000f00007213 */ /* 0x000fe20000000000 */
[C---:B------:R-:W-:Y:S02]  /*08b0*/  IMAD R215, R184.reuse, 0x1a0, RZ ;  /* 0x000001a0b8d77824 */ /* 0x040fe400078e02ff */
[C---:B------:R-:W-:Y:S02]  /*08c0*/  IMAD R211, R184.reuse, 0x178, RZ ;  /* 0x00000178b8d37824 */ /* 0x040fe400078e02ff */
[----:B------:R-:W1:Y:S01]  /*08d0*/  F2I.FTZ.U32.TRUNC.NTZ R5, R5 ;  /* 0x0000000500057305 */ /* 0x000e62000021f000 */
[C---:B------:R-:W-:Y:S02]  /*08e0*/  IMAD R250, R184.reuse, 0x5e, RZ ;  /* 0x0000005eb8fa7824 */ /* 0x040fe400078e02ff */
[----:B------:R-:W-:-:S02]  /*08f0*/  IMAD R249, R184, 0x1a8, RZ ;  /* 0x000001a8b8f97824 */ /* 0x000fc400078e02ff */
[C---:B------:R-:W-:Y:S02]  /*0900*/  IMAD R151, R184.reuse, 0x144, RZ ;  /* 0x00000144b8977824 */ /* 0x040fe400078e02ff */
[C---:B------:R-:W-:Y:S02]  /*0910*/  IMAD R176, R184.reuse, 0x51, RZ ;  /* 0x00000051b8b07824 */ /* 0x040fe400078e02ff */
[C---:B------:R-:W-:Y:S02]  /*0920*/  IMAD R171, R184.reuse, 0x14c, RZ ;  /* 0x0000014cb8ab7824 */ /* 0x040fe400078e02ff */
[C---:B------:R-:W-:Y:S02]  /*0930*/  IMAD R181, R184.reuse, 0x53, RZ ;  /* 0x00000053b8b57824 */ /* 0x040fe400078e02ff */
[----:B------:R-:W-:Y:S02]  /*0940*/  IMAD R180, R184, 0x15c, RZ ;  /* 0x0000015cb8b47824 */ /* 0x000fe400078e02ff */
[----:B-1----:R-:W-:-:S02]  /*0950*/  IMAD.MOV R6, RZ, RZ, -R5 ;  /* 0x000000ffff067224 */ /* 0x002fc400078e0a05 */
[----:B------:R-:W-:Y:S02]  /*0960*/  IMAD R175, R184, 0x154, RZ ;  /* 0x00000154b8af7824 */ /* 0x000fe400078e02ff */
[----:B------:R-:W-:Y:S02]  /*0970*/  IMAD R11, R6, R9, RZ ;  /* 0x00000009060b7224 */ /* 0x000fe400078e02ff */
[----:B------:R-:W-:Y:S02]  /*0980*/  IMAD.MOV R6, RZ, RZ, -R2 ;  /* 0x000000ffff067224 */ /* 0x000fe400078e0a02 */
[----:B------:R-:W-:Y:S02]  /*0990*/  IMAD.HI.U32 R5, R5, R11, R4 ;  /* 0x0000000b05057227 */ /* 0x000fe400078e0004 */
[----:B------:R1:W2:Y:S02]  /*09a0*/  F2I.FTZ.U32.TRUNC.NTZ R11, R10 ;  /* 0x0000000a000b7305 */ /* 0x0002a4000021f000 */
[----:B------:R-:W-:-:S02]  /*09b0*/  IMAD.MOV.U32 R4, RZ, RZ, R8 ;  /* 0x000000ffff047224 */ /* 0x000fc400078e0008 */
[----:B------:R-:W-:-:S04]  /*09c0*/  IMAD.HI.U32 R5, R5, R0, RZ ;  /* 0x0000000005057227 */ /* 0x000fc800078e00ff */
[----:B------:R-:W-:Y:S01]  /*09d0*/  IMAD R0, R5, R6, R0 ;  /* 0x0000000605007224 */ /* 0x000fe200078e0200 */
[----:B------:R-:W4:Y:S01]  /*09e0*/  I2F.RP R2, R4 ;  /* 0x0000000400027306 */ /* 0x000f220000209400 */
[----:B-1----:R-:W-:Y:S02]  /*09f0*/  IMAD.MOV.U32 R10, RZ, RZ, RZ ;  /* 0x000000ffff0a7224 */ /* 0x002fe400078e00ff */
[C---:B------:R-:W-:Y:S01]  /*0a00*/  IMAD R183, R184.reuse, 0x55, RZ ;  /* 0x00000055b8b77824 */ /* 0x040fe200078e02ff */
[----:B------:R-:W-:Y:S01]  /*0a10*/  ISETP.GT.U32.AND P1, PT, R9, R0, PT ;  /* 0x000000000900720c */ /* 0x000fe20003f24070 */
[C---:B------:R-:W-:Y:S02]  /*0a20*/  IMAD R182, R184.reuse, 0x164, RZ ;  /* 0x00000164b8b67824 */ /* 0x040fe400078e02ff */
[----:B--2---:R-:W-:Y:S02]  /*0a30*/  IMAD.MOV R8, RZ, RZ, -R11 ;  /* 0x000000ffff087224 */ /* 0x004fe400078e0a0b */
[----:B------:R-:W-:-:S02]  /*0a40*/  IMAD R210, R184, 0x59, RZ ;  /* 0x00000059b8d27824 */ /* 0x000fc400078e02ff */
[----:B------:R-:W-:Y:S02]  /*0a50*/  IMAD R13, R8, R3, RZ ;  /* 0x00000003080d7224 */ /* 0x000fe400078e02ff */
[----:B------:R-:W-:Y:S01]  /*0a60*/  IMAD R207, R184, 0x57, RZ ;  /* 0x00000057b8cf7824 */ /* 0x000fe200078e02ff */
[----:B----4-:R-:W1:Y:S01]  /*0a70*/  MUFU.RCP R2, R2 ;  /* 0x0000000200027308 */ /* 0x010e620000001000 */
[----:B------:R-:W-:-:S04]  /*0a80*/  IMAD.HI.U32 R11, R11, R13, R10 ;  /* 0x0000000d0b0b7227 */ /* 0x000fc800078e000a */
[----:B------:R-:W-:Y:S02]  /*0a90*/  @!P1 IMAD.IADD R0, R0, 0x1, -R9 ;  /* 0x0000000100009824 */ /* 0x000fe400078e0a09 */
[----:B------:R-:W-:Y:S01]  /*0aa0*/  @!P1 VIADD R5, R5, 0x1 ;  /* 0x0000000105059836 */ /* 0x000fe20000000000 */
[----:B------:R-:W-:Y:S01]  /*0ab0*/  ISETP.NE.AND P1, PT, R12, RZ, PT ;  /* 0x000000ff0c00720c */ /* 0x000fe20003f25270 */
[----:B------:R-:W-:Y:S01]  /*0ac0*/  IMAD R232, R184, 0x174, RZ ;  /* 0x00000174b8e87824 */ /* 0x000fe200078e02ff */
[----:B------:R-:W-:Y:S01]  /*0ad0*/  ISETP.GE.U32.AND P0, PT, R0, R9, PT ;  /* 0x000000090000720c */ /* 0x000fe20003f06070 */
[C---:B------:R-:W-:Y:S01]  /*0ae0*/  IMAD R206, R184.reuse, 0x16c, RZ ;  /* 0x0000016cb8ce7824 */ /* 0x040fe200078e02ff */
[----:B------:R-:W-:Y:S01]  /*0af0*/  LOP3.LUT R0, R15, R12, RZ, 0x3c, !PT ;  /* 0x0000000c0f007212 */ /* 0x000fe200078e3cff */
[C---:B------:R-:W-:Y:S01]  /*0b00*/  IMAD R233, R184.reuse, 0x5d, RZ ;  /* 0x0000005db8e97824 */ /* 0x040fe200078e02ff */
[----:B---3--:R-:W-:Y:S01]  /*0b10*/  SHF.R.U32.HI R9, RZ, 0x7, R155 ;  /* 0x00000007ff097819 */ /* 0x008fe2000001169b */
[----:B------:R-:W-:Y:S01]  /*0b20*/  IMAD R214, R184, 0x5b, RZ ;  /* 0x0000005bb8d67824 */ /* 0x000fe200078e02ff */
[----:B------:R-:W-:Y:S01]  /*0b30*/  ISETP.GE.AND P2, PT, R0, RZ, PT ;  /* 0x000000ff0000720c */ /* 0x000fe20003f46270 */
[----:B-1----:R-:W-:Y:S01]  /*0b40*/  VIADD R6, R2, 0xffffffe ;  /* 0x0ffffffe02067836 */ /* 0x002fe20000000000 */
[----:B------:R-:W-:Y:S01]  /*0b50*/  SGXT.U32 R9, R9, 0x1 ;  /* 0x000000010909781a */ /* 0x000fe20000000000 */
[----:B------:R-:W-:-:S02]  /*0b60*/  IMAD.SHL.U32 R2, R155, 0x4, RZ ;  /* 0x000000049b027824 */ /* 0x000fc400078e00ff */
[----:B------:R1:W2:Y:S01]  /*0b70*/  F2I.FTZ.U32.TRUNC.NTZ R7, R6 ;  /* 0x0000000600077305 */ /* 0x0002a2000021f000 */
[C---:B------:R-:W-:Y:S02]  /*0b80*/  IMAD R248, R184.reuse, 0x1a4, RZ ;  /* 0x000001a4b8f87824 */ /* 0x040fe400078e02ff */
[----:B------:R-:W-:Y:S02]  /*0b90*/  @P0 VIADD R5, R5, 0x1 ;  /* 0x0000000105050836 */ /* 0x000fe40000000000 */
[----:B------:R-:W-:Y:S02]  /*0ba0*/  IMAD R213, R184, 0x17c, RZ ;  /* 0x0000017cb8d57824 */ /* 0x000fe400078e02ff */
[----:B------:R-:W-:Y:S02]  /*0bb0*/  IMAD.MOV.U32 R19, RZ, RZ, R5 ;  /* 0x000000ffff137224 */ /* 0x000fe400078e0005 */
[----:B------:R-:W-:Y:S02]  /*0bc0*/  IMAD.SHL.U32 R5, R155, 0x200, RZ ;  /* 0x000002009b057824 */ /* 0x000fe400078e00ff */
[----:B------:R-:W-:Y:S01]  /*0bd0*/  @!P2 IMAD.MOV R19, RZ, RZ, -R19 ;  /* 0x000000ffff13a224 */ /* 0x000fe200078e0a13 */
[----:B------:R-:W-:Y:S01]  /*0be0*/  @!P1 LOP3.LUT R19, RZ, R12, RZ, 0x33, !PT ;  /* 0x0000000cff139212 */ /* 0x000fe200078e33ff */
[----:B-1----:R-:W-:Y:S01]  /*0bf0*/  IMAD.MOV.U32 R6, RZ, RZ, RZ ;  /* 0x000000ffff067224 */ /* 0x002fe200078e00ff */
[----:B------:R-:W-:Y:S01]  /*0c00*/  LOP3.LUT R5, R5, 0xc07c, R2, 0xc8, !PT ;  /* 0x0000c07c05057812 */ /* 0x000fe200078ec802 */
[----:B--2---:R-:W-:-:S02]  /*0c10*/  IMAD.MOV R17, RZ, RZ, -R7 ;  /* 0x000000ffff117224 */ /* 0x004fc400078e0a07 */
[----:B------:R-:W-:Y:S02]  /*0c20*/  IMAD.SHL.U32 R0, R19, 0x80, RZ ;  /* 0x0000008013007824 */ /* 0x000fe400078e00ff */
[----:B------:R-:W-:Y:S02]  /*0c30*/  IMAD R13, R17, R4, RZ ;  /* 0x00000004110d7224 */ /* 0x000fe400078e02ff */
[----:B------:R-:W-:Y:S01]  /*0c40*/  IMAD.MOV R19, RZ, RZ, -R19 ;  /* 0x000000ffff137224 */ /* 0x000fe200078e0a13 */
[----:B------:R-:W-:Y:S01]  /*0c50*/  LOP3.LUT R9, R0, R9, RZ, 0xfc, !PT ;  /* 0x0000000900097212 */ /* 0x000fe200078efcff */
[----:B------:R-:W-:Y:S01]  /*0c60*/  IMAD.HI.U32 R10, R7, R13, R6 ;  /* 0x0000000d070a7227 */ /* 0x000fe200078e0006 */
[----:B------:R1:W-:Y:S02]  /*0c70*/  STL [R1+0x8e0], R0 ;  /* 0x0008e00001007387 */ /* 0x0003e40000100800 */
[C---:B------:R-:W-:Y:S01]  /*0c80*/  LOP3.LUT R25, R9.reuse, 0x7e, RZ, 0xfc, !PT ;  /* 0x0000007e09197812 */ /* 0x040fe200078efcff */
[----:B------:R-:W-:Y:S01]  /*0c90*/  IMAD R19, R12, R19, R15 ;  /* 0x000000130c137224 */ /* 0x000fe200078e020f */
[----:B------:R-:W-:Y:S01]  /*0ca0*/  IABS R8, R9 ;  /* 0x0000000900087213 */ /* 0x000fe20000000000 */
[----:B------:R-:W-:Y:S01]  /*0cb0*/  IMAD R252, R184, 0x5f, RZ ;  /* 0x0000005fb8fc7824 */ /* 0x000fe200078e02ff */
[----:B------:R-:W-:Y:S01]  /*0cc0*/  IABS R16, R25 ;  /* 0x0000001900107213 */ /* 0x000fe20000000000 */
[----:B------:R-:W-:Y:S01]  /*0cd0*/  IMAD.IADD R19, R14, 0x1, R19 ;  /* 0x000000010e137824 */ /* 0x000fe200078e0213 */
[----:B------:R-:W-:Y:S01]  /*0ce0*/  LOP3.LUT R17, R9, 0x2, RZ, 0xfc, !PT ;  /* 0x0000000209117812 */ /* 0x000fe200078efcff */
[----:B------:R-:W-:Y:S01]  /*0cf0*/  IMAD.HI.U32 R2, R11, R8, RZ ;  /* 0x000000080b027227 */ /* 0x000fe200078e00ff */
[----:B------:R-:W-:-:S02]  /*0d00*/  LOP3.LUT R15, R9, 0x4, RZ, 0xfc, !PT ;  /* 0x00000004090f7812 */ /* 0x000fc400078efcff */
[----:B------:R-:W-:Y:S01]  /*0d10*/  IABS R12, R17 ;  /* 0x00000011000c7213 */ /* 0x000fe20000000000 */
[----:B------:R-:W-:Y:S01]  /*0d20*/  IMAD.HI.U32 R6, R11, R16, RZ ;  /* 0x000000100b067227 */ /* 0x000fe200078e00ff */
[----:B------:R-:W-:Y:S02]  /*0d30*/  LOP3.LUT R21, R9, 0x8, RZ, 0xfc, !PT ;  /* 0x0000000809157812 */ /* 0x000fe400078efcff */
[----:B------:R-:W-:Y:S01]  /*0d40*/  IABS R14, R15 ;  /* 0x0000000f000e7213 */ /* 0x000fe20000000000 */
[----:B------:R-:W-:Y:S01]  /*0d50*/  IMAD.MOV R7, RZ, RZ, -R2 ;  /* 0x000000ffff077224 */ /* 0x000fe200078e0a02 */
[----:B------:R-:W-:Y:S01]  /*0d60*/  IABS R20, R21 ;  /* 0x0000001500147213 */ /* 0x000fe20000000000 */
[----:B------:R-:W-:Y:S01]  /*0d70*/  IMAD.MOV R13, RZ, RZ, -R6 ;  /* 0x000000ffff0d7224 */ /* 0x000fe200078e0a06 */
[----:B------:R-:W-:Y:S01]  /*0d80*/  ISETP.GE.AND P4, PT, R17, RZ, PT ;  /* 0x000000ff1100720c */ /* 0x000fe20003f86270 */
[----:B------:R-:W-:Y:S01]  /*0d90*/  IMAD R6, R3, R7, R8 ;  /* 0x0000000703067224 */ /* 0x000fe200078e0208 */
[----:B------:R-:W-:Y:S01]  /*0da0*/  LOP3.LUT R17, R9, 0x6, RZ, 0xfc, !PT ;  /* 0x0000000609117812 */ /* 0x000fe200078efcff */
[----:B------:R-:W-:Y:S01]  /*0db0*/  IMAD.HI.U32 R2, R11, R12, RZ ;  /* 0x0000000c0b027227 */ /* 0x000fe200078e00ff */
[----:B------:R-:W-:-:S02]  /*0dc0*/  LOP3.LUT R23, R9, 0xa, RZ, 0xfc, !PT ;  /* 0x0000000a09177812 */ /* 0x000fc400078efcff */
[C---:B------:R-:W-:Y:S01]  /*0dd0*/  ISETP.GT.U32.AND P1, PT, R3.reuse, R6, PT ;  /* 0x000000060300720c */ /* 0x040fe20003f24070 */
[----:B------:R-:W-:Y:S01]  /*0de0*/  IMAD R16, R3, R13, R16 ;  /* 0x0000000d03107224 */ /* 0x000fe200078e0210 */
[----:B------:R-:W-:Y:S01]  /*0df0*/  IABS R18, R17 ;  /* 0x0000001100127213 */ /* 0x000fe20000000000 */
[----:B------:R-:W-:Y:S01]  /*0e00*/  IMAD.MOV R8, RZ, RZ, -R2 ;  /* 0x000000ffff087224 */ /* 0x000fe200078e0a02 */
[----:B------:R-:W-:Y:S01]  /*0e10*/  IABS R22, R23 ;  /* 0x0000001700167213 */ /* 0x000fe20000000000 */
[----:B------:R-:W-:Y:S01]  /*0e20*/  IMAD.HI.U32 R2, R11, R14, RZ ;  /* 0x0000000e0b027227 */ /* 0x000fe200078e00ff */
[----:B------:R-:W-:Y:S02]  /*0e30*/  ISETP.GT.U32.AND P3, PT, R3, R16, PT ;  /* 0x000000100300720c */ /* 0x000fe40003f64070 */
[----:B------:R-:W-:Y:S01]  /*0e40*/  LOP3.LUT R24, R9, 0xc, RZ, 0xfc, !PT ;  /* 0x0000000c09187812 */ /* 0x000fe200078efcff */
[----:B------:R-:W-:Y:S01]  /*0e50*/  IMAD R8, R3, R8, R12 ;  /* 0x0000000803087224 */ /* 0x000fe200078e020c */
[----:B------:R-:W-:Y:S01]  /*0e60*/  ISETP.GE.AND P0, PT, R15, RZ, PT ;  /* 0x000000ff0f00720c */ /* 0x000fe20003f06270 */
[----:B------:R-:W-:Y:S01]  /*0e70*/  IMAD.HI.U32 R7, R11, R20, RZ ;  /* 0x000000140b077227 */ /* 0x000fe200078e00ff */
[----:B------:R-:W-:-:S02]  /*0e80*/  ISETP.GE.AND P5, PT, R9, RZ, PT ;  /* 0x000000ff0900720c */ /* 0x000fc40003fa6270 */
[----:B------:R-:W-:Y:S01]  /*0e90*/  ISETP.GT.U32.AND P2, PT, R3, R8, PT ;  /* 0x000000080300720c */ /* 0x000fe20003f44070 */
[----:B------:R-:W-:Y:S01]  /*0ea0*/  @!P1 IMAD.IADD R6, R6, 0x1, -R3 ;  /* 0x0000000106069824 */ /* 0x000fe200078e0a03 */
[C---:B------:R-:W-:Y:S01]  /*0eb0*/  LOP3.LUT R27, R9.reuse, 0x10, RZ, 0xfc, !PT ;  /* 0x00000010091b7812 */ /* 0x040fe200078efcff */
[----:B------:R-:W-:Y:S01]  /*0ec0*/  IMAD.MOV R2, RZ, RZ, -R2 ;  /* 0x000000ffff027224 */ /* 0x000fe200078e0a02 */
[----:B------:R-:W-:Y:S01]  /*0ed0*/  LOP3.LUT R28, R9, 0x12, RZ, 0xfc, !PT ;  /* 0x00000012091c7812 */ /* 0x000fe200078efcff */
[----:B------:R-:W-:Y:S01]  /*0ee0*/  IMAD.MOV R7, RZ, RZ, -R7 ;  /* 0x000000ffff077224 */ /* 0x000fe200078e0a07 */
[C---:B------:R-:W-:Y:S01]  /*0ef0*/  ISETP.GT.U32.AND P6, PT, R3.reuse, R6, PT ;  /* 0x000000060300720c */ /* 0x040fe20003fc4070 */
[----:B------:R-:W-:Y:S01]  /*0f00*/  IMAD R12, R3, R2, R14 ;  /* 0x00000002030c7224 */ /* 0x000fe200078e020e */
[----:B------:R-:W-:Y:S01]  /*0f10*/  LOP3.LUT R29, R9, 0x14, RZ, 0xfc, !PT ;  /* 0x00000014091d7812 */ /* 0x000fe200078efcff */
[----:B------:R-:W-:Y:S01]  /*0f20*/  IMAD R14, R3, R7, R20 ;  /* 0x00000007030e7224 */ /* 0x000fe200078e0214 */
[----:B------:R-:W-:Y:S01]  /*0f30*/  LOP3.LUT R30, R9, 0x16, RZ, 0xfc, !PT ;  /* 0x00000016091e7812 */ /* 0x000fe200078efcff */
[----:B------:R-:W-:Y:S01]  /*0f40*/  @!P3 IMAD.IADD R16, R16, 0x1, -R3 ;  /* 0x000000011010b824 */ /* 0x000fe200078e0a03 */
[----:B------:R-:W-:Y:S01]  /*0f50*/  ISETP.GT.U32.AND P3, PT, R3, R12, PT ;  /* 0x0000000c0300720c */ /* 0x000fe20003f64070 */
[----:B------:R-:W-:Y:S01]  /*0f60*/  IMAD.HI.U32 R2, R11, R18, RZ ;  /* 0x000000120b027227 */ /* 0x000fe200078e00ff */
[----:B------:R-:W-:-:S02]  /*0f70*/  IABS R26, R30 ;  /* 0x0000001e001a7213 */ /* 0x000fc40000000000 */
[----:B------:R-:W-:Y:S01]  /*0f80*/  ISETP.GT.U32.AND P1, PT, R3, R16, PT ;  /* 0x000000100300720c */ /* 0x000fe20003f24070 */
[----:B------:R-:W-:Y:S01]  /*0f90*/  IMAD.MOV R2, RZ, RZ, -R2 ;  /* 0x000000ffff027224 */ /* 0x000fe200078e0a02 */
[----:B------:R-:W-:Y:S01]  /*0fa0*/  LOP3.LUT R31, R9, 0x18, RZ, 0xfc, !PT ;  /* 0x00000018091f7812 */ /* 0x000fe200078efcff */
[--C-:B------:R-:W-:Y:S01]  /*0fb0*/  @!P6 IMAD.IADD R6, R6, 0x1, -R3.reuse ;  /* 0x000000010606e824 */ /* 0x100fe200078e0a03 */
[----:B------:R-:W-:Y:S01]  /*0fc0*/  ISETP.GT.U32.AND P6, PT, R3, R14, PT ;  /* 0x0000000e0300720c */ /* 0x000fe20003fc4070 */
[----:B------:R-:W-:Y:S01]  /*0fd0*/  @!P2 IMAD.IADD R8, R8, 0x1, -R3 ;  /* 0x000000010808a824 */ /* 0x000fe200078e0a03 */
[----:B------:R-:W-:Y:S01]  /*0fe0*/  LOP3.LUT R33, R9, 0x20, RZ, 0xfc, !PT ;  /* 0x0000002009217812 */ /* 0x000fe200078efcff */
[----:B------:R-:W-:Y:S01]  /*0ff0*/  IMAD R13, R3, R2, R18 ;  /* 0x00000002030d7224 */ /* 0x000fe200078e0212 */
[----:B------:R-:W-:Y:S01]  /*1000*/  IABS R18, R24 ;  /* 0x0000001800127213 */ /* 0x000fe20000000000 */
[----:B------:R-:W-:Y:S01]  /*1010*/  IMAD.HI.U32 R2, R11, R22, RZ ;  /* 0x000000160b027227 */ /* 0x000fe200078e00ff */
[----:B------:R-:W-:-:S02]  /*1020*/  ISETP.GT.U32.AND P2, PT, R3, R8, PT ;  /* 0x000000080300720c */ /* 0x000fc40003f44070 */
[C---:B------:R-:W-:Y:S01]  /*1030*/  LOP3.LUT R32, R9.reuse, 0x1e, RZ, 0xfc, !PT ;  /* 0x0000001e09207812 */ /* 0x040fe200078efcff */
        /* <DEDUP_REMOVED lines=10> */
[----:B------:R-:W-:Y:S01]  /*10e0*/  IABS R36, R35 ;  /* 0x0000002300247213 */ /* 0x000fe20000000000 */
[--C-:B------:R-:W-:Y:S01]  /*10f0*/  @!P2 IMAD.IADD R8, R8, 0x1, -R3.reuse ;  /* 0x000000010808a824 */ /* 0x100fe200078e0a03 */
[----:B------:R-:W-:Y:S01]  /*1100*/  ISETP.GE.AND P2, PT, R25, RZ, PT ;  /* 0x000000ff1900720c */ /* 0x000fe20003f46270 */
[----:B------:R-:W-:Y:S01]  /*1110*/  IMAD.MOV R2, RZ, RZ, -R2 ;  /* 0x000000ffff027224 */ /* 0x000fe200078e0a02 */
[----:B------:R-:W-:Y:S01]  /*1120*/  IABS R38, R37 ;  /* 0x0000002500267213 */ /* 0x000fe20000000000 */
[--C-:B------:R-:W-:Y:S01]  /*1130*/  @!P3 IMAD.IADD R12, R12, 0x1, -R3.reuse ;  /* 0x000000010c0cb824 */ /* 0x100fe200078e0a03 */
[----:B------:R-:W-:Y:S01]  /*1140*/  ISETP.GE.AND P3, PT, R17, RZ, PT ;  /* 0x000000ff1100720c */ /* 0x000fe20003f66270 */
[----:B------:R-:W-:Y:S01]  /*1150*/  IMAD.MOV.U32 R7, RZ, RZ, R16 ;  /* 0x000000ffff077224 */ /* 0x000fe200078e0010 */
[----:B------:R-:W-:Y:S01]  /*1160*/  LOP3.LUT R17, R9, 0xe, RZ, 0xfc, !PT ;  /* 0x0000000e09117812 */ /* 0x000fe200078efcff */
[----:B------:R-:W-:Y:S01]  /*1170*/  @!P4 IMAD.MOV R8, RZ, RZ, -R8 ;  /* 0x000000ffff08c224 */ /* 0x000fe200078e0a08 */
[C---:B------:R-:W-:Y:S01]  /*1180*/  ISETP.GT.U32.AND P4, PT, R3.reuse, R15, PT ;  /* 0x0000000f0300720c */ /* 0x040fe20003f84070 */
[----:B------:R-:W-:Y:S01]  /*1190*/  IMAD R16, R3, R2, R18 ;  /* 0x0000000203107224 */ /* 0x000fe200078e0212 */
[----:B------:R-:W-:Y:S01]  /*11a0*/  IABS R20, R17 ;  /* 0x0000001100147213 */ /* 0x000fe20000000000 */
[--C-:B------:R-:W-:Y:S01]  /*11b0*/  @!P1 IMAD.IADD R13, R13, 0x1, -R3.reuse ;  /* 0x000000010d0d9824 */ /* 0x100fe200078e0a03 */
[C---:B------:R-:W-:Y:S01]  /*11c0*/  ISETP.GT.U32.AND P1, PT, R3.reuse, R12, PT ;  /* 0x0000000c0300720c */ /* 0x040fe20003f24070 */
[----:B------:R-:W-:Y:S01]  /*11d0*/  @!P6 IMAD.IADD R14, R14, 0x1, -R3 ;  /* 0x000000010e0ee824 */ /* 0x000fe200078e0a03 */
[----:B------:R-:W-:Y:S01]  /*11e0*/  ISETP.GT.U32.AND P6, PT, R3, R16, PT ;  /* 0x000000100300720c */ /* 0x000fe20003fc4070 */
[----:B------:R-:W-:Y:S01]  /*11f0*/  IMAD.HI.U32 R2, R11, R20, RZ ;  /* 0x000000140b027227 */ /* 0x000fe200078e00ff */
[----:B------:R-:W-:-:S02]  /*1200*/  IABS R18, R27 ;  /* 0x0000001b00127213 */ /* 0x000fc40000000000 */
[C---:B------:R-:W-:Y:S01]  /*1210*/  LOP3.LUT R41, R9.reuse, 0x30, RZ, 0xfc, !PT ;  /* 0x0000003009297812 */ /* 0x040fe200078efcff */
[----:B------:R-:W-:Y:S01]  /*1220*/  IMAD.MOV R2, RZ, RZ, -R2 ;  /* 0x000000ffff027224 */ /* 0x000fe200078e0a02 */
[----:B------:R-:W-:Y:S01]  /*1230*/  LOP3.LUT R44, R9, 0x34, RZ, 0xfc, !PT ;  /* 0x00000034092c7812 */ /* 0x000fe200078efcff */
[--C-:B------:R-:W-:Y:S01]  /*1240*/  @!P4 IMAD.IADD R15, R15, 0x1, -R3.reuse ;  /* 0x000000010f0fc824 */ /* 0x100fe200078e0a03 */
[----:B------:R-:W-:Y:S01]  /*1250*/  LOP3.LUT R43, R9, 0x32, RZ, 0xfc, !PT ;  /* 0x00000032092b7812 */ /* 0x000fe200078efcff */
[----:B------:R-:W-:Y:S01]  /*1260*/  @!P5 IMAD.MOV R6, RZ, RZ, -R6 ;  /* 0x000000ffff06d224 */ /* 0x000fe200078e0a06 */
[C---:B------:R-:W-:Y:S01]  /*1270*/  ISETP.GT.U32.AND P5, PT, R3.reuse, R13, PT ;  /* 0x0000000d0300720c */ /* 0x040fe20003fa4070 */
[--C-:B------:R-:W-:Y:S01]  /*1280*/  @!P1 IMAD.IADD R12, R12, 0x1, -R3.reuse ;  /* 0x000000010c0c9824 */ /* 0x100fe200078e0a03 */
[----:B------:R-:W-:Y:S01]  /*1290*/  ISETP.GT.U32.AND P4, PT, R3, R15, PT ;  /* 0x0000000f0300720c */ /* 0x000fe20003f84070 */
[----:B------:R-:W-:Y:S01]  /*12a0*/  @!P6 IMAD.IADD R16, R16, 0x1, -R3 ;  /* 0x000000011010e824 */ /* 0x000fe200078e0a03 */
[----:B------:R-:W-:Y:S01]  /*12b0*/  ISETP.GE.AND P1, PT, R23, RZ, PT ;  /* 0x000000ff1700720c */ /* 0x000fe20003f26270 */
[----:B------:R-:W-:Y:S01]  /*12c0*/  @!P0 IMAD.MOV R12, RZ, RZ, -R12 ;  /* 0x000000ffff0c8224 */ /* 0x000fe200078e0a0c */
[----:B------:R-:W-:Y:S01]  /*12d0*/  ISETP.GE.AND P0, PT, R17, RZ, PT ;  /* 0x000000ff1100720c */ /* 0x000fe20003f06270 */
[C---:B------:R-:W-:Y:S01]  /*12e0*/  IMAD R17, R3.reuse, R2, R20 ;  /* 0x0000000203117224 */ /* 0x040fe200078e0214 */
[----:B------:R-:W-:Y:S01]  /*12f0*/  ISETP.GT.U32.AND P6, PT, R3, R16, PT ;  /* 0x000000100300720c */ /* 0x000fe20003fc4070 */
[----:B------:R-:W-:Y:S01]  /*1300*/  IMAD.HI.U32 R2, R11, R18, RZ ;  /* 0x000000120b027227 */ /* 0x000fe200078e00ff */
[----:B------:R-:W-:-:S02]  /*1310*/  LOP3.LUT R45, R9, 0x36, RZ, 0xfc, !PT ;  /* 0x00000036092d7812 */ /* 0x000fc400078efcff */
[----:B------:R-:W-:Y:S01]  /*1320*/  IABS R40, R44 ;  /* 0x0000002c00287213 */ /* 0x000fe20000000000 */
[----:B------:R-:W-:Y:S01]  /*1330*/  IMAD.MOV R2, RZ, RZ, -R2 ;  /* 0x000000ffff027224 */ /* 0x000fe200078e0a02 */
[----:B------:R-:W-:Y:S01]  /*1340*/  IABS R42, R45 ;  /* 0x0000002d002a7213 */ /* 0x000fe20000000000 */
[--C-:B------:R-:W-:Y:S01]  /*1350*/  @!P4 IMAD.IADD R15, R15, 0x1, -R3.reuse ;  /* 0x000000010f0fc824 */ /* 0x100fe200078e0a03 */
[C---:B------:R-:W-:Y:S01]  /*1360*/  ISETP.GT.U32.AND P4, PT, R3.reuse, R17, PT ;  /* 0x000000110300720c */ /* 0x040fe20003f84070 */
[----:B------:R-:W-:Y:S01]  /*1370*/  IMAD R18, R3, R2, R18 ;  /* 0x0000000203127224 */ /* 0x000fe200078e0212 */
[----:B------:R-:W-:Y:S01]  /*1380*/  LOP3.LUT R46, R9, 0x38, RZ, 0xfc, !PT ;  /* 0x00000038092e7812 */ /* 0x000fe200078efcff */
[----:B------:R-:W-:Y:S01]  /*1390*/  @!P5 IMAD.IADD R13, R13, 0x1, -R3 ;  /* 0x000000010d0dd824 */ /* 0x000fe200078e0a03 */
[----:B------:R-:W-:Y:S01]  /*13a0*/  ISETP.GE.AND P5, PT, R24, RZ, PT ;  /* 0x000000ff1800720c */ /* 0x000fe20003fa6270 */
[----:B------:R-:W-:Y:S01]  /*13b0*/  IMAD.HI.U32 R2, R11, R22, RZ ;  /* 0x000000160b027227 */ /* 0x000fe200078e00ff */
[----:B------:R-:W-:-:S02]  /*13c0*/  @!P6 IADD3 R16, R16, -R3, RZ ;  /* 0x800000031010e210 */ /* 0x000fc40007ffe0ff */
[----:B------:R-:W-:Y:S01]  /*13d0*/  ISETP.GT.U32.AND P6, PT, R3, R18, PT ;  /* 0x000000120300720c */ /* 0x000fe20003fc4070 */
[----:B------:R-:W-:Y:S01]  /*13e0*/  IMAD.MOV R2, RZ, RZ, -R2 ;  /* 0x000000ffff027224 */ /* 0x000fe200078e0a02 */
[----:B------:R-:W-:Y:S01]  /*13f0*/  IABS R24, R29 ;  /* 0x0000001d00187213 */ /* 0x000fe20000000000 */
[----:B------:R-:W-:Y:S01]  /*1400*/  @!P2 IMAD.MOV R7, RZ, RZ, -R7 ;  /* 0x000000ffff07a224 */ /* 0x000fe200078e0a07 */
[----:B------:R-:W-:Y:S01]  /*1410*/  ISETP.GE.AND P2, PT, R21, RZ, PT ;  /* 0x000000ff1500720c */ /* 0x000fe20003f46270 */
[----:B------:R-:W-:Y:S01]  /*1420*/  @!P4 IMAD.IADD R17, R17, 0x1, -R3 ;  /* 0x000000011111c824 */ /* 0x000fe200078e0a03 */
[----:B------:R-:W-:Y:S01]  /*1430*/  ISETP.GE.AND P4, PT, R27, RZ, PT ;  /* 0x000000ff1b00720c */ /* 0x000fe20003f86270 */
[----:B------:R-:W-:Y:S01]  /*1440*/  IMAD.HI.U32 R20, R11, R24, RZ ;  /* 0x000000180b147227 */ /* 0x000fe200078e00ff */
[C---:B------:R-:W-:Y:S02]  /*1450*/  LOP3.LUT R27, R9.reuse, 0x1a, RZ, 0xfc, !PT ;  /* 0x0000001a091b7812 */ /* 0x040fe400078efcff */
[----:B------:R-:W-:Y:S01]  /*1460*/  LOP3.LUT R47, R9, 0x3a, RZ, 0xfc, !PT ;  /* 0x0000003a092f7812 */ /* 0x000fe200078efcff */
[----:B------:R-:W-:Y:S01]  /*1470*/  IMAD.HI.U32 R21, R11, R26, RZ ;  /* 0x0000001a0b157227 */ /* 0x000fe200078e00ff */
[----:B------:R-:W-:-:S02]  /*1480*/  LOP3.LUT R49, R9, 0x46, RZ, 0xfc, !PT ;  /* 0x0000004609317812 */ /* 0x000fc400078efcff */
[----:B------:R-:W-:Y:S01]  /*1490*/  LOP3.LUT R51, R9, 0x48, RZ, 0xfc, !PT ;  /* 0x0000004809337812 */ /* 0x000fe200078efcff */
[----:B------:R-:W-:Y:S01]  /*14a0*/  @!P6 IMAD.IADD R18, R18, 0x1, -R3 ;  /* 0x000000011212e824 */ /* 0x000fe200078e0a03 */
[C---:B------:R-:W-:Y:S01]  /*14b0*/  ISETP.GT.U32.AND P6, PT, R3.reuse, R17, PT ;  /* 0x000000110300720c */ /* 0x040fe20003fc4070 */
[----:B------:R-:W-:Y:S01]  /*14c0*/  IMAD.MOV R23, RZ, RZ, -R20 ;  /* 0x000000ffff177224 */ /* 0x000fe200078e0a14 */
[----:B------:R-:W-:Y:S01]  /*14d0*/  IABS R48, R49 ;  /* 0x0000003100307213 */ /* 0x000fe20000000000 */
[----:B------:R-:W-:Y:S01]  /*14e0*/  IMAD R20, R3, R2, R22 ;  /* 0x0000000203147224 */ /* 0x000fe200078e0216 */
[----:B------:R-:W-:Y:S01]  /*14f0*/  IABS R2, R31 ;  /* 0x0000001f00027213 */ /* 0x000fe20000000000 */
[----:B------:R-:W-:Y:S01]  /*1500*/  IMAD.MOV R25, RZ, RZ, -R21 ;  /* 0x000000ffff197224 */ /* 0x000fe200078e0a15 */
[----:B------:R-:W-:Y:S01]  /*1510*/  LOP3.LUT R52, R9, 0x4a, RZ, 0xfc, !PT ;  /* 0x0000004a09347812 */ /* 0x000fe200078efcff */
[C---:B------:R-:W-:Y:S01]  /*1520*/  IMAD R21, R3.reuse, R23, R24 ;  /* 0x0000001703157224 */ /* 0x040fe200078e0218 */
[----:B------:R-:W-:Y:S01]  /*1530*/  IABS R50, R51 ;  /* 0x0000003300327213 */ /* 0x000fe20000000000 */
[----:B------:R-:W-:Y:S01]  /*1540*/  @!P3 IMAD.MOV R13, RZ, RZ, -R13 ;  /* 0x000000ffff0db224 */ /* 0x000fe200078e0a0d */
[C---:B------:R-:W-:Y:S01]  /*1550*/  ISETP.GT.U32.AND P3, PT, R3.reuse, R20, PT ;  /* 0x000000140300720c */ /* 0x040fe20003f64070 */
[C---:B------:R-:W-:Y:S01]  /*1560*/  IMAD R22, R3.reuse, R25, R26 ;  /* 0x0000001903167224 */ /* 0x040fe200078e021a */
[----:B------:R-:W-:Y:S01]  /*1570*/  IABS R25, R27 ;  /* 0x0000001b00197213 */ /* 0x000fe20000000000 */
[----:B------:R-:W-:Y:S01]  /*1580*/  @!P1 IMAD.MOV R15, RZ, RZ, -R15 ;  /* 0x000000ffff0f9224 */ /* 0x000fe200078e0a0f */
[----:B------:R-:W-:Y:S01]  /*1590*/  ISETP.GT.U32.AND P1, PT, R3, R21, PT ;  /* 0x000000150300720c */ /* 0x000fe20003f24070 */
[----:B------:R-:W-:Y:S01]  /*15a0*/  IMAD.MOV.U32 R24, RZ, RZ, R2 ;  /* 0x000000ffff187224 */ /* 0x000fe200078e0002 */
[----:B------:R-:W-:Y:S01]  /*15b0*/  LOP3.LUT R53, R9, 0x50, RZ, 0xfc, !PT ;  /* 0x0000005009357812 */ /* 0x000fe200078efcff */
[----:B------:R-:W-:Y:S01]  /*15c0*/  @!P6 IMAD.IADD R17, R17, 0x1, -R3 ;  /* 0x000000011111e824 */ /* 0x000fe200078e0a03 */
[----:B------:R-:W-:Y:S01]  /*15d0*/  ISETP.GT.U32.AND P6, PT, R3, R22, PT ;  /* 0x000000160300720c */ /* 0x000fe20003fc4070 */
[----:B------:R-:W-:Y:S01]  /*15e0*/  IMAD.HI.U32 R2, R11, R24, RZ ;  /* 0x000000180b027227 */ /* 0x000fe200078e00ff */
[----:B------:R-:W-:-:S02]  /*15f0*/  IABS R54, R53 ;  /* 0x0000003500367213 */ /* 0x000fc40000000000 */
[----:B------:R-:W-:Y:S01]  /*1600*/  LOP3.LUT R55, R9, 0x52, RZ, 0xfc, !PT ;  /* 0x0000005209377812 */ /* 0x000fe200078efcff */
[--C-:B------:R-:W-:Y:S01]  /*1610*/  @!P3 IMAD.IADD R20, R20, 0x1, -R3.reuse ;  /* 0x000000011414b824 */ /* 0x100fe200078e0a03 */
[----:B------:R-:W-:Y:S01]  /*1620*/  ISETP.GE.AND P3, PT, R30, RZ, PT ;  /* 0x000000ff1e00720c */ /* 0x000fe20003f66270 */
[----:B------:R-:W-:Y:S01]  /*1630*/  @!P2 IMAD.MOV R14, RZ, RZ, -R14 ;  /* 0x000000ffff0ea224 */ /* 0x000fe200078e0a0e */
[----:B------:R-:W-:Y:S01]  /*1640*/  ISETP.GT.U32.AND P2, PT, R3, R18, PT ;  /* 0x000000120300720c */ /* 0x000fe20003f44070 */
[----:B------:R-:W-:Y:S01]  /*1650*/  IMAD.MOV R2, RZ, RZ, -R2 ;  /* 0x000000ffff027224 */ /* 0x000fe200078e0a02 */
[----:B------:R-:W-:Y:S01]  /*1660*/  IABS R30, R33 ;  /* 0x00000021001e7213 */ /* 0x000fe20000000000 */
[----:B------:R-:W-:Y:S01]  /*1670*/  @!P1 IMAD.IADD R21, R21, 0x1, -R3 ;  /* 0x0000000115159824 */ /* 0x000fe200078e0a03 */
[C---:B------:R-:W-:Y:S01]  /*1680*/  ISETP.GT.U32.AND P1, PT, R3.reuse, R20, PT ;  /* 0x000000140300720c */ /* 0x040fe20003f24070 */
[----:B------:R-:W-:Y:S01]  /*1690*/  IMAD R23, R3, R2, R24 ;  /* 0x0000000203177224 */ /* 0x000fe200078e0218 */
[----:B------:R-:W-:Y:S01]  /*16a0*/  IABS R56, R55 ;  /* 0x0000003700387213 */ /* 0x000fe20000000000 */
[----:B------:R-:W-:Y:S01]  /*16b0*/  IMAD.MOV.U32 R24, RZ, RZ, R25 ;  /* 0x000000ffff187224 */ /* 0x000fe200078e0019 */
[----:B------:R-:W-:Y:S01]  /*16c0*/  LOP3.LUT R57, R9, 0x5c, RZ, 0xfc, !PT ;  /* 0x0000005c09397812 */ /* 0x000fe200078efcff */
        /* <DEDUP_REMOVED lines=8> */
[----:B------:R-:W-:Y:S01]  /*1750*/  ISETP.GE.AND P2, PT, R29, RZ, PT ;  /* 0x000000ff1d00720c */ /* 0x000fe20003f46270 */
[--C-:B------:R-:W-:Y:S01]  /*1760*/  @!P1 IMAD.IADD R20, R20, 0x1, -R3.reuse ;  /* 0x0000000114149824 */ /* 0x100fe200078e0a03 */
[----:B------:R-:W-:Y:S01]  /*1770*/  LOP3.LUT R29, R9, 0x1c, RZ, 0xfc, !PT ;  /* 0x0000001c091d7812 */ /* 0x000fe200078efcff */
[C---:B------:R-:W-:Y:S01]  /*1780*/  IMAD R24, R3.reuse, R2, R24 ;  /* 0x0000000203187224 */ /* 0x040fe200078e0218 */
[----:B------:R-:W-:Y:S01]  /*1790*/  ISETP.GT.U32.AND P1, PT, R3, R23, PT ;  /* 0x000000170300720c */ /* 0x000fe20003f24070 */
[----:B------:R-:W-:Y:S01]  /*17a0*/  @!P6 IMAD.IADD R21, R21, 0x1, -R3 ;  /* 0x000000011515e824 */ /* 0x000fe200078e0a03 */
[----:B------:R-:W-:Y:S01]  /*17b0*/  IABS R26, R29 ;  /* 0x0000001d001a7213 */ /* 0x000fe20000000000 */
[----:B------:R-:W-:Y:S01]  /*17c0*/  @!P5 IMAD.MOV R16, RZ, RZ, -R16 ;  /* 0x000000ffff10d224 */ /* 0x000fe200078e0a10 */
[----:B------:R-:W-:Y:S01]  /*17d0*/  ISETP.GT.U32.AND P6, PT, R3, R24, PT ;  /* 0x000000180300720c */ /* 0x000fe20003fc4070 */
[----:B------:R-:W-:Y:S01]  /*17e0*/  @!P0 IMAD.MOV R17, RZ, RZ, -R17 ;  /* 0x000000ffff118224 */ /* 0x000fe200078e0a11 */
[----:B------:R-:W-:Y:S01]  /*17f0*/  ISETP.GE.AND P5, PT, R28, RZ, PT ;  /* 0x000000ff1c00720c */ /* 0x000fe20003fa6270 */
[----:B------:R-:W-:Y:S01]  /*1800*/  IMAD.HI.U32 R2, R11, R26, RZ ;  /* 0x0000001a0b027227 */ /* 0x000fe200078e00ff */
[----:B------:R-:W-:-:S02]  /*1810*/  ISETP.GT.U32.AND P0, PT, R3, R22, PT ;  /* 0x000000160300720c */ /* 0x000fc40003f04070 */
[----:B------:R-:W-:Y:S01]  /*1820*/  IABS R28, R32 ;  /* 0x00000020001c7213 */ /* 0x000fe20000000000 */
[----:B------:R-:W-:Y:S01]  /*1830*/  IMAD.MOV R25, RZ, RZ, -R2 ;  /* 0x000000ffff197224 */ /* 0x000fe200078e0a02 */
[----:B------:R-:W-:Y:S01]  /*1840*/  IABS R68, R59 ;  /* 0x0000003b00447213 */ /* 0x000fe20000000000 */
[--C-:B------:R-:W-:Y:S01]  /*1850*/  @!P1 IMAD.IADD R23, R23, 0x1, -R3.reuse ;  /* 0x0000000117179824 */ /* 0x100fe200078e0a03 */
[----:B------:R-:W-:Y:S01]  /*1860*/  ISETP.GE.AND P1, PT, R27, RZ, PT ;  /* 0x000000ff1b00720c */ /* 0x000fe20003f26270 */
[C---:B------:R-:W-:Y:S01]  /*1870*/  IMAD R25, R3.reuse, R25, R26 ;  /* 0x0000001903197224 */ /* 0x040fe200078e021a */
[----:B------:R-:W-:Y:S01]  /*1880*/  IABS R82, R61 ;  /* 0x0000003d00527213 */ /* 0x000fe20000000000 */
[--C-:B------:R-:W-:Y:S01]  /*1890*/  @!P6 IMAD.IADD R24, R24, 0x1, -R3.reuse ;  /* 0x000000011818e824 */ /* 0x100fe200078e0a03 */
[C---:B------:R-:W-:Y:S01]  /*18a0*/  ISETP.GT.U32.AND P6, PT, R3.reuse, R23, PT ;  /* 0x000000170300720c */ /* 0x040fe20003fc4070 */
[----:B------:R-:W-:Y:S01]  /*18b0*/  @!P5 IMAD.MOV R20, RZ, RZ, -R20 ;  /* 0x000000ffff14d224 */ /* 0x000fe200078e0a14 */
[----:B------:R-:W-:Y:S01]  /*18c0*/  ISETP.GT.U32.AND P5, PT, R3, R25, PT ;  /* 0x000000190300720c */ /* 0x000fe20003fa4070 */
[----:B------:R-:W-:Y:S01]  /*18d0*/  @!P0 IMAD.IADD R22, R22, 0x1, -R3 ;  /* 0x0000000116168824 */ /* 0x000fe200078e0a03 */
[----:B------:R-:W-:Y:S01]  /*18e0*/  ISETP.GE.AND P0, PT, R31, RZ, PT ;  /* 0x000000ff1f00720c */ /* 0x000fe20003f06270 */
[----:B------:R-:W-:Y:S01]  /*18f0*/  IMAD.HI.U32 R26, R11, R30, RZ ;  /* 0x0000001e0b1a7227 */ /* 0x000fe200078e00ff */
[----:B------:R-:W-:-:S02]  /*1900*/  LOP3.LUT R31, R9, 0x24, RZ, 0xfc, !PT ;  /* 0x00000024091f7812 */ /* 0x000fc400078efcff */
[----:B------:R-:W-:Y:S01]  /*1910*/  LOP3.LUT R63, R9, 0x70, RZ, 0xfc, !PT ;  /* 0x00000070093f7812 */ /* 0x000fe200078efcff */
[----:B------:R-:W-:Y:S01]  /*1920*/  @!P4 IMAD.MOV R18, RZ, RZ, -R18 ;  /* 0x000000ffff12c224 */ /* 0x000fe200078e0a12 */
[----:B------:R-:W-:Y:S01]  /*1930*/  ISETP.GT.U32.AND P4, PT, R3, R24, PT ;  /* 0x000000180300720c */ /* 0x000fe20003f84070 */
[----:B------:R-:W-:Y:S01]  /*1940*/  IMAD.MOV R27, RZ, RZ, -R26 ;  /* 0x000000ffff1b7224 */ /* 0x000fe200078e0a1a */
[----:B------:R-:W-:Y:S01]  /*1950*/  LOP3.LUT R65, R9, 0x72, RZ, 0xfc, !PT ;  /* 0x0000007209417812 */ /* 0x000fe200078efcff */
[----:B------:R-:W-:Y:S01]  /*1960*/  IMAD.HI.U32 R2, R11, R28, RZ ;  /* 0x0000001c0b027227 */ /* 0x000fe200078e00ff */
[----:B------:R-:W-:Y:S02]  /*1970*/  IABS R84, R63 ;  /* 0x0000003f00547213 */ /* 0x000fe40000000000 */
[----:B------:R-:W-:Y:S01]  /*1980*/  IABS R86, R65 ;  /* 0x0000004100567213 */ /* 0x000fe20000000000 */
[----:B------:R-:W-:Y:S01]  /*1990*/  @!P6 IMAD.IADD R23, R23, 0x1, -R3 ;  /* 0x000000011717e824 */ /* 0x000fe200078e0a03 */
[----:B------:R-:W-:Y:S01]  /*19a0*/  ISETP.GE.AND P6, PT, R33, RZ, PT ;  /* 0x000000ff2100720c */ /* 0x000fe20003fc6270 */
[----:B------:R-:W-:Y:S01]  /*19b0*/  IMAD R27, R3, R27, R30 ;  /* 0x0000001b031b7224 */ /* 0x000fe200078e021e */
[----:B------:R-:W-:Y:S01]  /*19c0*/  LOP3.LUT R33, R9, 0x26, RZ, 0xfc, !PT ;  /* 0x0000002609217812 */ /* 0x000fe200078efcff */
[----:B------:R-:W-:Y:S01]  /*19d0*/  @!P2 IMAD.MOV R21, RZ, RZ, -R21 ;  /* 0x000000ffff15a224 */ /* 0x000fe200078e0a15 */
[----:B------:R-:W-:Y:S01]  /*19e0*/  ISETP.GE.AND P2, PT, R29, RZ, PT ;  /* 0x000000ff1d00720c */ /* 0x000fe20003f46270 */
[----:B------:R-:W-:Y:S01]  /*19f0*/  IMAD.MOV R2, RZ, RZ, -R2 ;  /* 0x000000ffff027224 */ /* 0x000fe200078e0a02 */
[----:B------:R-:W-:Y:S01]  /*1a00*/  LOP3.LUT R29, R9, 0x22, RZ, 0xfc, !PT ;  /* 0x00000022091d7812 */ /* 0x000fe200078efcff */
[----:B------:R-:W-:Y:S01]  /*1a10*/  @!P5 IMAD.IADD R25, R25, 0x1, -R3 ;  /* 0x000000011919d824 */ /* 0x000fe200078e0a03 */
[----:B------:R-:W-:Y:S01]  /*1a20*/  IABS R30, R31 ;  /* 0x0000001f001e7213 */ /* 0x000fe20000000000 */
[----:B------:R-:W-:Y:S01]  /*1a30*/  @!P0 IMAD.MOV R23, RZ, RZ, -R23 ;  /* 0x000000ffff178224 */ /* 0x000fe200078e0a17 */
[C---:B------:R-:W-:Y:S01]  /*1a40*/  ISETP.GT.U32.AND P0, PT, R3.reuse, R27, PT ;  /* 0x0000001b0300720c */ /* 0x040fe20003f04070 */
[C---:B------:R-:W-:Y:S01]  /*1a50*/  IMAD R26, R3.reuse, R2, R28 ;  /* 0x00000002031a7224 */ /* 0x040fe200078e021c */
[----:B------:R-:W-:Y:S01]  /*1a60*/  IABS R28, R29 ;  /* 0x0000001d001c7213 */ /* 0x000fe20000000000 */
[----:B------:R-:W-:Y:S01]  /*1a70*/  @!P4 IMAD.IADD R24, R24, 0x1, -R3 ;  /* 0x000000011818c824 */ /* 0x000fe200078e0a03 */
[C---:B------:R-:W-:Y:S01]  /*1a80*/  ISETP.GT.U32.AND P5, PT, R3.reuse, R25, PT ;  /* 0x000000190300720c */ /* 0x040fe20003fa4070 */
[----:B------:R-:W-:Y:S01]  /*1a90*/  @!P3 IMAD.MOV R22, RZ, RZ, -R22 ;  /* 0x000000ffff16b224 */ /* 0x000fe200078e0a16 */
[----:B------:R-:W-:Y:S01]  /*1aa0*/  ISETP.GT.U32.AND P4, PT, R3, R26, PT ;  /* 0x0000001a0300720c */ /* 0x000fe20003f84070 */
[----:B------:R-:W-:Y:S01]  /*1ab0*/  IMAD.HI.U32 R2, R11, R28, RZ ;  /* 0x0000001c0b027227 */ /* 0x000fe200078e00ff */
[----:B------:R-:W-:-:S02]  /*1ac0*/  ISETP.GE.AND P3, PT, R32, RZ, PT ;  /* 0x000000ff2000720c */ /* 0x000fc40003f66270 */
[----:B------:R-:W-:Y:S01]  /*1ad0*/  IABS R32, R33 ;  /* 0x0000002100207213 */ /* 0x000fe20000000000 */
[----:B------:R-:W-:Y:S01]  /*1ae0*/  @!P1 IMAD.MOV R24, RZ, RZ, -R24 ;  /* 0x000000ffff189224 */ /* 0x000fe200078e0a18 */
[----:B------:R-:W-:Y:S01]  /*1af0*/  ISETP.GE.AND P1, PT, R29, RZ, PT ;  /* 0x000000ff1d00720c */ /* 0x000fe20003f26270 */
[----:B------:R-:W-:Y:S01]  /*1b00*/  IMAD.MOV R29, RZ, RZ, -R2 ;  /* 0x000000ffff1d7224 */ /* 0x000fe200078e0a02 */
[----:B------:R-:W-:Y:S01]  /*1b10*/  LOP3.LUT R69, R9, 0x78, RZ, 0xfc, !PT ;  /* 0x0000007809457812 */ /* 0x000fe200078efcff */
[--C-:B------:R-:W-:Y:S01]  /*1b20*/  @!P0 IMAD.IADD R27, R27, 0x1, -R3.reuse ;  /* 0x000000011b1b8824 */ /* 0x100fe200078e0a03 */
[----:B------:R-:W-:Y:S01]  /*1b30*/  LOP3.LUT R67, R9, 0x76, RZ, 0xfc, !PT ;  /* 0x0000007609437812 */ /* 0x000fe200078efcff */
[----:B------:R-:W-:Y:S01]  /*1b40*/  @!P5 IMAD.IADD R25, R25, 0x1, -R3 ;  /* 0x000000011919d824 */ /* 0x000fe200078e0a03 */
[----:B------:R-:W-:Y:S01]  /*1b50*/  ISETP.GE.AND P5, PT, R31, RZ, PT ;  /* 0x000000ff1f00720c */ /* 0x000fe20003fa6270 */
[C---:B------:R-:W-:Y:S01]  /*1b60*/  IMAD R28, R3.reuse, R29, R28 ;  /* 0x0000001d031c7224 */ /* 0x040fe200078e021c */
[----:B------:R-:W-:Y:S01]  /*1b70*/  ISETP.GT.U32.AND P0, PT, R3, R27, PT ;  /* 0x0000001b0300720c */ /* 0x000fe20003f04070 */
[----:B------:R-:W-:Y:S01]  /*1b80*/  IMAD.HI.U32 R2, R11, R30, RZ ;  /* 0x0000001e0b027227 */ /* 0x000fe200078e00ff */
[----:B------:R-:W-:-:S02]  /*1b90*/  IABS R92, R69 ;  /* 0x00000045005c7213 */ /* 0x000fc40000000000 */
[----:B------:R-:W-:Y:S01]  /*1ba0*/  IABS R90, R67 ;  /* 0x00000043005a7213 */ /* 0x000fe20000000000 */
[----:B------:R-:W-:Y:S01]  /*1bb0*/  @!P2 IMAD.MOV R25, RZ, RZ, -R25 ;  /* 0x000000ffff19a224 */ /* 0x000fe200078e0a19 */
[----:B------:R-:W-:Y:S01]  /*1bc0*/  ISETP.GT.U32.AND P2, PT, R3, R28, PT ;  /* 0x0000001c0300720c */ /* 0x000fe20003f44070 */
[----:B------:R-:W-:Y:S02]  /*1bd0*/  @!P4 IMAD.IADD R26, R26, 0x1, -R3 ;  /* 0x000000011a1ac824 */ /* 0x000fe400078e0a03 */
[----:B------:R-:W-:-:S03]  /*1be0*/  IMAD.HI.U32 R29, R11, R32, RZ ;  /* 0x000000200b1d7227 */ /* 0x000fc600078e00ff */
[C---:B------:R-:W-:Y:S01]  /*1bf0*/  ISETP.GT.U32.AND P4, PT, R3.reuse, R26, PT ;  /* 0x0000001a0300720c */ /* 0x040fe20003f84070 */
[----:B------:R-:W-:Y:S02]  /*1c00*/  IMAD.MOV R2, RZ, RZ, -R2 ;  /* 0x000000ffff027224 */ /* 0x000fe400078e0a02 */
[----:B------:R-:W-:Y:S02]  /*1c10*/  IMAD.MOV R31, RZ, RZ, -R29 ;  /* 0x000000ffff1f7224 */ /* 0x000fe400078e0a1d */
[----:B------:R-:W-:Y:S01]  /*1c20*/  IMAD R29, R3, R2, R30 ;  /* 0x00000002031d7224 */ /* 0x000fe200078e021e */
[----:B------:R-:W-:Y:S01]  /*1c30*/  LOP3.LUT R2, R9, 0x28, RZ, 0xfc, !PT ;  /* 0x0000002809027812 */ /* 0x000fe200078efcff */
[----:B------:R-:W-:Y:S02]  /*1c40*/  IMAD R30, R3, R31, R32 ;  /* 0x0000001f031e7224 */ /* 0x000fe400078e0220 */
[--C-:B------:R-:W-:Y:S01]  /*1c50*/  @!P0 IMAD.IADD R27, R27, 0x1, -R3.reuse ;  /* 0x000000011b1b8824 */ /* 0x100fe200078e0a03 */
[C---:B------:R-:W-:Y:S01]  /*1c60*/  ISETP.GT.U32.AND P0, PT, R3.reuse, R29, PT ;  /* 0x0000001d0300720c */ /* 0x040fe20003f04070 */
[----:B------:R-:W-:Y:S01]  /*1c70*/  @!P2 IMAD.IADD R28, R28, 0x1, -R3 ;  /* 0x000000011c1ca824 */ /* 0x000fe200078e0a03 */
[----:B------:R-:W-:Y:S01]  /*1c80*/  IABS R32, R2 ;  /* 0x0000000200207213 */ /* 0x000fe20000000000 */
[----:B------:R-:W-:Y:S01]  /*1c90*/  @!P6 IMAD.MOV R27, RZ, RZ, -R27 ;  /* 0x000000ffff1be224 */ /* 0x000fe200078e0a1b */
[C---:B------:R-:W-:Y:S01]  /*1ca0*/  ISETP.GT.U32.AND P6, PT, R3.reuse, R30, PT ;  /* 0x0000001e0300720c */ /* 0x040fe20003fc4070 */
[----:B------:R-:W-:Y:S01]  /*1cb0*/  @!P4 IMAD.IADD R26, R26, 0x1, -R3 ;  /* 0x000000011a1ac824 */ /* 0x000fe200078e0a03 */
[----:B------:R-:W-:Y:S01]  /*1cc0*/  ISETP.GT.U32.AND P2, PT, R3, R28, PT ;  /* 0x0000001c0300720c */ /* 0x000fe20003f44070 */
[----:B------:R-:W-:Y:S01]  /*1cd0*/  IMAD R251, R184, 0x1ac, RZ ;  /* 0x000001acb8fb7824 */ /* 0x000fe200078e02ff */
[----:B------:R-:W-:Y:S01]  /*1ce0*/  ISETP.GE.AND P4, PT, R33, RZ, PT ;  /* 0x000000ff2100720c */ /* 0x000fe20003f86270 */
[----:B------:R-:W-:Y:S01]  /*1cf0*/  @!P3 IMAD.MOV R26, RZ, RZ, -R26 ;  /* 0x000000ffff1ab224 */ /* 0x000fe200078e0a1a */
[----:B------:R-:W-:-:S02]  /*1d00*/  LOP3.LUT R33, R9, 0x2a, RZ, 0xfc, !PT ;  /* 0x0000002a09217812 */ /* 0x000fc400078efcff */
[----:B------:R-:W-:Y:S01]  /*1d10*/  ISETP.GE.AND P3, PT, R2, RZ, PT ;  /* 0x000000ff0200720c */ /* 0x000fe20003f66270 */
[----:B------:R-:W-:Y:S01]  /*1d20*/  @!P0 IMAD.IADD R29, R29, 0x1, -R3 ;  /* 0x000000011d1d8824 */ /* 0x000fe200078e0a03 */
[----:B------:R-:W-:Y:S01]  /*1d30*/  IABS R34, R33 ;  /* 0x0000002100227213 */ /* 0x000fe20000000000 */
[----:B------:R-:W-:-:S03]  /*1d40*/  IMAD.HI.U32 R2, R11, R32, RZ ;  /* 0x000000200b027227 */ /* 0x000fc600078e00ff */
[----:B------:R-:W-:Y:S01]  /*1d50*/  ISETP.GT.U32.AND P0, PT, R3, R29, PT ;  /* 0x0000001d0300720c */ /* 0x000fe20003f04070 */
[----:B------:R-:W-:-:S04]  /*1d60*/  IMAD.HI.U32 R31, R11, R34, RZ ;  /* 0x000000220b1f7227 */ /* 0x000fc800078e00ff */
[--C-:B------:R-:W-:Y:S02]  /*1d70*/  @!P6 IMAD.IADD R30, R30, 0x1, -R3.reuse ;  /* 0x000000011e1ee824 */ /* 0x100fe400078e0a03 */
[----:B------:R-:W-:Y:S02]  /*1d80*/  IMAD.MOV R2, RZ, RZ, -R2 ;  /* 0x000000ffff027224 */ /* 0x000fe400078e0a02 */
[----:B------:R-:W-:Y:S01]  /*1d90*/  @!P2 IMAD.IADD R28, R28, 0x1, -R3 ;  /* 0x000000011c1ca824 */ /* 0x000fe200078e0a03 */
[----:B------:R-:W-:Y:S01]  /*1da0*/  ISETP.GE.AND P2, PT, R33, RZ, PT ;  /* 0x000000ff2100720c */ /* 0x000fe20003f46270 */
[----:B------:R-:W-:Y:S01]  /*1db0*/  IMAD.MOV R33, RZ, RZ, -R31 ;  /* 0x000000ffff217224 */ /* 0x000fe200078e0a1f */
[C---:B------:R-:W-:Y:S01]  /*1dc0*/  ISETP.GT.U32.AND P6, PT, R3.reuse, R30, PT ;  /* 0x0000001e0300720c */ /* 0x040fe20003fc4070 */
[----:B------:R-:W-:Y:S02]  /*1dd0*/  IMAD R31, R3, R2, R32 ;  /* 0x00000002031f7224 */ /* 0x000fe400078e0220 */
[----:B------:R-:W-:-:S04]  /*1de0*/  IMAD.HI.U32 R2, R11, R36, RZ ;  /* 0x000000240b027227 */ /* 0x000fc800078e00ff */
[----:B------:R-:W-:Y:S02]  /*1df0*/  IMAD R32, R3, R33, R34 ;  /* 0x0000002103207224 */ /* 0x000fe400078e0222 */
[----:B------:R-:W-:-:S04]  /*1e00*/  IMAD.HI.U32 R33, R11, R38, RZ ;  /* 0x000000260b217227 */ /* 0x000fc800078e00ff */
[----:B------:R-:W-:Y:S02]  /*1e10*/  IMAD.MOV R2, RZ, RZ, -R2 ;  /* 0x000000ffff027224 */ /* 0x000fe400078e0a02 */
[----:B------:R-:W-:Y:S02]  /*1e20*/  IMAD.MOV R34, RZ, RZ, -R33 ;  /* 0x000000ffff227224 */ /* 0x000fe400078e0a21 */
[--C-:B------:R-:W-:Y:S01]  /*1e30*/  @!P0 IMAD.IADD R29, R29, 0x1, -R3.reuse ;  /* 0x000000011d1d8824 */ /* 0x100fe200078e0a03 */
[C---:B------:R-:W-:Y:S01]  /*1e40*/  ISETP.GT.U32.AND P0, PT, R3.reuse, R31, PT ;  /* 0x0000001f0300720c */ /* 0x040fe20003f04070 */
[C---:B------:R-:W-:Y:S01]  /*1e50*/  IMAD R33, R3.reuse, R2, R36 ;  /* 0x0000000203217224 */ /* 0x040fe200078e0224 */
[----:B------:R-:W-:Y:S01]  /*1e60*/  IABS R36, R41 ;  /* 0x0000002900247213 */ /* 0x000fe20000000000 */
[----:B------:R-:W-:Y:S02]  /*1e70*/  @!P6 IMAD.IADD R30, R30, 0x1, -R3 ;  /* 0x000000011e1ee824 */ /* 0x000fe400078e0a03 */
[----:B------:R-:W-:Y:S01]  /*1e80*/  @!P1 IMAD.MOV R28, RZ, RZ, -R28 ;  /* 0x000000ffff1c9224 */ /* 0x000fe200078e0a1c */
[----:B------:R-:W-:Y:S01]  /*1e90*/  ISETP.GT.U32.AND P6, PT, R3, R33, PT ;  /* 0x000000210300720c */ /* 0x000fe20003fc4070 */
[----:B------:R-:W-:Y:S01]  /*1ea0*/  IMAD.HI.U32 R2, R11, R36, RZ ;  /* 0x000000240b027227 */ /* 0x000fe200078e00ff */
[----:B------:R-:W-:-:S03]  /*1eb0*/  ISETP.GT.U32.AND P1, PT, R3, R32, PT ;  /* 0x000000200300720c */ /* 0x000fc60003f24070 */
[----:B------:R-:W-:Y:S01]  /*1ec0*/  @!P5 IMAD.MOV R29, RZ, RZ, -R29 ;  /* 0x000000ffff1dd224 */ /* 0x000fe200078e0a1d */
[----:B------:R-:W-:Y:S01]  /*1ed0*/  ISETP.GE.AND P5, PT, R35, RZ, PT ;  /* 0x000000ff2300720c */ /* 0x000fe20003fa6270 */
[--C-:B------:R-:W-:Y:S02]  /*1ee0*/  @!P0 IMAD.IADD R31, R31, 0x1, -R3.reuse ;  /* 0x000000011f1f8824 */ /* 0x100fe400078e0a03 */
[C---:B------:R-:W-:Y:S01]  /*1ef0*/  IMAD R34, R3.reuse, R34, R38 ;  /* 0x0000002203227224 */ /* 0x040fe200078e0226 */
[----:B------:R-:W-:Y:S01]  /*1f00*/  IABS R38, R43 ;  /* 0x0000002b00267213 */ /* 0x000fe20000000000 */
[----:B------:R-:W-:Y:S01]  /*1f10*/  IMAD.MOV R35, RZ, RZ, -R2 ;  /* 0x000000ffff237224 */ /* 0x000fe200078e0a02 */
[----:B------:R-:W-:Y:S01]  /*1f20*/  ISETP.GT.U32.AND P0, PT, R3, R31, PT ;  /* 0x0000001f0300720c */ /* 0x000fe20003f04070 */
[--C-:B------:R-:W-:Y:S02]  /*1f30*/  @!P6 IMAD.IADD R33, R33, 0x1, -R3.reuse ;  /* 0x000000012121e824 */ /* 0x100fe400078e0a03 */
[----:B------:R-:W-:-:S02]  /*1f40*/  @!P1 IMAD.IADD R32, R32, 0x1, -R3 ;  /* 0x0000000120209824 */ /* 0x000fc400078e0a03 */
[C---:B------:R-:W-:Y:S01]  /*1f50*/  IMAD R35, R3.reuse, R35, R36 ;  /* 0x0000002303237224 */ /* 0x040fe200078e0224 */
[----:B------:R-:W-:Y:S01]  /*1f60*/  ISETP.GT.U32.AND P6, PT, R3, R33, PT ;  /* 0x000000210300720c */ /* 0x000fe20003fc4070 */
[----:B------:R-:W-:Y:S01]  /*1f70*/  IMAD.HI.U32 R36, R11, R40, RZ ;  /* 0x000000280b247227 */ /* 0x000fe200078e00ff */
[----:B------:R-:W-:-:S03]  /*1f80*/  ISETP.GT.U32.AND P1, PT, R3, R32, PT ;  /* 0x000000200300720c */ /* 0x000fc60003f24070 */
[----:B------:R-:W-:-:S04]  /*1f90*/  IMAD.HI.U32 R2, R11, R38, RZ ;  /* 0x000000260b027227 */ /* 0x000fc800078e00ff */
[--C-:B------:R-:W-:Y:S01]  /*1fa0*/  @!P0 IMAD.IADD R31, R31, 0x1, -R3.reuse ;  /* 0x000000011f1f8824 */ /* 0x100fe200078e0a03 */
[----:B------:R-:W-:Y:S01]  /*1fb0*/  ISETP.GT.U32.AND P0, PT, R3, R34, PT ;  /* 0x000000220300720c */ /* 0x000fe20003f04070 */
[----:B------:R-:W-:Y:S02]  /*1fc0*/  IMAD.MOV R39, RZ, RZ, -R36 ;  /* 0x000000ffff277224 */ /* 0x000fe400078e0a24 */
[----:B------:R-:W-:Y:S01]  /*1fd0*/  @!P6 IADD3 R33, R33, -R3, RZ ;  /* 0x800000032121e210 */ /* 0x000fe20007ffe0ff */
[----:B------:R-:W-:Y:S01]  /*1fe0*/  IMAD.MOV R2, RZ, RZ, -R2 ;  /* 0x000000ffff027224 */ /* 0x000fe200078e0a02 */
[----:B------:R-:W-:Y:S01]  /*1ff0*/  ISETP.GT.U32.AND P6, PT, R3, R35, PT ;  /* 0x000000230300720c */ /* 0x000fe20003fc4070 */
[----:B------:R-:W-:Y:S01]  /*2000*/  @!P1 IMAD.IADD R32, R32, 0x1, -R3 ;  /* 0x0000000120209824 */ /* 0x000fe200078e0a03 */
[----:B------:R-:W-:Y:S01]  /*2010*/  ISETP.GE.AND P1, PT, R37, RZ, PT ;  /* 0x000000ff2500720c */ /* 0x000fe20003f26270 */
[----:B------:R-:W-:-:S04]  /*2020*/  IMAD.HI.U32 R37, R11, R42, RZ ;  /* 0x0000002a0b257227 */ /* 0x000fc800078e00ff */
[----:B------:R-:W-:Y:S02]  /*2030*/  IMAD R36, R3, R2, R38 ;  /* 0x0000000203247224 */ /* 0x000fe400078e0226 */
[----:B------:R-:W-:Y:S01]  /*2040*/  @!P0 IMAD.IADD R34, R34, 0x1, -R3 ;  /* 0x0000000122228824 */ /* 0x000fe200078e0a03 */
[----:B------:R-:W-:Y:S01]  /*2050*/  ISETP.GE.AND P0, PT, R41, RZ, PT ;  /* 0x000000ff2900720c */ /* 0x000fe20003f06270 */
[----:B------:R-:W-:Y:S02]  /*2060*/  IMAD.MOV R41, RZ, RZ, -R37 ;  /* 0x000000ffff297224 */ /* 0x000fe400078e0a25 */
[----:B------:R-:W-:Y:S01]  /*2070*/  @!P6 IMAD.IADD R35, R35, 0x1, -R3 ;  /* 0x000000012323e824 */ /* 0x000fe200078e0a03 */
[C---:B------:R-:W-:Y:S01]  /*2080*/  ISETP.GT.U32.AND P6, PT, R3.reuse, R34, PT ;  /* 0x000000220300720c */ /* 0x040fe20003fc4070 */
[C---:B------:R-:W-:Y:S01]  /*2090*/  IMAD R37, R3.reuse, R39, R40 ;  /* 0x0000002703257224 */ /* 0x040fe200078e0228 */
[----:B------:R-:W-:Y:S01]  /*20a0*/  IABS R40, R46 ;  /* 0x0000002e00287213 */ /* 0x000fe20000000000 */
[C---:B------:R-:W-:Y:S01]  /*20b0*/  IMAD R38, R3.reuse, R41, R42 ;  /* 0x0000002903267224 */ /* 0x040fe200078e022a */
[----:B------:R-:W-:Y:S01]  /*20c0*/  IABS R42, R47 ;  /* 0x0000002f002a7213 */ /* 0x000fe20000000000 */
[----:B------:R-:W-:Y:S01]  /*20d0*/  @!P2 IMAD.MOV R32, RZ, RZ, -R32 ;  /* 0x000000ffff20a224 */ /* 0x000fe200078e0a20 */
[C---:B------:R-:W-:Y:S01]  /*20e0*/  ISETP.GT.U32.AND P2, PT, R3.reuse, R37, PT ;  /* 0x000000250300720c */ /* 0x040fe20003f44070 */
[----:B------:R-:W-:Y:S01]  /*20f0*/  @!P4 IMAD.MOV R30, RZ, RZ, -R30 ;  /* 0x000000ffff1ec224 */ /* 0x000fe200078e0a1e */
[C---:B------:R-:W-:Y:S01]  /*2100*/  ISETP.GT.U32.AND P4, PT, R3.reuse, R36, PT ;  /* 0x000000240300720c */ /* 0x040fe20003f84070 */
[----:B------:R-:W-:Y:S01]  /*2110*/  @!P3 IMAD.MOV R31, RZ, RZ, -R31 ;  /* 0x000000ffff1fb224 */ /* 0x000fe200078e0a1f */
[----:B------:R-:W-:Y:S01]  /*2120*/  ISETP.GT.U32.AND P3, PT, R3, R35, PT ;  /* 0x000000230300720c */ /* 0x000fe20003f64070 */
[----:B------:R-:W-:-:S04]  /*2130*/  IMAD.HI.U32 R2, R11, R40, RZ ;  /* 0x000000280b027227 */ /* 0x000fc800078e00ff */
[--C-:B------:R-:W-:Y:S01]  /*2140*/  @!P6 IMAD.IADD R34, R34, 0x1, -R3.reuse ;  /* 0x000000012222e824 */ /* 0x100fe200078e0a03 */
[----:B------:R-:W-:Y:S01]  /*2150*/  ISETP.GT.U32.AND P6, PT, R3, R38, PT ;  /* 0x000000260300720c */ /* 0x000fe20003fc4070 */
[----:B------:R-:W-:Y:S02]  /*2160*/  IMAD.MOV R2, RZ, RZ, -R2 ;  /* 0x000000ffff027224 */ /* 0x000fe400078e0a02 */
[----:B------:R-:W-:Y:S02]  /*2170*/  @!P2 IMAD.IADD R37, R37, 0x1, -R3 ;  /* 0x000000012525a824 */ /* 0x000fe400078e0a03 */
[----:B------:R-:W-:Y:S01]  /*2180*/  @!P5 IMAD.MOV R33, RZ, RZ, -R33 ;  /* 0x000000ffff21d224 */ /* 0x000fe200078e0a21 */
[----:B------:R-:W-:Y:S01]  /*2190*/  ISETP.GE.AND P5, PT, R43, RZ, PT ;  /* 0x000000ff2b00720c */ /* 0x000fe20003fa6270 */
[----:B------:R-:W-:Y:S01]  /*21a0*/  IMAD R40, R3, R2, R40 ;  /* 0x0000000203287224 */ /* 0x000fe200078e0228 */
[----:B------:R-:W-:Y:S01]  /*21b0*/  LOP3.LUT R43, R9, 0x3c, RZ, 0xfc, !PT ;  /* 0x0000003c092b7812 */ /* 0x000fe200078efcff */
[----:B------:R-:W-:-:S03]  /*21c0*/  IMAD.HI.U32 R2, R11, R42, RZ ;  /* 0x0000002a0b027227 */ /* 0x000fc600078e00ff */
[----:B------:R-:W-:Y:S01]  /*21d0*/  IABS R41, R43 ;  /* 0x0000002b00297213 */ /* 0x000fe20000000000 */
[--C-:B------:R-:W-:Y:S01]  /*21e0*/  @!P6 IMAD.IADD R38, R38, 0x1, -R3.reuse ;  /* 0x000000012626e824 */ /* 0x100fe200078e0a03 */
[----:B------:R-:W-:Y:S01]  /*21f0*/  ISETP.GT.U32.AND P6, PT, R3, R37, PT ;  /* 0x000000250300720c */ /* 0x000fe20003fc4070 */
[--C-:B------:R-:W-:Y:S01]  /*2200*/  @!P3 IMAD.IADD R35, R35, 0x1, -R3.reuse ;  /* 0x000000012323b824 */ /* 0x100fe200078e0a03 */
[----:B------:R-:W-:Y:S01]  /*2210*/  ISETP.GE.AND P3, PT, R44, RZ, PT ;  /* 0x000000ff2c00720c */ /* 0x000fe20003f66270 */
[----:B------:R-:W-:Y:S01]  /*2220*/  @!P4 IMAD.IADD R36, R36, 0x1, -R3 ;  /* 0x000000012424c824 */ /* 0x000fe200078e0a03 */
[----:B------:R-:W-:Y:S01]  /*2230*/  ISETP.GE.AND P4, PT, R45, RZ, PT ;  /* 0x000000ff2d00720c */ /* 0x000fe20003f86270 */
[----:B------:R-:W-:Y:S01]  /*2240*/  IMAD.MOV R2, RZ, RZ, -R2 ;  /* 0x000000ffff027224 */ /* 0x000fe200078e0a02 */
[----:B------:R-:W-:Y:S01]  /*2250*/  LOP3.LUT R45, R9, 0x3e, RZ, 0xfc, !PT ;  /* 0x0000003e092d7812 */ /* 0x000fe200078efcff */
[----:B------:R-:W-:Y:S01]  /*2260*/  @!P0 IMAD.MOV R35, RZ, RZ, -R35 ;  /* 0x000000ffff238224 */ /* 0x000fe200078e0a23 */
[C---:B------:R-:W-:Y:S01]  /*2270*/  ISETP.GT.U32.AND P2, PT, R3.reuse, R36, PT ;  /* 0x000000240300720c */ /* 0x040fe20003f44070 */
[C---:B------:R-:W-:Y:S01]  /*2280*/  IMAD R39, R3.reuse, R2, R42 ;  /* 0x0000000203277224 */ /* 0x040fe200078e022a */
[C---:B------:R-:W-:Y:S01]  /*2290*/  ISETP.GT.U32.AND P0, PT, R3.reuse, R40, PT ;  /* 0x000000280300720c */ /* 0x040fe20003f04070 */
[----:B------:R-:W-:Y:S01]  /*22a0*/  IMAD.MOV.U32 R42, RZ, RZ, R41 ;  /* 0x000000ffff2a7224 */ /* 0x000fe200078e0029 */
[----:B------:R-:W-:Y:S01]  /*22b0*/  IABS R44, R45 ;  /* 0x0000002d002c7213 */ /* 0x000fe20000000000 */
[----:B------:R-:W-:Y:S01]  /*22c0*/  @!P1 IMAD.MOV R34, RZ, RZ, -R34 ;  /* 0x000000ffff229224 */ /* 0x000fe200078e0a22 */
[----:B------:R-:W-:Y:S01]  /*22d0*/  ISETP.GT.U32.AND P1, PT, R3, R38, PT ;  /* 0x000000260300720c */ /* 0x000fe20003f24070 */
[----:B------:R-:W-:-:S04]  /*22e0*/  IMAD.HI.U32 R2, R11, R42, RZ ;  /* 0x0000002a0b027227 */ /* 0x000fc800078e00ff */
[--C-:B------:R-:W-:Y:S01]  /*22f0*/  @!P6 IMAD.IADD R37, R37, 0x1, -R3.reuse ;  /* 0x000000012525e824 */ /* 0x100fe200078e0a03 */
[----:B------:R-:W-:Y:S01]  /*2300*/  ISETP.GT.U32.AND P6, PT, R3, R39, PT ;  /* 0x000000270300720c */ /* 0x000fe20003fc4070 */
[----:B------:R-:W-:Y:S02]  /*2310*/  IMAD.MOV R41, RZ, RZ, -R2 ;  /* 0x000000ffff297224 */ /* 0x000fe400078e0a02 */
[--C-:B------:R-:W-:Y:S01]  /*2320*/  @!P2 IMAD.IADD R36, R36, 0x1, -R3.reuse ;  /* 0x000000012424a824 */ /* 0x100fe200078e0a03 */
[----:B------:R-:W-:Y:S01]  /*2330*/  ISETP.GE.AND P2, PT, R46, RZ, PT ;  /* 0x000000ff2e00720c */ /* 0x000fe20003f46270 */
[--C-:B------:R-:W-:Y:S01]  /*2340*/  @!P0 IMAD.IADD R40, R40, 0x1, -R3.reuse ;  /* 0x0000000128288824 */ /* 0x100fe200078e0a03 */
[----:B------:R-:W-:Y:S01]  /*2350*/  ISETP.GE.AND P0, PT, R43, RZ, PT ;  /* 0x000000ff2b00720c */ /* 0x000fe20003f06270 */
[----:B------:R-:W-:Y:S02]  /*2360*/  IMAD R41, R3, R41, R42 ;  /* 0x0000002903297224 */ /* 0x000fe400078e022a */
[----:B------:R-:W-:Y:S01]  /*2370*/  @!P1 IMAD.IADD R38, R38, 0x1, -R3 ;  /* 0x0000000126269824 */ /* 0x000fe200078e0a03 */
[----:B------:R-:W-:Y:S01]  /*2380*/  ISETP.GE.AND P1, PT, R47, RZ, PT ;  /* 0x000000ff2f00720c */ /* 0x000fe20003f26270 */
[----:B------:R-:W-:Y:S01]  /*2390*/  @!P5 IMAD.MOV R36, RZ, RZ, -R36 ;  /* 0x000000ffff24d224 */ /* 0x000fe200078e0a24 */
[----:B------:R-:W-:Y:S01]  /*23a0*/  LOP3.LUT R47, R9, 0x40, RZ, 0xfc, !PT ;  /* 0x00000040092f7812 */ /* 0x000fe200078efcff */
[----:B------:R-:W-:Y:S01]  /*23b0*/  @!P3 IMAD.MOV R37, RZ, RZ, -R37 ;  /* 0x000000ffff25b224 */ /* 0x000fe200078e0a25 */
[----:B------:R-:W-:Y:S01]  /*23c0*/  ISETP.GT.U32.AND P5, PT, R3, R40, PT ;  /* 0x000000280300720c */ /* 0x000fe20003fa4070 */
[----:B------:R-:W-:Y:S01]  /*23d0*/  IMAD.HI.U32 R2, R11, R44, RZ ;  /* 0x0000002c0b027227 */ /* 0x000fe200078e00ff */
[----:B------:R-:W-:-:S02]  /*23e0*/  ISETP.GT.U32.AND P3, PT, R3, R41, PT ;  /* 0x000000290300720c */ /* 0x000fc40003f64070 */
[----:B------:R-:W-:Y:S01]  /*23f0*/  IABS R46, R47 ;  /* 0x0000002f002e7213 */ /* 0x000fe20000000000 */
[----:B------:R-:W-:Y:S02]  /*2400*/  @!P6 IMAD.IADD R39, R39, 0x1, -R3 ;  /* 0x000000012727e824 */ /* 0x000fe400078e0a03 */
[----:B------:R-:W-:Y:S02]  /*2410*/  IMAD.MOV R2, RZ, RZ, -R2 ;  /* 0x000000ffff027224 */ /* 0x000fe400078e0a02 */
[----:B------:R-:W-:Y:S01]  /*2420*/  @!P4 IMAD.MOV R38, RZ, RZ, -R38 ;  /* 0x000000ffff26c224 */ /* 0x000fe200078e0a26 */
[C---:B------:R-:W-:Y:S01]  /*2430*/  ISETP.GT.U32.AND P6, PT, R3.reuse, R39, PT ;  /* 0x000000270300720c */ /* 0x040fe20003fc4070 */
[----:B------:R-:W-:Y:S01]  /*2440*/  IMAD R42, R3, R2, R44 ;  /* 0x00000002032a7224 */ /* 0x000fe200078e022c */
[----:B------:R-:W-:Y:S01]  /*2450*/  ISETP.GE.AND P4, PT, R45, RZ, PT ;  /* 0x000000ff2d00720c */ /* 0x000fe20003f86270 */
[----:B------:R-:W-:Y:S01]  /*2460*/  IMAD.HI.U32 R2, R11, R46, RZ ;  /* 0x0000002e0b027227 */ /* 0x000fe200078e00ff */
[----:B------:R-:W-:-:S03]  /*2470*/  LOP3.LUT R45, R9, 0x42, RZ, 0xfc, !PT ;  /* 0x00000042092d7812 */ /* 0x000fc600078efcff */
[----:B------:R-:W-:Y:S01]  /*2480*/  IMAD.MOV R2, RZ, RZ, -R2 ;  /* 0x000000ffff027224 */ /* 0x000fe200078e0a02 */
[----:B------:R-:W-:Y:S01]  /*2490*/  IABS R44, R45 ;  /* 0x0000002d002c7213 */ /* 0x000fe20000000000 */
[--C-:B------:R-:W-:Y:S01]  /*24a0*/  @!P5 IMAD.IADD R40, R40, 0x1, -R3.reuse ;  /* 0x000000012828d824 */ /* 0x100fe200078e0a03 */
[----:B------:R-:W-:Y:S01]  /*24b0*/  ISETP.GT.U32.AND P5, PT, R3, R42, PT ;  /* 0x0000002a0300720c */ /* 0x000fe20003fa4070 */
[----:B------:R-:W-:Y:S02]  /*24c0*/  @!P3 IMAD.IADD R41, R41, 0x1, -R3 ;  /* 0x000000012929b824 */ /* 0x000fe400078e0a03 */
[C---:B------:R-:W-:Y:S02]  /*24d0*/  IMAD R43, R3.reuse, R2, R46 ;  /* 0x00000002032b7224 */ /* 0x040fe400078e022e */
[----:B------:R-:W-:Y:S01]  /*24e0*/  @!P2 IMAD.MOV R40, RZ, RZ, -R40 ;  /* 0x000000ffff28a224 */ /* 0x000fe200078e0a28 */
[----:B------:R-:W-:Y:S01]  /*24f0*/  ISETP.GT.U32.AND P2, PT, R3, R41, PT ;  /* 0x000000290300720c */ /* 0x000fe20003f44070 */
[----:B------:R-:W-:Y:S01]  /*2500*/  IMAD.HI.U32 R2, R11, R44, RZ ;  /* 0x0000002c0b027227 */ /* 0x000fe200078e00ff */
[----:B------:R-:W-:-:S03]  /*2510*/  ISETP.GT.U32.AND P3, PT, R3, R43, PT ;  /* 0x0000002b0300720c */ /* 0x000fc60003f64070 */
[--C-:B------:R-:W-:Y:S01]  /*2520*/  @!P6 IMAD.IADD R39, R39, 0x1, -R3.reuse ;  /* 0x000000012727e824 */ /* 0x100fe200078e0a03 */
[----:B------:R-:W-:Y:S01]  /*2530*/  ISETP.GE.AND P6, PT, R47, RZ, PT ;  /* 0x000000ff2f00720c */ /* 0x000fe20003fc6270 */
[----:B------:R-:W-:Y:S01]  /*2540*/  IMAD.MOV R2, RZ, RZ, -R2 ;  /* 0x000000ffff027224 */ /* 0x000fe200078e0a02 */
[----:B------:R-:W-:Y:S01]  /*2550*/  LOP3.LUT R47, R9, 0x44, RZ, 0xfc, !PT ;  /* 0x00000044092f7812 */ /* 0x000fe200078efcff */
[--C-:B------:R-:W-:Y:S02]  /*2560*/  @!P5 IMAD.IADD R42, R42, 0x1, -R3.reuse ;  /* 0x000000012a2ad824 */ /* 0x100fe400078e0a03 */
[----:B------:R-:W-:Y:S01]  /*2570*/  IMAD R44, R3, R2, R44 ;  /* 0x00000002032c7224 */ /* 0x000fe200078e022c */
[----:B------:R-:W-:Y:S01]  /*2580*/  IABS R46, R47 ;  /* 0x0000002f002e7213 */ /* 0x000fe20000000000 */
[----:B------:R-:W-:Y:S01]  /*2590*/  @!P2 IMAD.IADD R41, R41, 0x1, -R3 ;  /* 0x000000012929a824 */ /* 0x000fe200078e0a03 */
[C---:B------:R-:W-:Y:S01]  /*25a0*/  ISETP.GT.U32.AND P5, PT, R3.reuse, R42, PT ;  /* 0x0000002a0300720c */ /* 0x040fe20003fa4070 */
[----:B------:R-:W-:Y:S01]  /*25b0*/  @!P1 IMAD.MOV R39, RZ, RZ, -R39 ;  /* 0x000000ffff279224 */ /* 0x000fe200078e0a27 */
[----:B------:R-:W-:Y:S01]  /*25c0*/  ISETP.GT.U32.AND P2, PT, R3, R44, PT ;  /* 0x0000002c0300720c */ /* 0x000fe20003f44070 */
[----:B------:R-:W-:Y:S01]  /*25d0*/  IMAD.HI.U32 R2, R11, R46, RZ ;  /* 0x0000002e0b027227 */ /* 0x000fe200078e00ff */
[----:B------:R-:W-:-:S03]  /*25e0*/  ISETP.GE.AND P1, PT, R45, RZ, PT ;  /* 0x000000ff2d00720c */ /* 0x000fc60003f26270 */
[----:B------:R-:W-:Y:S02]  /*25f0*/  @!P3 IMAD.IADD R43, R43, 0x1, -R3 ;  /* 0x000000012b2bb824 */ /* 0x000fe400078e0a03 */
[----:B------:R-:W-:Y:S02]  /*2600*/  IMAD.MOV R45, RZ, RZ, -R2 ;  /* 0x000000ffff2d7224 */ /* 0x000fe400078e0a02 */
[----:B------:R-:W-:Y:S01]  /*2610*/  IMAD.HI.U32 R2, R11, R48, RZ ;  /* 0x000000300b027227 */ /* 0x000fe200078e00ff */
[----:B------:R-:W-:-:S03]  /*2620*/  ISETP.GT.U32.AND P3, PT, R3, R43, PT ;  /* 0x0000002b0300720c */ /* 0x000fc60003f64070 */
[----:B------:R-:W-:Y:S02]  /*2630*/  IMAD.MOV R2, RZ, RZ, -R2 ;  /* 0x000000ffff027224 */ /* 0x000fe400078e0a02 */
[----:B------:R-:W-:Y:S02]  /*2640*/  IMAD R45, R3, R45, R46 ;  /* 0x0000002d032d7224 */ /* 0x000fe400078e022e */
[--C-:B------:R-:W-:Y:S01]  /*2650*/  @!P5 IMAD.IADD R42, R42, 0x1, -R3.reuse ;  /* 0x000000012a2ad824 */ /* 0x100fe200078e0a03 */
[----:B------:R-:W-:Y:S01]  /*2660*/  ISETP.GE.AND P5, PT, R47, RZ, PT ;  /* 0x000000ff2f00720c */ /* 0x000fe20003fa6270 */
[----:B------:R-:W-:Y:S01]  /*2670*/  @!P2 IMAD.IADD R44, R44, 0x1, -R3 ;  /* 0x000000012c2ca824 */ /* 0x000fe200078e0a03 */
[----:B------:R-:W-:Y:S01]  /*2680*/  IABS R47, R52 ;  /* 0x00000034002f7213 */ /* 0x000fe20000000000 */
[----:B------:R-:W-:Y:S01]  /*2690*/  IMAD R46, R3, R2, R48 ;  /* 0x00000002032e7224 */ /* 0x000fe200078e0230 */
[----:B------:R-:W-:Y:S01]  /*26a0*/  ISETP.GE.AND P2, PT, R49, RZ, PT ;  /* 0x000000ff3100720c */ /* 0x000fe20003f46270 */
[----:B------:R-:W-:Y:S01]  /*26b0*/  @!P0 IMAD.MOV R41, RZ, RZ, -R41 ;  /* 0x000000ffff298224 */ /* 0x000fe200078e0a29 */
[C---:B------:R-:W-:Y:S01]  /*26c0*/  ISETP.GT.U32.AND P0, PT, R3.reuse, R44, PT ;  /* 0x0000002c0300720c */ /* 0x040fe20003f04070 */
[----:B------:R-:W-:Y:S01]  /*26d0*/  @!P4 IMAD.MOV R42, RZ, RZ, -R42 ;  /* 0x000000ffff2ac224 */ /* 0x000fe200078e0a2a */
[----:B------:R-:W-:Y:S01]  /*26e0*/  ISETP.GT.U32.AND P4, PT, R3, R46, PT ;  /* 0x0000002e0300720c */ /* 0x000fe20003f84070 */
[----:B------:R-:W-:Y:S01]  /*26f0*/  @!P3 IMAD.IADD R43, R43, 0x1, -R3 ;  /* 0x000000012b2bb824 */ /* 0x000fe200078e0a03 */
[----:B------:R-:W-:Y:S01]  /*2700*/  ISETP.GT.U32.AND P3, PT, R3, R45, PT ;  /* 0x0000002d0300720c */ /* 0x000fe20003f64070 */
[----:B------:R-:W-:Y:S01]  /*2710*/  IMAD.HI.U32 R2, R11, R50, RZ ;  /* 0x000000320b027227 */ /* 0x000fe200078e00ff */
[----:B------:R-:W-:-:S03]  /*2720*/  LOP3.LUT R49, R9, 0x4c, RZ, 0xfc, !PT ;  /* 0x0000004c09317812 */ /* 0x000fc600078efcff */
[----:B------:R-:W-:Y:S02]  /*2730*/  IMAD.MOV.U32 R48, RZ, RZ, R47 ;  /* 0x000000ffff307224 */ /* 0x000fe400078e002f */
[----:B------:R-:W-:Y:S02]  /*2740*/  IMAD.MOV R47, RZ, RZ, -R2 ;  /* 0x000000ffff2f7224 */ /* 0x000fe400078e0a02 */
[--C-:B------:R-:W-:Y:S01]  /*2750*/  @!P0 IMAD.IADD R44, R44, 0x1, -R3.reuse ;  /* 0x000000012c2c8824 */ /* 0x100fe200078e0a03 */
[----:B------:R-:W-:Y:S01]  /*2760*/  ISETP.GE.AND P0, PT, R52, RZ, PT ;  /* 0x000000ff3400720c */ /* 0x000fe20003f06270 */
[--C-:B------:R-:W-:Y:S01]  /*2770*/  @!P4 IMAD.IADD R46, R46, 0x1, -R3.reuse ;  /* 0x000000012e2ec824 */ /* 0x100fe200078e0a03 */
[----:B------:R-:W-:Y:S01]  /*2780*/  ISETP.GE.AND P4, PT, R49, RZ, PT ;  /* 0x000000ff3100720c */ /* 0x000fe20003f86270 */
[----:B------:R-:W-:Y:S01]  /*2790*/  @!P3 IMAD.IADD R45, R45, 0x1, -R3 ;  /* 0x000000012d2db824 */ /* 0x000fe200078e0a03 */
[----:B------:R-:W-:Y:S01]  /*27a0*/  ISETP.GE.AND P3, PT, R51, RZ, PT ;  /* 0x000000ff3300720c */ /* 0x000fe20003f66270 */
[----:B------:R-:W-:Y:S01]  /*27b0*/  @!P1 IMAD.MOV R44, RZ, RZ, -R44 ;  /* 0x000000ffff2c9224 */ /* 0x000fe200078e0a2c */
[----:B------:R-:W-:Y:S01]  /*27c0*/  ISETP.GT.U32.AND P1, PT, R3, R46, PT ;  /* 0x0000002e0300720c */ /* 0x000fe20003f24070 */
[----:B------:R-:W-:-:S04]  /*27d0*/  IMAD.HI.U32 R2, R11, R48, RZ ;  /* 0x000000300b027227 */ /* 0x000fc800078e00ff */
[----:B------:R-:W-:Y:S01]  /*27e0*/  @!P6 IMAD.MOV R43, RZ, RZ, -R43 ;  /* 0x000000ffff2be224 */ /* 0x000fe200078e0a2b */
[C---:B------:R-:W-:Y:S01]  /*27f0*/  ISETP.GT.U32.AND P6, PT, R3.reuse, R45, PT ;  /* 0x0000002d0300720c */ /* 0x040fe20003fc4070 */
[----:B------:R-:W-:Y:S02]  /*2800*/  IMAD.MOV R2, RZ, RZ, -R2 ;  /* 0x000000ffff027224 */ /* 0x000fe400078e0a02 */
[C---:B------:R-:W-:Y:S01]  /*2810*/  IMAD R47, R3.reuse, R47, R50 ;  /* 0x0000002f032f7224 */ /* 0x040fe200078e0232 */
[----:B------:R-:W-:Y:S01]  /*2820*/  IABS R50, R49 ;  /* 0x0000003100327213 */ /* 0x000fe20000000000 */
[----:B------:R-:W-:Y:S01]  /*2830*/  IMAD R48, R3, R2, R48 ;  /* 0x0000000203307224 */ /* 0x000fe200078e0230 */
[----:B------:R-:W-:Y:S01]  /*2840*/  LOP3.LUT R49, R9, 0x4e, RZ, 0xfc, !PT ;  /* 0x0000004e09317812 */ /* 0x000fe200078efcff */
[----:B------:R-:W-:Y:S02]  /*2850*/  @!P1 IMAD.IADD R46, R46, 0x1, -R3 ;  /* 0x000000012e2e9824 */ /* 0x000fe400078e0a03 */
[----:B------:R-:W-:Y:S01]  /*2860*/  IMAD.HI.U32 R2, R11, R50, RZ ;  /* 0x000000320b027227 */ /* 0x000fe200078e00ff */
[----:B------:R-:W-:-:S02]  /*2870*/  ISETP.GT.U32.AND P1, PT, R3, R48, PT ;  /* 0x000000300300720c */ /* 0x000fc40003f24070 */
[----:B------:R-:W-:Y:S01]  /*2880*/  IABS R52, R49 ;  /* 0x0000003100347213 */ /* 0x000fe20000000000 */
[----:B------:R-:W-:Y:S01]  /*2890*/  @!P6 IMAD.IADD R45, R45, 0x1, -R3 ;  /* 0x000000012d2de824 */ /* 0x000fe200078e0a03 */
[----:B------:R-:W-:Y:S01]  /*28a0*/  ISETP.GT.U32.AND P6, PT, R3, R47, PT ;  /* 0x0000002f0300720c */ /* 0x000fe20003fc4070 */
[----:B------:R-:W-:Y:S02]  /*28b0*/  IMAD.MOV R2, RZ, RZ, -R2 ;  /* 0x000000ffff027224 */ /* 0x000fe400078e0a02 */
[----:B------:R-:W-:Y:S01]  /*28c0*/  @!P5 IMAD.MOV R45, RZ, RZ, -R45 ;  /* 0x000000ffff2dd224 */ /* 0x000fe200078e0a2d */
[----:B------:R-:W-:Y:S01]  /*28d0*/  ISETP.GE.AND P5, PT, R49, RZ, PT ;  /* 0x000000ff3100720c */ /* 0x000fe20003fa6270 */
[C---:B------:R-:W-:Y:S02]  /*28e0*/  IMAD R49, R3.reuse, R2, R50 ;  /* 0x0000000203317224 */ /* 0x040fe400078e0232 */
[----:B------:R-:W-:Y:S02]  /*28f0*/  @!P2 IMAD.MOV R46, RZ, RZ, -R46 ;  /* 0x000000ffff2ea224 */ /* 0x000fe400078e0a2e */
[----:B------:R-:W-:Y:S01]  /*2900*/  @!P1 IMAD.IADD R48, R48, 0x1, -R3 ;  /* 0x0000000130309824 */ /* 0x000fe200078e0a03 */
[----:B------:R-:W-:Y:S01]  /*2910*/  ISETP.GT.U32.AND P2, PT, R3, R49, PT ;  /* 0x000000310300720c */ /* 0x000fe20003f44070 */
[----:B------:R-:W-:-:S03]  /*2920*/  IMAD.HI.U32 R2, R11, R52, RZ ;  /* 0x000000340b027227 */ /* 0x000fc600078e00ff */
[----:B------:R-:W-:Y:S01]  /*2930*/  ISETP.GT.U32.AND P1, PT, R3, R48, PT ;  /* 0x000000300300720c */ /* 0x000fe20003f24070 */
[----:B------:R-:W-:Y:S02]  /*2940*/  @!P6 IMAD.IADD R47, R47, 0x1, -R3 ;  /* 0x000000012f2fe824 */ /* 0x000fe400078e0a03 */
[----:B------:R-:W-:Y:S02]  /*2950*/  IMAD.MOV R2, RZ, RZ, -R2 ;  /* 0x000000ffff027224 */ /* 0x000fe400078e0a02 */
[----:B------:R-:W-:Y:S01]  /*2960*/  IMAD.HI.U32 R50, R11, R54, RZ ;  /* 0x000000360b327227 */ /* 0x000fe200078e00ff */
[----:B------:R-:W-:-:S03]  /*2970*/  ISETP.GT.U32.AND P6, PT, R3, R47, PT ;  /* 0x0000002f0300720c */ /* 0x000fc60003fc4070 */
[----:B------:R-:W-:Y:S02]  /*2980*/  IMAD R2, R3, R2, R52 ;  /* 0x0000000203027224 */ /* 0x000fe400078e0234 */
[--C-:B------:R-:W-:Y:S02]  /*2990*/  @!P2 IMAD.IADD R49, R49, 0x1, -R3.reuse ;  /* 0x000000013131a824 */ /* 0x100fe400078e0a03 */
[----:B------:R-:W-:Y:S01]  /*29a0*/  @!P1 IMAD.IADD R48, R48, 0x1, -R3 ;  /* 0x0000000130309824 */ /* 0x000fe200078e0a03 */
[C---:B------:R-:W-:Y:S01]  /*29b0*/  ISETP.GT.U32.AND P1, PT, R3.reuse, R2, PT ;  /* 0x000000020300720c */ /* 0x040fe20003f24070 */
[----:B------:R-:W-:Y:S01]  /*29c0*/  IMAD.MOV R50, RZ, RZ, -R50 ;  /* 0x000000ffff327224 */ /* 0x000fe200078e0a32 */
[----:B------:R-:W-:Y:S01]  /*29d0*/  ISETP.GT.U32.AND P2, PT, R3, R49, PT ;  /* 0x000000310300720c */ /* 0x000fe20003f44070 */
[----:B------:R-:W-:-:S04]  /*29e0*/  IMAD.HI.U32 R51, R11, R56, RZ ;  /* 0x000000380b337227 */ /* 0x000fc800078e00ff */
[----:B------:R-:W-:Y:S01]  /*29f0*/  @!P6 IMAD.IADD R47, R47, 0x1, -R3 ;  /* 0x000000012f2fe824 */ /* 0x000fe200078e0a03 */
[----:B------:R-:W-:Y:S01]  /*2a00*/  ISETP.GE.AND P6, PT, R53, RZ, PT ;  /* 0x000000ff3500720c */ /* 0x000fe20003fc6270 */
[----:B------:R-:W-:Y:S01]  /*2a10*/  IMAD R50, R3, R50, R54 ;  /* 0x0000003203327224 */ /* 0x000fe200078e0236 */
[----:B------:R-:W-:Y:S01]  /*2a20*/  LOP3.LUT R53, R9, 0x54, RZ, 0xfc, !PT ;  /* 0x0000005409357812 */ /* 0x000fe200078efcff */
[----:B------:R-:W-:Y:S01]  /*2a30*/  IMAD.MOV R51, RZ, RZ, -R51 ;  /* 0x000000ffff337224 */ /* 0x000fe200078e0a33 */
[----:B------:R-:W-:Y:S01]  /*2a40*/  @!P3 IADD3 R47, -R47, RZ, RZ ;  /* 0x000000ff2f2fb210 */ /* 0x000fe20007ffe1ff */
[--C-:B------:R-:W-:Y:S01]  /*2a50*/  @!P1 IMAD.IADD R2, R2, 0x1, -R3.reuse ;  /* 0x0000000102029824 */ /* 0x100fe200078e0a03 */
[----:B------:R-:W-:Y:S01]  /*2a60*/  IABS R58, R53 ;  /* 0x00000035003a7213 */ /* 0x000fe20000000000 */
[----:B------:R-:W-:Y:S01]  /*2a70*/  @!P2 IMAD.IADD R49, R49, 0x1, -R3 ;  /* 0x000000013131a824 */ /* 0x000fe200078e0a03 */
[C---:B------:R-:W-:Y:S01]  /*2a80*/  ISETP.GT.U32.AND P3, PT, R3.reuse, R50, PT ;  /* 0x000000320300720c */ /* 0x040fe20003f64070 */
[----:B------:R-:W-:Y:S01]  /*2a90*/  IMAD R56, R3, R51, R56 ;  /* 0x0000003303387224 */ /* 0x000fe200078e0238 */
[----:B------:R-:W-:Y:S01]  /*2aa0*/  LOP3.LUT R54, R9, 0x56, RZ, 0xfc, !PT ;  /* 0x0000005609367812 */ /* 0x000fe200078efcff */
[----:B------:R-:W-:Y:S01]  /*2ab0*/  @!P4 IMAD.MOV R49, RZ, RZ, -R49 ;  /* 0x000000ffff31c224 */ /* 0x000fe200078e0a31 */
[----:B------:R-:W-:Y:S01]  /*2ac0*/  ISETP.GT.U32.AND P4, PT, R3, R2, PT ;  /* 0x000000020300720c */ /* 0x000fe20003f84070 */
[----:B------:R-:W-:Y:S01]  /*2ad0*/  IMAD.HI.U32 R51, R11, R58, RZ ;  /* 0x0000003a0b337227 */ /* 0x000fe200078e00ff */
[----:B------:R-:W-:-:S02]  /*2ae0*/  IABS R60, R54 ;  /* 0x00000036003c7213 */ /* 0x000fc40000000000 */
[----:B------:R-:W-:Y:S01]  /*2af0*/  ISETP.GE.AND P1, PT, R53, RZ, PT ;  /* 0x000000ff3500720c */ /* 0x000fe20003f26270 */
[----:B------:R-:W-:Y:S01]  /*2b00*/  IMAD.MOV R51, RZ, RZ, -R51 ;  /* 0x000000ffff337224 */ /* 0x000fe200078e0a33 */
[----:B------:R-:W-:Y:S01]  /*2b10*/  LOP3.LUT R53, R9, 0x58, RZ, 0xfc, !PT ;  /* 0x0000005809357812 */ /* 0x000fe200078efcff */
[----:B------:R-:W-:Y:S01]  /*2b20*/  IMAD.HI.U32 R52, R11, R60, RZ ;  /* 0x0000003c0b347227 */ /* 0x000fe200078e00ff */
[C---:B------:R-:W-:Y:S02]  /*2b30*/  ISETP.GT.U32.AND P2, PT, R3.reuse, R56, PT ;  /* 0x000000380300720c */ /* 0x040fe40003f44070 */
[----:B------:R-:W-:Y:S01]  /*2b40*/  IABS R62, R53 ;  /* 0x00000035003e7213 */ /* 0x000fe20000000000 */
[C---:B------:R-:W-:Y:S02]  /*2b50*/  IMAD R58, R3.reuse, R51, R58 ;  /* 0x00000033033a7224 */ /* 0x040fe400078e023a */
[--C-:B------:R-:W-:Y:S02]  /*2b60*/  @!P3 IMAD.IADD R50, R50, 0x1, -R3.reuse ;  /* 0x000000013232b824 */ /* 0x100fe400078e0a03 */
[----:B------:R-:W-:Y:S01]  /*2b70*/  @!P4 IMAD.IADD R2, R2, 0x1, -R3 ;  /* 0x000000010202c824 */ /* 0x000fe200078e0a03 */
[C---:B------:R-:W-:Y:S01]  /*2b80*/  ISETP.GT.U32.AND P4, PT, R3.reuse, R58, PT ;  /* 0x0000003a0300720c */ /* 0x040fe20003f84070 */
[----:B------:R-:W-:Y:S01]  /*2b90*/  IMAD.MOV R52, RZ, RZ, -R52 ;  /* 0x000000ffff347224 */ /* 0x000fe200078e0a34 */
[----:B------:R-:W-:Y:S01]  /*2ba0*/  ISETP.GT.U32.AND P3, PT, R3, R50, PT ;  /* 0x000000320300720c */ /* 0x000fe20003f64070 */
[----:B------:R-:W-:-:S04]  /*2bb0*/  IMAD.HI.U32 R51, R11, R62, RZ ;  /* 0x0000003e0b337227 */ /* 0x000fc800078e00ff */
[----:B------:R-:W-:Y:S02]  /*2bc0*/  IMAD R60, R3, R52, R60 ;  /* 0x00000034033c7224 */ /* 0x000fe400078e023c */
[----:B------:R-:W-:Y:S02]  /*2bd0*/  IMAD.MOV R52, RZ, RZ, -R51 ;  /* 0x000000ffff347224 */ /* 0x000fe400078e0a33 */
[----:B------:R-:W-:Y:S01]  /*2be0*/  @!P0 IMAD.MOV R48, RZ, RZ, -R48 ;  /* 0x000000ffff308224 */ /* 0x000fe200078e0a30 */
[----:B------:R-:W-:Y:S01]  /*2bf0*/  ISETP.GE.AND P0, PT, R55, RZ, PT ;  /* 0x000000ff3700720c */ /* 0x000fe20003f06270 */
[----:B------:R-:W-:Y:S01]  /*2c00*/  IMAD R62, R3, R52, R62 ;  /* 0x00000034033e7224 */ /* 0x000fe200078e023e */
[----:B------:R-:W-:Y:S01]  /*2c10*/  LOP3.LUT R55, R9, 0x5a, RZ, 0xfc, !PT ;  /* 0x0000005a09377812 */ /* 0x000fe200078efcff */
[--C-:B------:R-:W-:Y:S01]  /*2c20*/  @!P3 IMAD.IADD R50, R50, 0x1, -R3.reuse ;  /* 0x000000013232b824 */ /* 0x100fe200078e0a03 */
[C---:B------:R-:W-:Y:S01]  /*2c30*/  ISETP.GT.U32.AND P3, PT, R3.reuse, R60, PT ;  /* 0x0000003c0300720c */ /* 0x040fe20003f64070 */
[----:B------:R-:W-:Y:S01]  /*2c40*/  @!P4 IMAD.IADD R58, R58, 0x1, -R3 ;  /* 0x000000013a3ac824 */ /* 0x000fe200078e0a03 */
[----:B------:R-:W-:Y:S01]  /*2c50*/  ISETP.GT.U32.AND P4, PT, R3, R62, PT ;  /* 0x0000003e0300720c */ /* 0x000fe20003f84070 */
[----:B------:R-:W-:Y:S01]  /*2c60*/  IMAD.HI.U32 R52, R11, R66, RZ ;  /* 0x000000420b347227 */ /* 0x000fe200078e00ff */
[----:B------:R-:W-:-:S03]  /*2c70*/  IABS R64, R55 ;  /* 0x0000003700407213 */ /* 0x000fc60000000000 */
[----:B------:R-:W-:Y:S02]  /*2c80*/  IMAD.MOV R52, RZ, RZ, -R52 ;  /* 0x000000ffff347224 */ /* 0x000fe400078e0a34 */
[--C-:B------:R-:W-:Y:S02]  /*2c90*/  @!P2 IMAD.IADD R56, R56, 0x1, -R3.reuse ;  /* 0x000000013838a824 */ /* 0x100fe400078e0a03 */
[C---:B------:R-:W-:Y:S02]  /*2ca0*/  IMAD R66, R3.reuse, R52, R66 ;  /* 0x0000003403427224 */ /* 0x040fe400078e0242 */
[--C-:B------:R-:W-:Y:S01]  /*2cb0*/  @!P3 IMAD.IADD R60, R60, 0x1, -R3.reuse ;  /* 0x000000013c3cb824 */ /* 0x100fe200078e0a03 */
[----:B------:R-:W-:Y:S01]  /*2cc0*/  ISETP.GT.U32.AND P2, PT, R3, R56, PT ;  /* 0x000000380300720c */ /* 0x000fe20003f44070 */
[----:B------:R-:W-:Y:S01]  /*2cd0*/  IMAD.MOV.U32 R52, RZ, RZ, R2 ;  /* 0x000000ffff347224 */ /* 0x000fe200078e0002 */
[----:B------:R-:W-:Y:S01]  /*2ce0*/  ISETP.GE.AND P3, PT, R53, RZ, PT ;  /* 0x000000ff3500720c */ /* 0x000fe20003f66270 */
[----:B------:R-:W-:Y:S01]  /*2cf0*/  @!P4 IMAD.IADD R62, R62, 0x1, -R3 ;  /* 0x000000013e3ec824 */ /* 0x000fe200078e0a03 */
[C---:B------:R-:W-:Y:S01]  /*2d00*/  ISETP.GT.U32.AND P4, PT, R3.reuse, R58, PT ;  /* 0x0000003a0300720c */ /* 0x040fe20003f84070 */
[----:B------:R-:W-:Y:S01]  /*2d10*/  @!P5 IMAD.MOV R52, RZ, RZ, -R52 ;  /* 0x000000ffff34d224 */ /* 0x000fe200078e0a34 */
[----:B------:R-:W-:Y:S01]  /*2d20*/  ISETP.GT.U32.AND P5, PT, R3, R60, PT ;  /* 0x0000003c0300720c */ /* 0x000fe20003fa4070 */
[----:B------:R-:W-:Y:S01]  /*2d30*/  IMAD.HI.U32 R2, R11, R68, RZ ;  /* 0x000000440b027227 */ /* 0x000fe200078e00ff */
[----:B------:R-:W-:-:S03]  /*2d40*/  LOP3.LUT R53, R9, 0x62, RZ, 0xfc, !PT ;  /* 0x0000006209357812 */ /* 0x000fc600078efcff */
[----:B------:R-:W-:Y:S01]  /*2d50*/  IMAD.MOV R2, RZ, RZ, -R2 ;  /* 0x000000ffff027224 */ /* 0x000fe200078e0a02 */
[----:B------:R-:W-:Y:S01]  /*2d60*/  IABS R72, R53 ;  /* 0x0000003500487213 */ /* 0x000fe20000000000 */
[----:B------:R-:W-:-:S04]  /*2d70*/  IMAD.HI.U32 R51, R11, R64, RZ ;  /* 0x000000400b337227 */ /* 0x000fc800078e00ff */
[C---:B------:R-:W-:Y:S02]  /*2d80*/  IMAD R68, R3.reuse, R2, R68 ;  /* 0x0000000203447224 */ /* 0x040fe400078e0244 */
[----:B------:R-:W-:Y:S01]  /*2d90*/  @!P4 IMAD.IADD R58, R58, 0x1, -R3 ;  /* 0x000000013a3ac824 */ /* 0x000fe200078e0a03 */
[C---:B------:R-:W-:Y:S01]  /*2da0*/  ISETP.GT.U32.AND P4, PT, R3.reuse, R66, PT ;  /* 0x000000420300720c */ /* 0x040fe20003f84070 */
[----:B------:R-:W-:Y:S02]  /*2db0*/  IMAD.MOV R51, RZ, RZ, -R51 ;  /* 0x000000ffff337224 */ /* 0x000fe400078e0a33 */
[--C-:B------:R-:W-:Y:S01]  /*2dc0*/  @!P5 IMAD.IADD R60, R60, 0x1, -R3.reuse ;  /* 0x000000013c3cd824 */ /* 0x100fe200078e0a03 */
[C---:B------:R-:W-:Y:S01]  /*2dd0*/  ISETP.GT.U32.AND P5, PT, R3.reuse, R68, PT ;  /* 0x000000440300720c */ /* 0x040fe20003fa4070 */
[----:B------:R-:W-:Y:S01]  /*2de0*/  IMAD R64, R3, R51, R64 ;  /* 0x0000003303407224 */ /* 0x000fe200078e0240 */
[----:B------:R-:W-:Y:S01]  /*2df0*/  LOP3.LUT R51, R9, 0x60, RZ, 0xfc, !PT ;  /* 0x0000006009337812 */ /* 0x000fe200078efcff */
[--C-:B------:R-:W-:Y:S01]  /*2e00*/  @!P2 IMAD.IADD R56, R56, 0x1, -R3.reuse ;  /* 0x000000013838a824 */ /* 0x100fe200078e0a03 */
[----:B------:R-:W-:Y:S01]  /*2e10*/  ISETP.GE.AND P2, PT, R54, RZ, PT ;  /* 0x000000ff3600720c */ /* 0x000fe20003f46270 */
[----:B------:R-:W-:Y:S01]  /*2e20*/  IMAD.MOV.U32 R54, RZ, RZ, R50 ;  /* 0x000000ffff367224 */ /* 0x000fe200078e0032 */
[----:B------:R-:W-:Y:S01]  /*2e30*/  IABS R70, R51 ;  /* 0x0000003300467213 */ /* 0x000fe20000000000 */
[----:B------:R-:W-:Y:S01]  /*2e40*/  @!P0 IMAD.MOV R56, RZ, RZ, -R56 ;  /* 0x000000ffff388224 */ /* 0x000fe200078e0a38 */
[----:B------:R-:W-:Y:S01]  /*2e50*/  ISETP.GT.U32.AND P0, PT, R3, R64, PT ;  /* 0x000000400300720c */ /* 0x000fe20003f04070 */
[----:B------:R-:W-:-:S02]  /*2e60*/  @!P4 IMAD.IADD R66, R66, 0x1, -R3 ;  /* 0x000000014242c824 */ /* 0x000fc400078e0a03 */
[----:B------:R-:W-:-:S04]  /*2e70*/  IMAD.HI.U32 R2, R11, R70, RZ ;  /* 0x000000460b027227 */ /* 0x000fc800078e00ff */
[----:B------:R-:W-:Y:S01]  /*2e80*/  @!P5 IMAD.IADD R68, R68, 0x1, -R3 ;  /* 0x000000014444d824 */ /* 0x000fe200078e0a03 */
[----:B------:R-:W-:Y:S01]  /*2e90*/  ISETP.GT.U32.AND P5, PT, R3, R66, PT ;  /* 0x000000420300720c */ /* 0x000fe20003fa4070 */
[----:B------:R-:W-:Y:S02]  /*2ea0*/  IMAD.MOV R50, RZ, RZ, -R2 ;  /* 0x000000ffff327224 */ /* 0x000fe400078e0a02 */
[----:B------:R-:W-:-:S04]  /*2eb0*/  IMAD.HI.U32 R2, R11, R72, RZ ;  /* 0x000000480b027227 */ /* 0x000fc800078e00ff */
[----:B------:R-:W-:Y:S01]  /*2ec0*/  @!P6 IMAD.MOV R54, RZ, RZ, -R54 ;  /* 0x000000ffff36e224 */ /* 0x000fe200078e0a36 */
[----:B------:R-:W-:Y:S01]  /*2ed0*/  ISETP.GT.U32.AND P6, PT, R3, R62, PT ;  /* 0x0000003e0300720c */ /* 0x000fe20003fc4070 */
[----:B------:R-:W-:Y:S02]  /*2ee0*/  IMAD.MOV R2, RZ, RZ, -R2 ;  /* 0x000000ffff027224 */ /* 0x000fe400078e0a02 */
[--C-:B------:R-:W-:Y:S01]  /*2ef0*/  @!P0 IMAD.IADD R64, R64, 0x1, -R3.reuse ;  /* 0x0000000140408824 */ /* 0x100fe200078e0a03 */
[----:B------:R-:W-:Y:S01]  /*2f00*/  ISETP.GE.AND P0, PT, R57, RZ, PT ;  /* 0x000000ff3900720c */ /* 0x000fe20003f06270 */
[C---:B------:R-:W-:Y:S02]  /*2f10*/  IMAD R72, R3.reuse, R2, R72 ;  /* 0x0000000203487224 */ /* 0x040fe400078e0248 */
[--C-:B------:R-:W-:Y:S01]  /*2f20*/  @!P5 IMAD.IADD R66, R66, 0x1, -R3.reuse ;  /* 0x000000014242d824 */ /* 0x100fe200078e0a03 */
[C---:B------:R-:W-:Y:S01]  /*2f30*/  ISETP.GT.U32.AND P4, PT, R3.reuse, R64, PT ;  /* 0x000000400300720c */ /* 0x040fe20003f84070 */
[----:B------:R-:W-:Y:S01]  /*2f40*/  @!P1 IMAD.MOV R58, RZ, RZ, -R58 ;  /* 0x000000ffff3a9224 */ /* 0x000fe200078e0a3a */
[C---:B------:R-:W-:Y:S01]  /*2f50*/  ISETP.GT.U32.AND P5, PT, R3.reuse, R72, PT ;  /* 0x000000480300720c */ /* 0x040fe20003fa4070 */
[C---:B------:R-:W-:Y:S01]  /*2f60*/  IMAD R70, R3.reuse, R50, R70 ;  /* 0x0000003203467224 */ /* 0x040fe200078e0246 */
[----:B------:R-:W-:Y:S01]  /*2f70*/  ISETP.GT.U32.AND P1, PT, R3, R68, PT ;  /* 0x000000440300720c */ /* 0x000fe20003f24070 */
[--C-:B------:R-:W-:Y:S01]  /*2f80*/  @!P6 IMAD.IADD R62, R62, 0x1, -R3.reuse ;  /* 0x000000013e3ee824 */ /* 0x100fe200078e0a03 */
[----:B------:R-:W-:Y:S01]  /*2f90*/  ISETP.GE.AND P6, PT, R55, RZ, PT ;  /* 0x000000ff3700720c */ /* 0x000fe20003fc6270 */
[----:B------:R-:W-:Y:S01]  /*2fa0*/  @!P2 IMAD.MOV R60, RZ, RZ, -R60 ;  /* 0x000000ffff3ca224 */ /* 0x000fe200078e0a3c */
[----:B------:R-:W-:Y:S01]  /*2fb0*/  LOP3.LUT R55, R9, 0x64, RZ, 0xfc, !PT ;  /* 0x0000006409377812 */ /* 0x000fe200078efcff */
[----:B------:R-:W-:Y:S01]  /*2fc0*/  @!P0 IMAD.MOV R66, RZ, RZ, -R66 ;  /* 0x000000ffff428224 */ /* 0x000fe200078e0a42 */
[----:B------:R-:W-:Y:S01]  /*2fd0*/  LOP3.LUT R50, R155, 0xff, RZ, 0xc0, !PT ;  /* 0x000000ff9b327812 */ /* 0x000fe200078ec0ff */
[----:B------:R-:W-:Y:S01]  /*2fe0*/  @!P3 IMAD.MOV R62, RZ, RZ, -R62 ;  /* 0x000000ffff3eb224 */ /* 0x000fe200078e0a3e */
[----:B------:R-:W-:Y:S01]  /*2ff0*/  IABS R74, R55 ;  /* 0x00000037004a7213 */ /* 0x000fe20000000000 */
[--C-:B------:R-:W-:Y:S01]  /*3000*/  @!P4 IMAD.IADD R64, R64, 0x1, -R3.reuse ;  /* 0x000000014040c824 */ /* 0x100fe200078e0a03 */
[----:B------:R-:W-:Y:S01]  /*3010*/  ISETP.GE.AND P4, PT, R51, RZ, PT ;  /* 0x000000ff3300720c */ /* 0x000fe20003f86270 */
[----:B------:R-:W-:Y:S01]  /*3020*/  @!P5 IMAD.IADD R72, R72, 0x1, -R3 ;  /* 0x000000014848d824 */ /* 0x000fe200078e0a03 */
[----:B------:R-:W-:Y:S01]  /*3030*/  ISETP.GE.AND P2, PT, R59, RZ, PT ;  /* 0x000000ff3b00720c */ /* 0x000fe20003f46270 */
[----:B------:R-:W-:Y:S01]  /*3040*/  IMAD.SHL.U32 R51, R155, 0x10, RZ ;  /* 0x000000109b337824 */ /* 0x000fe200078e00ff */
[C---:B------:R-:W-:Y:S01]  /*3050*/  ISETP.GT.U32.AND P3, PT, R3.reuse, R70, PT ;  /* 0x000000460300720c */ /* 0x040fe20003f64070 */
[----:B------:R-:W-:Y:S01]  /*3060*/  @!P6 IMAD.MOV R64, RZ, RZ, -R64 ;  /* 0x000000ffff40e224 */ /* 0x000fe200078e0a40 */
[----:B------:R-:W-:Y:S01]  /*3070*/  ISETP.GT.U32.AND P6, PT, R3, R72, PT ;  /* 0x000000480300720c */ /* 0x000fe20003fc4070 */
[----:B------:R-:W-:Y:S01]  /*3080*/  IMAD.HI.U32 R2, R11, R74, RZ ;  /* 0x0000004a0b027227 */ /* 0x000fe200078e00ff */
[----:B------:R-:W-:-:S02]  /*3090*/  LOP3.LUT R51, R51, 0x70, RZ, 0xc0, !PT ;  /* 0x0000007033337812 */ /* 0x000fc400078ec0ff */
[----:B------:R-:W-:Y:S01]  /*30a0*/  LOP3.LUT R59, R9, 0x6c, RZ, 0xfc, !PT ;  /* 0x0000006c093b7812 */ /* 0x000fe200078efcff */
[----:B------:R-:W-:Y:S01]  /*30b0*/  @!P1 IMAD.IADD R68, R68, 0x1, -R3 ;  /* 0x0000000144449824 */ /* 0x000fe200078e0a03 */
[----:B------:R-:W-:Y:S01]  /*30c0*/  ISETP.GE.AND P1, PT, R53, RZ, PT ;  /* 0x000000ff3500720c */ /* 0x000fe20003f26270 */
[----:B------:R-:W-:Y:S01]  /*30d0*/  IMAD.MOV R53, RZ, RZ, -R2 ;  /* 0x000000ffff357224 */ /* 0x000fe200078e0a02 */
[----:B------:R-:W-:Y:S01]  /*30e0*/  IABS R80, R59 ;  /* 0x0000003b00507213 */ /* 0x000fe20000000000 */
[----:B------:R-:W-:Y:S01]  /*30f0*/  IMAD R2, R50, 0x80, R51 ;  /* 0x0000008032027824 */ /* 0x000fe200078e0233 */
[----:B------:R-:W-:Y:S01]  /*3100*/  LOP3.LUT R51, R9, 0x68, RZ, 0xfc, !PT ;  /* 0x0000006809337812 */ /* 0x000fe200078efcff */
[----:B------:R-:W-:Y:S01]  /*3110*/  IMAD R152, R19, 0x100, R50 ;  /* 0x0000010013987824 */ /* 0x000fe200078e0232 */
[----:B------:R-:W-:Y:S01]  /*3120*/  LOP3.LUT R19, R9, 0x66, RZ, 0xfc, !PT ;  /* 0x0000006609137812 */ /* 0x000fe200078efcff */
[C---:B------:R-:W-:Y:S01]  /*3130*/  IMAD R50, R3.reuse, R53, R74 ;  /* 0x0000003503327224 */ /* 0x040fe200078e024a */
[----:B------:R-:W-:Y:S01]  /*3140*/  IABS R76, R51 ;  /* 0x00000033004c7213 */ /* 0x000fe20000000000 */
[--C-:B------:R-:W-:Y:S01]  /*3150*/  @!P6 IMAD.IADD R72, R72, 0x1, -R3.reuse ;  /* 0x000000014848e824 */ /* 0x100fe200078e0a03 */
[----:B------:R-:W-:Y:S01]  /*3160*/  IABS R74, R19 ;  /* 0x00000013004a7213 */ /* 0x000fe20000000000 */
[----:B------:R-:W-:Y:S01]  /*3170*/  @!P2 IMAD.MOV R68, RZ, RZ, -R68 ;  /* 0x000000ffff44a224 */ /* 0x000fe200078e0a44 */
[----:B------:R-:W-:Y:S01]  /*3180*/  ISETP.GT.U32.AND P6, PT, R3, R50, PT ;  /* 0x000000320300720c */ /* 0x000fe20003fc4070 */
[----:B------:R-:W-:Y:S01]  /*3190*/  @!P3 IMAD.IADD R70, R70, 0x1, -R3 ;  /* 0x000000014646b824 */ /* 0x000fe200078e0a03 */
[----:B------:R-:W-:Y:S01]  /*31a0*/  ISETP.GE.AND P0, PT, R19, RZ, PT ;  /* 0x000000ff1300720c */ /* 0x000fe20003f06270 */
[----:B------:R-:W-:Y:S01]  /*31b0*/  IMAD.HI.U32 R19, R11, R74, RZ ;  /* 0x0000004a0b137227 */ /* 0x000fe200078e00ff */
[----:B------:R-:W-:Y:S01]  /*31c0*/  ISETP.GE.AND P2, PT, R51, RZ, PT ;  /* 0x000000ff3300720c */ /* 0x000fe20003f46270 */
[----:B------:R2:W-:Y:S01]  /*31d0*/  STL [R1+0x7c0], R152 ;  /* 0x0007c09801007387 */ /* 0x0005e20000100800 */
[----:B------:R-:W-:Y:S01]  /*31e0*/  ISETP.GT.U32.AND P5, PT, R3, R70, PT ;  /* 0x000000460300720c */ /* 0x000fe20003fa4070 */
[----:B------:R-:W-:Y:S01]  /*31f0*/  IMAD.MOV R19, RZ, RZ, -R19 ;  /* 0x000000ffff137224 */ /* 0x000fe200078e0a13 */
[----:B------:R-:W-:Y:S01]  /*3200*/  LOP3.LUT R53, R9, 0x6a, RZ, 0xfc, !PT ;  /* 0x0000006a09357812 */ /* 0x000fe200078efcff */
[----:B------:R-:W-:Y:S01]  /*3210*/  IMAD.HI.U32 R51, R11, R76, RZ ;  /* 0x0000004c0b337227 */ /* 0x000fe200078e00ff */
[----:B------:R-:W-:-:S02]  /*3220*/  ISETP.GE.AND P3, PT, R55, RZ, PT ;  /* 0x000000ff3700720c */ /* 0x000fc40003f66270 */
[----:B------:R-:W-:Y:S01]  /*3230*/  IABS R78, R53 ;  /* 0x00000035004e7213 */ /* 0x000fe20000000000 */
[----:B------:R-:W-:Y:S02]  /*3240*/  @!P6 IMAD.IADD R50, R50, 0x1, -R3 ;  /* 0x000000013232e824 */ /* 0x000fe400078e0a03 */
[C---:B------:R-:W-:Y:S02]  /*3250*/  IMAD R74, R3.reuse, R19, R74 ;  /* 0x00000013034a7224 */ /* 0x040fe400078e024a */
[----:B------:R-:W-:Y:S01]  /*3260*/  IMAD.MOV R51, RZ, RZ, -R51 ;  /* 0x000000ffff337224 */ /* 0x000fe200078e0a33 */
[----:B------:R-:W-:Y:S01]  /*3270*/  ISETP.GT.U32.AND P6, PT, R3, R50, PT ;  /* 0x000000320300720c */ /* 0x000fe20003fc4070 */
[----:B------:R-:W-:Y:S01]  /*3280*/  @!P5 IMAD.IADD R70, R70, 0x1, -R3 ;  /* 0x000000014646d824 */ /* 0x000fe200078e0a03 */
[----:B------:R-:W-:Y:S01]  /*3290*/  ISETP.GE.AND P5, PT, R53, RZ, PT ;  /* 0x000000ff3500720c */ /* 0x000fe20003fa6270 */
[----:B------:R-:W-:Y:S02]  /*32a0*/  IMAD R76, R3, R51, R76 ;  /* 0x00000033034c7224 */ /* 0x000fe400078e024c */
[----:B------:R-:W-:-:S04]  /*32b0*/  IMAD.HI.U32 R53, R11, R78, RZ ;  /* 0x0000004e0b357227 */ /* 0x000fc800078e00ff */
[----:B------:R-:W-:Y:S02]  /*32c0*/  IMAD.MOV R53, RZ, RZ, -R53 ;  /* 0x000000ffff357224 */ /* 0x000fe400078e0a35 */
[----:B------:R-:W-:-:S04]  /*32d0*/  IMAD.HI.U32 R57, R11, R82, RZ ;  /* 0x000000520b397227 */ /* 0x000fc800078e00ff */
[----:B------:R-:W-:Y:S01]  /*32e0*/  @!P6 IMAD.IADD R50, R50, 0x1, -R3 ;  /* 0x000000013232e824 */ /* 0x000fe200078e0a03 */
[C---:B------:R-:W-:Y:S01]  /*32f0*/  ISETP.GT.U32.AND P6, PT, R3.reuse, R74, PT ;  /* 0x0000004a0300720c */ /* 0x040fe20003fc4070 */
[----:B------:R-:W-:Y:S02]  /*3300*/  IMAD R78, R3, R53, R78 ;  /* 0x00000035034e7224 */ /* 0x000fe400078e024e */
[----:B------:R-:W-:-:S04]  /*3310*/  IMAD.HI.U32 R55, R11, R80, RZ ;  /* 0x000000500b377227 */ /* 0x000fc800078e00ff */
[----:B------:R-:W-:Y:S02]  /*3320*/  IMAD.MOV R57, RZ, RZ, -R57 ;  /* 0x000000ffff397224 */ /* 0x000fe400078e0a39 */
[----:B------:R-:W-:-:S04]  /*3330*/  IMAD.HI.U32 R19, R11, R84, RZ ;  /* 0x000000540b137227 */ /* 0x000fc800078e00ff */
[----:B------:R-:W-:Y:S01]  /*3340*/  @!P6 IMAD.IADD R74, R74, 0x1, -R3 ;  /* 0x000000014a4ae824 */ /* 0x000fe200078e0a03 */
[C---:B------:R-:W-:Y:S01]  /*3350*/  ISETP.GT.U32.AND P6, PT, R3.reuse, R76, PT ;  /* 0x0000004c0300720c */ /* 0x040fe20003fc4070 */
[----:B------:R-:W-:Y:S01]  /*3360*/  @!P1 IMAD.MOV R72, RZ, RZ, -R72 ;  /* 0x000000ffff489224 */ /* 0x000fe200078e0a48 */
[C---:B------:R-:W-:Y:S01]  /*3370*/  ISETP.GT.U32.AND P1, PT, R3.reuse, R78, PT ;  /* 0x0000004e0300720c */ /* 0x040fe20003f24070 */
[----:B------:R-:W-:Y:S02]  /*3380*/  IMAD.MOV R55, RZ, RZ, -R55 ;  /* 0x000000ffff377224 */ /* 0x000fe400078e0a37 */
[----:B------:R-:W-:Y:S01]  /*3390*/  IMAD R82, R3, R57, R82 ;  /* 0x0000003903527224 */ /* 0x000fe200078e0252 */
[----:B------:R-:W-:Y:S01]  /*33a0*/  LOP3.LUT R57, R9, 0x74, RZ, 0xfc, !PT ;  /* 0x0000007409397812 */ /* 0x000fe200078efcff */
[----:B------:R-:W-:-:S03]  /*33b0*/  IMAD.HI.U32 R51, R11, R86, RZ ;  /* 0x000000560b337227 */ /* 0x000fc600078e00ff */
[----:B------:R-:W-:Y:S01]  /*33c0*/  IABS R88, R57 ;  /* 0x0000003900587213 */ /* 0x000fe20000000000 */
[----:B------:R-:W-:Y:S02]  /*33d0*/  IMAD.MOV R19, RZ, RZ, -R19 ;  /* 0x000000ffff137224 */ /* 0x000fe400078e0a13 */
[----:B------:R-:W-:Y:S02]  /*33e0*/  @!P6 IMAD.IADD R76, R76, 0x1, -R3 ;  /* 0x000000014c4ce824 */ /* 0x000fe400078e0a03 */
[----:B------:R-:W-:Y:S01]  /*33f0*/  @!P4 IMAD.MOV R70, RZ, RZ, -R70 ;  /* 0x000000ffff46c224 */ /* 0x000fe200078e0a46 */
[C---:B------:R-:W-:Y:S01]  /*3400*/  ISETP.GT.U32.AND P4, PT, R3.reuse, R74, PT ;  /* 0x0000004a0300720c */ /* 0x040fe20003f84070 */
[C---:B------:R-:W-:Y:S01]  /*3410*/  IMAD R80, R3.reuse, R55, R80 ;  /* 0x0000003703507224 */ /* 0x040fe200078e0250 */
[C---:B------:R-:W-:Y:S01]  /*3420*/  ISETP.GT.U32.AND P6, PT, R3.reuse, R76, PT ;  /* 0x0000004c0300720c */ /* 0x040fe20003fc4070 */
[----:B------:R-:W-:Y:S02]  /*3430*/  IMAD.MOV R55, RZ, RZ, -R51 ;  /* 0x000000ffff377224 */ /* 0x000fe400078e0a33 */
[----:B------:R-:W-:-:S02]  /*3440*/  IMAD R84, R3, R19, R84 ;  /* 0x0000001303547224 */ /* 0x000fc400078e0254 */
[----:B------:R-:W-:Y:S02]  /*3450*/  IMAD R86, R3, R55, R86 ;  /* 0x0000003703567224 */ /* 0x000fe400078e0256 */
[----:B------:R-:W-:-:S04]  /*3460*/  IMAD.HI.U32 R53, R11, R88, RZ ;  /* 0x000000580b357227 */ /* 0x000fc800078e00ff */
[----:B------:R-:W-:Y:S01]  /*3470*/  @!P3 IMAD.MOV R50, RZ, RZ, -R50 ;  /* 0x000000ffff32b224 */ /* 0x000fe200078e0a32 */
[C---:B------:R-:W-:Y:S01]  /*3480*/  ISETP.GT.U32.AND P3, PT, R3.reuse, R80, PT ;  /* 0x000000500300720c */ /* 0x040fe20003f64070 */
[----:B------:R-:W-:Y:S01]  /*3490*/  @!P1 IMAD.IADD R78, R78, 0x1, -R3 ;  /* 0x000000014e4e9824 */ /* 0x000fe200078e0a03 */
[----:B------:R-:W-:Y:S01]  /*34a0*/  @!P6 IADD3 R76, R76, -R3, RZ ;  /* 0x800000034c4ce210 */ /* 0x000fe20007ffe0ff */
[----:B------:R-:W-:Y:S01]  /*34b0*/  IMAD.MOV R53, RZ, RZ, -R53 ;  /* 0x000000ffff357224 */ /* 0x000fe200078e0a35 */
[----:B------:R-:W-:Y:S01]  /*34c0*/  ISETP.GT.U32.AND P6, PT, R3, R84, PT ;  /* 0x000000540300720c */ /* 0x000fe20003fc4070 */
[----:B------:R-:W-:Y:S01]  /*34d0*/  IMAD.HI.U32 R51, R11, R92, RZ ;  /* 0x0000005c0b337227 */ /* 0x000fe200078e00ff */
[----:B------:R-:W-:-:S03]  /*34e0*/  ISETP.GT.U32.AND P1, PT, R3, R86, PT ;  /* 0x000000560300720c */ /* 0x000fc60003f24070 */
[----:B------:R-:W-:Y:S01]  /*34f0*/  @!P4 IMAD.IADD R74, R74, 0x1, -R3 ;  /* 0x000000014a4ac824 */ /* 0x000fe200078e0a03 */
[C---:B------:R-:W-:Y:S01]  /*3500*/  ISETP.GT.U32.AND P4, PT, R3.reuse, R82, PT ;  /* 0x000000520300720c */ /* 0x040fe20003f84070 */
[----:B------:R-:W-:Y:S01]  /*3510*/  IMAD R88, R3, R53, R88 ;  /* 0x0000003503587224 */ /* 0x000fe200078e0258 */
[----:B------:R-:W-:Y:S01]  /*3520*/  LOP3.LUT R53, R9, 0x7a, RZ, 0xfc, !PT ;  /* 0x0000007a09357812 */ /* 0x000fe200078efcff */
[----:B------:R-:W-:Y:S02]  /*3530*/  IMAD.MOV R51, RZ, RZ, -R51 ;  /* 0x000000ffff337224 */ /* 0x000fe400078e0a33 */
[--C-:B------:R-:W-:Y:S01]  /*3540*/  @!P3 IMAD.IADD R80, R80, 0x1, -R3.reuse ;  /* 0x000000015050b824 */ /* 0x100fe200078e0a03 */
[----:B------:R-:W-:Y:S01]  /*3550*/  IABS R94, R53 ;  /* 0x00000035005e7213 */ /* 0x000fe20000000000 */
[----:B------:R-:W-:Y:S01]  /*3560*/  IMAD R92, R3, R51, R92 ;  /* 0x00000033035c7224 */ /* 0x000fe200078e025c */
[----:B------:R-:W-:Y:S01]  /*3570*/  LOP3.LUT R51, R9, 0x7c, RZ, 0xfc, !PT ;  /* 0x0000007c09337812 */ /* 0x000fe200078efcff */
[--C-:B------:R-:W-:Y:S01]  /*3580*/  @!P6 IMAD.IADD R84, R84, 0x1, -R3.reuse ;  /* 0x000000015454e824 */ /* 0x100fe200078e0a03 */
[C---:B------:R-:W-:Y:S01]  /*3590*/  ISETP.GT.U32.AND P3, PT, R3.reuse, R78, PT ;  /* 0x0000004e0300720c */ /* 0x040fe20003f64070 */
[----:B------:R-:W-:Y:S01]  /*35a0*/  @!P1 IMAD.IADD R86, R86, 0x1, -R3 ;  /* 0x0000000156569824 */ /* 0x000fe200078e0a03 */
[----:B------:R-:W-:Y:S01]  /*35b0*/  IABS R96, R51 ;  /* 0x0000003300607213 */ /* 0x000fe20000000000 */
[----:B------:R-:W-:Y:S01]  /*35c0*/  @!P0 IMAD.MOV R74, RZ, RZ, -R74 ;  /* 0x000000ffff4a8224 */ /* 0x000fe200078e0a4a */
[----:B------:R-:W-:Y:S01]  /*35d0*/  ISETP.GT.U32.AND P0, PT, R3, R84, PT ;  /* 0x000000540300720c */ /* 0x000fe20003f04070 */
[----:B------:R-:W-:Y:S01]  /*35e0*/  IMAD.HI.U32 R19, R11, R90, RZ ;  /* 0x0000005a0b137227 */ /* 0x000fe200078e00ff */
[----:B------:R-:W-:-:S03]  /*35f0*/  ISETP.GT.U32.AND P1, PT, R3, R86, PT ;  /* 0x000000560300720c */ /* 0x000fc60003f24070 */
[----:B------:R-:W-:-:S04]  /*3600*/  IMAD.HI.U32 R9, R11, R94, RZ ;  /* 0x0000005e0b097227 */ /* 0x000fc800078e00ff */
[----:B------:R-:W-:Y:S01]  /*3610*/  @!P4 IMAD.IADD R82, R82, 0x1, -R3 ;  /* 0x000000015252c824 */ /* 0x000fe200078e0a03 */
[----:B------:R-:W-:Y:S01]  /*3620*/  ISETP.GT.U32.AND P4, PT, R3, R80, PT ;  /* 0x000000500300720c */ /* 0x000fe20003f84070 */
[----:B------:R-:W-:Y:S02]  /*3630*/  IMAD.MOV R19, RZ, RZ, -R19 ;  /* 0x000000ffff137224 */ /* 0x000fe400078e0a13 */
[----:B------:R-:W-:Y:S01]  /*3640*/  IMAD.HI.U32 R11, R11, R96, RZ ;  /* 0x000000600b0b7227 */ /* 0x000fe200078e00ff */
[----:B------:R-:W-:-:S03]  /*3650*/  ISETP.GT.U32.AND P6, PT, R3, R82, PT ;  /* 0x000000520300720c */ /* 0x000fc60003fc4070 */
[----:B------:R-:W-:Y:S02]  /*3660*/  IMAD.MOV R9, RZ, RZ, -R9 ;  /* 0x000000ffff097224 */ /* 0x000fe400078e0a09 */
[C---:B------:R-:W-:Y:S01]  /*3670*/  IMAD R90, R3.reuse, R19, R90 ;  /* 0x00000013035a7224 */ /* 0x040fe200078e025a */
[----:B------:R-:W-:Y:S01]  /*3680*/  IABS R19, R152 ;  /* 0x0000009800137213 */ /* 0x000fe20000000000 */
[----:B------:R-:W-:Y:S02]  /*3690*/  IMAD.MOV R11, RZ, RZ, -R11 ;  /* 0x000000ffff0b7224 */ /* 0x000fe400078e0a0b */
[C---:B------:R-:W-:Y:S02]  /*36a0*/  IMAD R94, R3.reuse, R9, R94 ;  /* 0x00000009035e7224 */ /* 0x040fe400078e025e */
[--C-:B------:R-:W-:Y:S01]  /*36b0*/  @!P3 IMAD.IADD R78, R78, 0x1, -R3.reuse ;  /* 0x000000014e4eb824 */ /* 0x100fe200078e0a03 */
[C---:B------:R-:W-:Y:S01]  /*36c0*/  ISETP.GT.U32.AND P3, PT, R3.reuse, R88, PT ;  /* 0x000000580300720c */ /* 0x040fe20003f64070 */
[----:B------:R-:W-:Y:S01]  /*36d0*/  IMAD R96, R3, R11, R96 ;  /* 0x0000000b03607224 */ /* 0x000fe200078e0260 */
[----:B------:R-:W-:Y:S01]  /*36e0*/  LOP3.LUT R11, R155, 0x7f, RZ, 0xc0, !PT ;  /* 0x0000007f9b0b7812 */ /* 0x000fe200078ec0ff */
[----:B------:R-:W-:Y:S01]  /*36f0*/  @!P0 IMAD.IADD R84, R84, 0x1, -R3 ;  /* 0x0000000154548824 */ /* 0x000fe200078e0a03 */
[----:B------:R-:W-:Y:S01]  /*3700*/  ISETP.GT.U32.AND P0, PT, R3, R94, PT ;  /* 0x0000005e0300720c */ /* 0x000fe20003f04070 */
[----:B------:R-:W-:-:S04]  /*3710*/  IMAD.HI.U32 R10, R10, R19, RZ ;  /* 0x000000130a0a7227 */ /* 0x000fc800078e00ff */
[--C-:B------:R-:W-:Y:S01]  /*3720*/  @!P4 IMAD.IADD R80, R80, 0x1, -R3.reuse ;  /* 0x000000015050c824 */ /* 0x100fe200078e0a03 */
[C---:B------:R-:W-:Y:S01]  /*3730*/  ISETP.GT.U32.AND P4, PT, R3.reuse, R90, PT ;  /* 0x0000005a0300720c */ /* 0x040fe20003f84070 */
[--C-:B------:R-:W-:Y:S01]  /*3740*/  @!P1 IMAD.IADD R86, R86, 0x1, -R3.reuse ;  /* 0x0000000156569824 */ /* 0x100fe200078e0a03 */
[C---:B------:R-:W-:Y:S01]  /*3750*/  ISETP.GT.U32.AND P1, PT, R3.reuse, R96, PT ;  /* 0x000000600300720c */ /* 0x040fe20003f24070 */
[----:B------:R-:W-:Y:S02]  /*3760*/  IMAD.MOV R10, RZ, RZ, -R10 ;  /* 0x000000ffff0a7224 */ /* 0x000fe400078e0a0a */
[----:B------:R-:W-:Y:S01]  /*3770*/  @!P6 IMAD.IADD R82, R82, 0x1, -R3 ;  /* 0x000000015252e824 */ /* 0x000fe200078e0a03 */
[----:B------:R-:W-:Y:S01]  /*3780*/  ISETP.GT.U32.AND P6, PT, R3, R92, PT ;  /* 0x0000005c0300720c */ /* 0x000fe20003fc4070 */
[----:B------:R-:W-:Y:S01]  /*3790*/  IMAD R9, R4, R10, R19 ;  /* 0x0000000a04097224 */ /* 0x000fe200078e0213 */
[----:B------:R-:W-:Y:S01]  /*37a0*/  SHF.R.S32.HI R10, RZ, 0x7, R155 ;  /* 0x00000007ff0a7819 */ /* 0x000fe2000001149b */
[--C-:B------:R-:W-:Y:S01]  /*37b0*/  @!P3 IMAD.IADD R88, R88, 0x1, -R3.reuse ;  /* 0x000000015858b824 */ /* 0x100fe200078e0a03 */
[----:B------:R-:W-:Y:S01]  /*37c0*/  ISETP.GE.AND P3, PT, R59, RZ, PT ;  /* 0x000000ff3b00720c */ /* 0x000fe20003f66270 */
[--C-:B------:R-:W-:Y:S01]  /*37d0*/  @!P0 IMAD.IADD R94, R94, 0x1, -R3.reuse ;  /* 0x000000015e5e8824 */ /* 0x100fe200078e0a03 */
[----:B------:R-:W-:Y:S01]  /*37e0*/  ISETP.GT.U32.AND P0, PT, R4, R9, PT ;  /* 0x000000090400720c */ /* 0x000fe20003f04070 */
[--C-:B------:R-:W-:Y:S01]  /*37f0*/  @!P4 IMAD.IADD R90, R90, 0x1, -R3.reuse ;  /* 0x000000015a5ac824 */ /* 0x100fe200078e0a03 */
[----:B------:R-:W-:Y:S01]  /*3800*/  ISETP.GE.AND P4, PT, R61, RZ, PT ;  /* 0x000000ff3d00720c */ /* 0x000fe20003f86270 */
[--C-:B------:R-:W-:Y:S01]  /*3810*/  @!P1 IMAD.IADD R96, R96, 0x1, -R3.reuse ;  /* 0x0000000160609824 */ /* 0x100fe200078e0a03 */
[C---:B------:R-:W-:Y:S01]  /*3820*/  ISETP.GT.U32.AND P1, PT, R3.reuse, R88, PT ;  /* 0x000000580300720c */ /* 0x040fe20003f24070 */
[----:B------:R-:W-:Y:S01]  /*3830*/  @!P2 IMAD.MOV R76, RZ, RZ, -R76 ;  /* 0x000000ffff4ca224 */ /* 0x000fe200078e0a4c */
[----:B------:R-:W-:Y:S01]  /*3840*/  ISETP.GT.U32.AND P2, PT, R3, R90, PT ;  /* 0x0000005a0300720c */ /* 0x000fe20003f44070 */
[--C-:B------:R-:W-:Y:S01]  /*3850*/  @!P6 IMAD.IADD R92, R92, 0x1, -R3.reuse ;  /* 0x000000015c5ce824 */ /* 0x100fe200078e0a03 */
[----:B------:R-:W-:Y:S01]  /*3860*/  ISETP.GE.AND P6, PT, R63, RZ, PT ;  /* 0x000000ff3f00720c */ /* 0x000fe20003fc6270 */
[----:B------:R-:W-:Y:S01]  /*3870*/  @!P5 IMAD.MOV R78, RZ, RZ, -R78 ;  /* 0x000000ffff4ed224 */ /* 0x000fe200078e0a4e */
[----:B------:R-:W-:Y:S01]  /*3880*/  SGXT R10, R10, 0x1 ;  /* 0x000000010a0a781a */ /* 0x000fe20000000200 */
[----:B------:R-:W-:Y:S01]  /*3890*/  @!P3 IMAD.MOV R80, RZ, RZ, -R80 ;  /* 0x000000ffff50b224 */ /* 0x000fe200078e0a50 */
[----:B------:R-:W-:Y:S01]  /*38a0*/  ISETP.GT.U32.AND P5, PT, R3, R92, PT ;  /* 0x0000005c0300720c */ /* 0x000fe20003fa4070 */
[----:B------:R-:W-:Y:S01]  /*38b0*/  @!P0 IMAD.IADD R9, R9, 0x1, -R4 ;  /* 0x0000000109098824 */ /* 0x000fe200078e0a04 */
[C---:B------:R-:W-:Y:S01]  /*38c0*/  ISETP.GT.U32.AND P3, PT, R3.reuse, R94, PT ;  /* 0x0000005e0300720c */ /* 0x040fe20003f64070 */
[----:B------:R-:W-:Y:S01]  /*38d0*/  @!P4 IMAD.MOV R82, RZ, RZ, -R82 ;  /* 0x000000ffff52c224 */ /* 0x000fe200078e0a52 */
[----:B------:R-:W-:Y:S01]  /*38e0*/  ISETP.GT.U32.AND P0, PT, R3, R96, PT ;  /* 0x000000600300720c */ /* 0x000fe20003f04070 */
[--C-:B------:R-:W-:Y:S01]  /*38f0*/  @!P1 IMAD.IADD R88, R88, 0x1, -R3.reuse ;  /* 0x0000000158589824 */ /* 0x100fe200078e0a03 */
[----:B------:R-:W-:Y:S01]  /*3900*/  ISETP.GT.U32.AND P4, PT, R4, R9, PT ;  /* 0x000000090400720c */ /* 0x000fe20003f84070 */
[----:B------:R-:W-:Y:S01]  /*3910*/  @!P2 IMAD.IADD R90, R90, 0x1, -R3 ;  /* 0x000000015a5aa824 */ /* 0x000fe200078e0a03 */
[----:B------:R-:W-:Y:S01]  /*3920*/  ISETP.GE.AND P1, PT, R57, RZ, PT ;  /* 0x000000ff3900720c */ /* 0x000fe20003f26270 */
[----:B------:R-:W-:Y:S01]  /*3930*/  @!P6 IMAD.MOV R84, RZ, RZ, -R84 ;  /* 0x000000ffff54e224 */ /* 0x000fe200078e0a54 */
[----:B------:R-:W-:-:S02]  /*3940*/  ISETP.GE.AND P6, PT, R65, RZ, PT ;  /* 0x000000ff4100720c */ /* 0x000fc40003fc6270 */
[----:B-1----:R-:W-:Y:S01]  /*3950*/  LOP3.LUT R0, R5, 0x90, R10, 0x78, !PT ;  /* 0x0000009005007812 */ /* 0x002fe200078e780a */
[--C-:B------:R-:W-:Y:S01]  /*3960*/  @!P5 IMAD.IADD R92, R92, 0x1, -R3.reuse ;  /* 0x000000015c5cd824 */ /* 0x100fe200078e0a03 */
[----:B------:R-:W-:Y:S01]  /*3970*/  ISETP.GE.AND P2, PT, R67, RZ, PT ;  /* 0x000000ff4300720c */ /* 0x000fe20003f46270 */
[--C-:B------:R-:W-:Y:S01]  /*3980*/  @!P3 IMAD.IADD R94, R94, 0x1, -R3.reuse ;  /* 0x000000015e5eb824 */ /* 0x100fe200078e0a03 */
[----:B------:R-:W-:Y:S01]  /*3990*/  ISETP.GE.AND P5, PT, R69, RZ, PT ;  /* 0x000000ff4500720c */ /* 0x000fe20003fa6270 */
[----:B------:R-:W-:Y:S01]  /*39a0*/  @!P0 IMAD.IADD R96, R96, 0x1, -R3 ;  /* 0x0000000160608824 */ /* 0x000fe200078e0a03 */
[----:B------:R-:W-:Y:S01]  /*39b0*/  ISETP.GE.AND P3, PT, R53, RZ, PT ;  /* 0x000000ff3500720c */ /* 0x000fe20003f66270 */
[----:B------:R-:W-:Y:S01]  /*39c0*/  @!P4 IMAD.IADD R9, R9, 0x1, -R4 ;  /* 0x000000010909c824 */ /* 0x000fe200078e0a04 */
[----:B------:R-:W-:Y:S01]  /*39d0*/  ISETP.GE.AND P0, PT, R51, RZ, PT ;  /* 0x000000ff3300720c */ /* 0x000fe20003f06270 */
[----:B------:R-:W-:Y:S01]  /*39e0*/  IMAD R10, R11, R185, RZ ;  /* 0x000000b90b0a7224 */ /* 0x000fe200078e02ff */
[----:B------:R-:W-:Y:S01]  /*39f0*/  ISETP.NE.AND P4, PT, R153, RZ, PT ;  /* 0x000000ff9900720c */ /* 0x000fe20003f85270 */
[----:B------:R-:W-:Y:S01]  /*3a00*/  @!P1 IMAD.MOV R88, RZ, RZ, -R88 ;  /* 0x000000ffff589224 */ /* 0x000fe200078e0a58 */
[----:B------:R-:W-:Y:S01]  /*3a10*/  LOP3.LUT R11, RZ, R153, RZ, 0x33, !PT ;  /* 0x00000099ff0b7212 */ /* 0x000fe200078e33ff */
[----:B------:R-:W-:Y:S01]  /*3a20*/  @!P6 IMAD.MOV R86, RZ, RZ, -R86 ;  /* 0x000000ffff56e224 */ /* 0x000fe200078e0a56 */
[----:B------:R-:W-:Y:S01]  /*3a30*/  ISETP.GE.AND P1, PT, R152, RZ, PT ;  /* 0x000000ff9800720c */ /* 0x000fe20003f26270 */
[----:B------:R-:W-:Y:S01]  /*3a40*/  @!P2 IMAD.MOV R90, RZ, RZ, -R90 ;  /* 0x000000ffff5aa224 */ /* 0x000fe200078e0a5a */
[C---:B------:R-:W-:Y:S01]  /*3a50*/  SEL R19, R11.reuse, R6, !P4 ;  /* 0x000000060b137207 */ /* 0x040fe20006000000 */
[----:B------:R-:W-:Y:S01]  /*3a60*/  @!P5 IMAD.MOV R92, RZ, RZ, -R92 ;  /* 0x000000ffff5cd224 */ /* 0x000fe200078e0a5c */
[C---:B------:R-:W-:Y:S01]  /*3a70*/  LEA R3, P6, R10.reuse, UR4, 0x2 ;  /* 0x000000040a037c11 */ /* 0x040fe2000f8c10ff */
[----:B------:R-:W-:Y:S01]  /*3a80*/  ULDC UR4, c[0x0][0x240] ;  /* 0x0000900000047ab9 */ /* 0x000fe20000000800 */
[C---:B------:R-:W-:Y:S01]  /*3a90*/  SEL R51, R11.reuse, R8, !P4 ;  /* 0x000000080b337207 */ /* 0x040fe20006000000 */
[----:B------:R-:W-:Y:S01]  /*3aa0*/  IMAD.MOV.U32 R8, RZ, RZ, R9 ;  /* 0x000000ffff087224 */ /* 0x000fe200078e0009 */
[----:B------:R-:W-:Y:S01]  /*3ab0*/  SEL R12, R11, R12, !P4 ;  /* 0x0000000c0b0c7207 */ /* 0x000fe20006000000 */
[----:B------:R-:W-:Y:S01]  /*3ac0*/  IMAD R9, R19, UR4, RZ ;  /* 0x0000000413097c24 */ /* 0x000fe2000f8e02ff */
[C---:B------:R-:W-:Y:S01]  /*3ad0*/  SEL R13, R11.reuse, R13, !P4 ;  /* 0x0000000d0b0d7207 */ /* 0x040fe20006000000 */
[----:B------:R-:W-:Y:S01]  /*3ae0*/  @!P3 IMAD.MOV R94, RZ, RZ, -R94 ;  /* 0x000000ffff5eb224 */ /* 0x000fe200078e0a5e */
[----:B------:R-:W-:Y:S01]  /*3af0*/  LEA.HI.X.SX32 R6, R10, UR5, 0x2, P6 ;  /* 0x000000050a067c11 */ /* 0x000fe2000b0f16ff */
[----:B------:R-:W-:Y:S01]  /*3b00*/  @!P0 IMAD.MOV R96, RZ, RZ, -R96 ;  /* 0x000000ffff608224 */ /* 0x000fe200078e0a60 */
[----:B------:R-:W-:Y:S01]  /*3b10*/  SEL R14, R11, R14, !P4 ;  /* 0x0000000e0b0e7207 */ /* 0x000fe20006000000 */
[----:B------:R-:W-:Y:S01]  /*3b20*/  @!P1 IMAD.MOV R8, RZ, RZ, -R8 ;  /* 0x000000ffff089224 */ /* 0x000fe200078e0a08 */
[----:B------:R-:W-:Y:S01]  /*3b30*/  ISETP.NE.AND P0, PT, R154, RZ, PT ;  /* 0x000000ff9a00720c */ /* 0x000fe20003f05270 */
[----:B------:R-:W-:Y:S01]  /*3b40*/  IMAD R10, R51, UR4, RZ ;  /* 0x00000004330a7c24 */ /* 0x000fe2000f8e02ff */
[----:B--2---:R-:W-:Y:S01]  /*3b50*/  LEA R152, P1, R9, R3, 0x2 ;  /* 0x0000000309987211 */ /* 0x004fe200078210ff */
[----:B------:R-:W-:Y:S01]  /*3b60*/  STL [R1+0x444], R0 ;  /* 0x0004440001007387 */ /* 0x000fe20000100800 */
[C---:B------:R-:W-:Y:S01]  /*3b70*/  SEL R53, R11.reuse, R62, !P4 ;  /* 0x0000003e0b357207 */ /* 0x040fe20006000000 */
[----:B------:R-:W1:Y:S01]  /*3b80*/  LDC.64 R4, c[0x0][0x230] ;  /* 0x00008c00ff047b82 */ /* 0x000e620000000a00 */
[----:B------:R-:W-:-:S02]  /*3b90*/  SEL R55, R11, R66, !P4 ;  /* 0x000000420b377207 */ /* 0x000fc40006000000 */
[----:B------:R-:W-:Y:S01]  /*3ba0*/  SEL R57, R11, R70, !P4 ;  /* 0x000000460b397207 */ /* 0x000fe20006000000 */
[----:B------:R-:W-:Y:S01]  /*3bb0*/  IMAD R53, R53, UR4, RZ ;  /* 0x0000000435357c24 */ /* 0x000fe2000f8e02ff */
[----:B------:R-:W-:Y:S01]  /*3bc0*/  SEL R15, R11, R15, !P4 ;  /* 0x0000000f0b0f7207 */ /* 0x000fe20006000000 */
[----:B------:R-:W-:Y:S01]  /*3bd0*/  IMAD R55, R55, UR4, RZ ;  /* 0x0000000437377c24 */ /* 0x000fe2000f8e02ff */
[----:B------:R-:W-:Y:S01]  /*3be0*/  SEL R16, R11, R16, !P4 ;  /* 0x000000100b107207 */ /* 0x000fe20006000000 */
[----:B------:R-:W-:Y:S01]  /*3bf0*/  IMAD R57, R57, UR4, RZ ;  /* 0x0000000439397c24 */ /* 0x000fe2000f8e02ff */
[C---:B------:R-:W-:Y:S01]  /*3c00*/  SEL R17, R11.reuse, R17, !P4 ;  /* 0x000000110b117207 */ /* 0x040fe20006000000 */
[----:B------:R-:W2:Y:S01]  /*3c10*/  S2UR UR5, SR_CgaCtaId ;  /* 0x00000000000579c3 */ /* 0x000ea20000008800 */
[C---:B------:R-:W-:Y:S02]  /*3c20*/  SEL R18, R11.reuse, R18, !P4 ;  /* 0x000000120b127207 */ /* 0x040fe40006000000 */
[----:B------:R-:W-:-:S02]  /*3c30*/  SEL R20, R11, R20, !P4 ;  /* 0x000000140b147207 */ /* 0x000fc40006000000 */
[C---:B------:R-:W-:Y:S02]  /*3c40*/  SEL R21, R11.reuse, R21, !P4 ;  /* 0x000000150b157207 */ /* 0x040fe40006000000 */
[C---:B------:R-:W-:Y:S02]  /*3c50*/  SEL R22, R11.reuse, R22, !P4 ;  /* 0x000000160b167207 */ /* 0x040fe40006000000 */
[----:B------:R-:W-:Y:S01]  /*3c60*/  SEL R23, R11, R23, !P4 ;  /* 0x000000170b177207 */ /* 0x000fe20006000000 */
[----:B------:R-:W-:Y:S01]  /*3c70*/  IMAD R19, R21, UR4, RZ ;  /* 0x0000000415137c24 */ /* 0x000fe2000f8e02ff */
[C---:B------:R-:W-:Y:S02]  /*3c80*/  SEL R24, R11.reuse, R24, !P4 ;  /* 0x000000180b187207 */ /* 0x040fe40006000000 */
[----:B------:R-:W-:Y:S01]  /*3c90*/  SEL R25, R11, R25, !P4 ;  /* 0x000000190b197207 */ /* 0x000fe20006000000 */
[----:B------:R-:W-:Y:S01]  /*3ca0*/  IMAD R21, R23, UR4, RZ ;  /* 0x0000000417157c24 */ /* 0x000fe2000f8e02ff */
[C---:B------:R-:W-:Y:S01]  /*3cb0*/  SEL R26, R11.reuse, R26, !P4 ;  /* 0x0000001a0b1a7207 */ /* 0x040fe20006000000 */
[----:B-1----:R-:W-:Y:S01]  /*3cc0*/  VIADD R73, R4, 0xfffffffe ;  /* 0xfffffffe04497836 */ /* 0x002fe20000000000 */
[----:B------:R-:W-:Y:S01]  /*3cd0*/  SEL R27, R11, R27, !P4 ;  /* 0x0000001b0b1b7207 */ /* 0x000fe20006000000 */
[----:B------:R-:W-:Y:S01]  /*3ce0*/  IMAD R23, R25, UR4, RZ ;  /* 0x0000000419177c24 */ /* 0x000fe2000f8e02ff */
[----:B------:R-:W-:-:S02]  /*3cf0*/  SEL R28, R11, R28, !P4 ;  /* 0x0000001c0b1c7207 */ /* 0x000fc40006000000 */
[----:B------:R-:W-:Y:S01]  /*3d00*/  SEL R29, R11, R29, !P4 ;  /* 0x0000001d0b1d7207 */ /* 0x000fe20006000000 */
[----:B------:R-:W-:Y:S01]  /*3d10*/  IMAD R25, R27, UR4, RZ ;  /* 0x000000041b197c24 */ /* 0x000fe2000f8e02ff */
[C---:B------:R-:W-:Y:S02]  /*3d20*/  SEL R30, R11.reuse, R30, !P4 ;  /* 0x0000001e0b1e7207 */ /* 0x040fe40006000000 */
[----:B------:R-:W-:Y:S01]  /*3d30*/  SEL R31, R11, R31, !P4 ;  /* 0x0000001f0b1f7207 */ /* 0x000fe20006000000 */
[----:B------:R-:W-:Y:S01]  /*3d40*/  IMAD R27, R29, UR4, RZ ;  /* 0x000000041d1b7c24 */ /* 0x000fe2000f8e02ff */
[C---:B------:R-:W-:Y:S02]  /*3d50*/  SEL R32, R11.reuse, R32, !P4 ;  /* 0x000000200b207207 */ /* 0x040fe40006000000 */
        /* <DEDUP_REMOVED lines=12> */
[C---:B------:R-:W-:Y:S01]  /*3e20*/  SEL R41, R11.reuse, R41, !P4 ;  /* 0x000000290b297207 */ /* 0x040fe20006000000 */
[----:B------:R-:W-:Y:S01]  /*3e30*/  IMAD R37, R40, UR4, RZ ;  /* 0x0000000428257c24 */ /* 0x000fe2000f8e02ff */
[C---:B------:R-:W-:Y:S02]  /*3e40*/  SEL R42, R11.reuse, R42, !P4 ;  /* 0x0000002a0b2a7207 */ /* 0x040fe40006000000 */
[C---:B------:R-:W-:Y:S02]  /*3e50*/  SEL R43, R11.reuse, R43, !P4 ;  /* 0x0000002b0b2b7207 */ /* 0x040fe40006000000 */
[C---:B------:R-:W-:Y:S01]  /*3e60*/  SEL R44, R11.reuse, R44, !P4 ;  /* 0x0000002c0b2c7207 */ /* 0x040fe20006000000 */
[----:B------:R-:W-:Y:S01]  /*3e70*/  IMAD R40, R42, UR4, RZ ;  /* 0x000000042a287c24 */ /* 0x000fe2000f8e02ff */
[C---:B------:R-:W-:Y:S02]  /*3e80*/  SEL R45, R11.reuse, R45, !P4 ;  /* 0x0000002d0b2d7207 */ /* 0x040fe40006000000 */
[C---:B------:R-:W-:Y:S01]  /*3e90*/  SEL R46, R11.reuse, R46, !P4 ;  /* 0x0000002e0b2e7207 */ /* 0x040fe20006000000 */
[----:B------:R-:W-:Y:S01]  /*3ea0*/  IMAD R42, R44, UR4, RZ ;  /* 0x000000042c2a7c24 */ /* 0x000fe2000f8e02ff */
[----:B------:R-:W-:-:S02]  /*3eb0*/  SEL R47, R11, R47, !P4 ;  /* 0x0000002f0b2f7207 */ /* 0x000fc40006000000 */
[C---:B------:R-:W-:Y:S01]  /*3ec0*/  SEL R48, R11.reuse, R48, !P4 ;  /* 0x000000300b307207 */ /* 0x040fe20006000000 */
[----:B------:R-:W-:Y:S01]  /*3ed0*/  IMAD R44, R46, UR4, RZ ;  /* 0x000000042e2c7c24 */ /* 0x000fe2000f8e02ff */
[C---:B------:R-:W-:Y:S02]  /*3ee0*/  SEL R49, R11.reuse, R49, !P4 ;  /* 0x000000310b317207 */ /* 0x040fe40006000000 */
[C---:B------:R-:W-:Y:S01]  /*3ef0*/  SEL R52, R11.reuse, R52, !P4 ;  /* 0x000000340b347207 */ /* 0x040fe20006000000 */
[----:B------:R-:W-:Y:S01]  /*3f00*/  IMAD R46, R48, UR4, RZ ;  /* 0x00000004302e7c24 */ /* 0x000fe2000f8e02ff */
[C---:B------:R-:W-:Y:S02]  /*3f10*/  SEL R54, R11.reuse, R54, !P4 ;  /* 0x000000360b367207 */ /* 0x040fe40006000000 */
[C---:B------:R-:W-:Y:S01]  /*3f20*/  SEL R56, R11.reuse, R56, !P4 ;  /* 0x000000380b387207 */ /* 0x040fe20006000000 */
[----:B------:R-:W-:Y:S01]  /*3f30*/  IMAD R48, R52, UR4, RZ ;  /* 0x0000000434307c24 */ /* 0x000fe2000f8e02ff */
[----:B------:R-:W-:-:S02]  /*3f40*/  SEL R58, R11, R58, !P4 ;  /* 0x0000003a0b3a7207 */ /* 0x000fc40006000000 */
[C---:B------:R-:W-:Y:S02]  /*3f50*/  SEL R60, R11.reuse, R60, !P4 ;  /* 0x0000003c0b3c7207 */ /* 0x040fe40006000000 */
[C---:B------:R-:W-:Y:S01]  /*3f60*/  SEL R64, R11.reuse, R64, !P4 ;  /* 0x000000400b407207 */ /* 0x040fe20006000000 */
[----:B------:R-:W-:Y:S01]  /*3f70*/  IMAD R51, R58, UR4, RZ ;  /* 0x000000043a337c24 */ /* 0x000fe2000f8e02ff */
[C---:B------:R-:W-:Y:S01]  /*3f80*/  SEL R68, R11.reuse, R68, !P4 ;  /* 0x000000440b447207 */ /* 0x040fe20006000000 */
[----:B------:R-:W-:Y:S01]  /*3f90*/  IMAD R52, R60, UR4, RZ ;  /* 0x000000043c347c24 */ /* 0x000fe2000f8e02ff */
[C---:B------:R-:W-:Y:S01]  /*3fa0*/  SEL R59, R11.reuse, R72, !P4 ;  /* 0x000000480b3b7207 */ /* 0x040fe20006000000 */
[----:B------:R-:W-:Y:S01]  /*3fb0*/  VIADD R72, R4, 0xffffffff ;  /* 0xffffffff04487836 */ /* 0x000fe20000000000 */
[C---:B------:R-:W-:Y:S01]  /*3fc0*/  SEL R61, R11.reuse, R50, !P4 ;  /* 0x000000320b3d7207 */ /* 0x040fe20006000000 */
[----:B------:R-:W-:Y:S01]  /*3fd0*/  IMAD R50, R56, UR4, RZ ;  /* 0x0000000438327c24 */ /* 0x000fe2000f8e02ff */
[C---:B------:R-:W-:Y:S01]  /*3fe0*/  SEL R74, R11.reuse, R74, !P4 ;  /* 0x0000004a0b4a7207 */ /* 0x040fe20006000000 */
[----:B------:R-:W-:Y:S01]  /*3ff0*/  IMAD R56, R68, UR4, RZ ;  /* 0x0000000444387c24 */ /* 0x000fe2000f8e02ff */
[----:B------:R-:W-:Y:S01]  /*4000*/  SEL R76, R11, R76, !P4 ;  /* 0x0000004c0b4c7207 */ /* 0x000fe20006000000 */
[----:B------:R-:W-:Y:S01]  /*4010*/  IMAD R58, R59, UR4, RZ ;  /* 0x000000043b3a7c24 */ /* 0x000fe2000f8e02ff */
[----:B------:R-:W-:Y:S01]  /*4020*/  SEL R62, R11, R78, !P4 ;  /* 0x0000004e0b3e7207 */ /* 0x000fe20006000000 */
[----:B------:R-:W-:Y:S01]  /*4030*/  IMAD R59, R61, UR4, RZ ;  /* 0x000000043d3b7c24 */ /* 0x000fe2000f8e02ff */
[C---:B------:R-:W-:Y:S01]  /*4040*/  SEL R63, R11.reuse, R80, !P4 ;  /* 0x000000500b3f7207 */ /* 0x040fe20006000000 */
[----:B------:R-:W-:Y:S01]  /*4050*/  IMAD R60, R74, UR4, RZ ;  /* 0x000000044a3c7c24 */ /* 0x000fe2000f8e02ff */
        /* <DEDUP_REMOVED lines=10> */
[----:B------:R-:W-:Y:S01]  /*4100*/  SEL R69, R11, R92, !P4 ;  /* 0x0000005c0b457207 */ /* 0x000fe20006000000 */
[----:B------:R-:W-:Y:S01]  /*4110*/  IMAD R67, R67, UR4, RZ ;  /* 0x0000000443437c24 */ /* 0x000fe2000f8e02ff */
[C---:B------:R-:W-:Y:S01]  /*4120*/  SEL R70, R11.reuse, R94, !P4 ;  /* 0x0000005e0b467207 */ /* 0x040fe20006000000 */
[----:B------:R-:W-:Y:S01]  /*4130*/  IMAD R68, R90, UR4, RZ ;  /* 0x000000045a447c24 */ /* 0x000fe2000f8e02ff */
[----:B------:R-:W-:Y:S01]  /*4140*/  SEL R71, R11, R96, !P4 ;  /* 0x000000600b477207 */ /* 0x000fe20006000000 */
[----:B------:R-:W-:Y:S01]  /*4150*/  IMAD R69, R69, UR4, RZ ;  /* 0x0000000445457c24 */ /* 0x000fe2000f8e02ff */
[----:B------:R-:W-:Y:S01]  /*4160*/  SEL R7, R11, R7, !P4 ;  /* 0x000000070b077207 */ /* 0x000fe20006000000 */
[----:B------:R-:W-:Y:S01]  /*4170*/  IMAD R11, R12, UR4, RZ ;  /* 0x000000040c0b7c24 */ /* 0x000fe2000f8e02ff */
[-C--:B------:R-:W-:Y:S01]  /*4180*/  LEA.HI.X.SX32 R153, R9, R6.reuse, 0x2, P1 ;  /* 0x0000000609997211 */ /* 0x080fe200008f16ff */
[----:B------:R-:W-:Y:S01]  /*4190*/  IMAD R12, R13, UR4, RZ ;  /* 0x000000040d0c7c24 */ /* 0x000fe2000f8e02ff */
[-C--:B------:R-:W-:Y:S01]  /*41a0*/  LEA R160, P1, R10, R3.reuse, 0x2 ;  /* 0x000000030aa07211 */ /* 0x080fe200078210ff */
[----:B------:R-:W-:Y:S01]  /*41b0*/  IMAD R13, R14, UR4, RZ ;  /* 0x000000040e0d7c24 */ /* 0x000fe2000f8e02ff */
[-C--:B------:R-:W-:Y:S01]  /*41c0*/  LEA R158, P2, R11, R3.reuse, 0x2 ;  /* 0x000000030b9e7211 */ /* 0x080fe200078410ff */
[----:B------:R-:W-:Y:S01]  /*41d0*/  IMAD R14, R15, UR4, RZ ;  /* 0x000000040f0e7c24 */ /* 0x000fe2000f8e02ff */
[----:B------:R1:W-:Y:S01]  /*41e0*/  STL.64 [R1+0x250], R152 ;  /* 0x0002509801007387 */ /* 0x0003e20000100a00 */
[----:B------:R-:W-:Y:S01]  /*41f0*/  IMAD R15, R16, UR4, RZ ;  /* 0x00000004100f7c24 */ /* 0x000fe2000f8e02ff */
[----:B------:R-:W-:Y:S01]  /*4200*/  LEA.HI.X.SX32 R161, R10, R6, 0x2, P1 ;  /* 0x000000060aa17211 */ /* 0x000fe200008f16ff */
[----:B------:R-:W-:Y:S01]  /*4210*/  IMAD R16, R17, UR4, RZ ;  /* 0x0000000411107c24 */ /* 0x000fe2000f8e02ff */
[-C--:B------:R-:W-:Y:S01]  /*4220*/  LEA R162, P3, R12, R3.reuse, 0x2 ;  /* 0x000000030ca27211 */ /* 0x080fe200078610ff */
[----:B------:R-:W-:Y:S01]  /*4230*/  IMAD R17, R18, UR4, RZ ;  /* 0x0000000412117c24 */ /* 0x000fe2000f8e02ff */
[-C--:B------:R-:W-:Y:S01]  /*4240*/  LEA R156, P4, R14, R3.reuse, 0x2 ;  /* 0x000000030e9c7211 */ /* 0x080fe200078810ff */
[----:B------:R-:W-:Y:S01]  /*4250*/  IMAD R18, R20, UR4, RZ ;  /* 0x0000000414127c24 */ /* 0x000fe2000f8e02ff */
[----:B------:R-:W-:Y:S01]  /*4260*/  @!P0 LOP3.LUT R8, RZ, R154, RZ, 0x33, !PT ;  /* 0x0000009aff088212 */ /* 0x000fe200078e33ff */
[----:B------:R3:W-:Y:S01]  /*4270*/  STL.64 [R1+0x248], R160 ;  /* 0x000248a001007387 */ /* 0x0007e20000100a00 */
[-C--:B------:R-:W-:Y:S01]  /*4280*/  LEA.HI.X.SX32 R159, R11, R6.reuse, 0x2, P2 ;  /* 0x000000060b9f7211 */ /* 0x080fe200010f16ff */
[----:B------:R-:W-:Y:S01]  /*4290*/  IMAD R20, R22, UR4, RZ ;  /* 0x0000000416147c24 */ /* 0x000fe2000f8e02ff */
[-C--:B-1----:R-:W-:Y:S01]  /*42a0*/  LEA R152, P5, R13, R3.reuse, 0x2 ;  /* 0x000000030d987211 */ /* 0x082fe200078a10ff */
[----:B------:R-:W-:Y:S01]  /*42b0*/  IMAD R22, R24, UR4, RZ ;  /* 0x0000000418167c24 */ /* 0x000fe2000f8e02ff */
[-C--:B------:R-:W-:Y:S01]  /*42c0*/  LEA R154, P0, R15, R3.reuse, 0x2 ;  /* 0x000000030f9a7211 */ /* 0x080fe200078010ff */
[----:B------:R1:W-:Y:S01]  /*42d0*/  STL.64 [R1+0x240], R158 ;  /* 0x0002409e01007387 */ /* 0x0003e20000100a00 */
[-C--:B------:R-:W-:Y:S01]  /*42e0*/  LEA.HI.X.SX32 R153, R13, R6.reuse, 0x2, P5 ;  /* 0x000000060d997211 */ /* 0x080fe200028f16ff */
[----:B------:R-:W-:Y:S01]  /*42f0*/  IMAD R24, R26, UR4, RZ ;  /* 0x000000041a187c24 */ /* 0x000fe2000f8e02ff */
[-C--:B------:R-:W-:Y:S01]  /*4300*/  LEA.HI.X.SX32 R163, R12, R6.reuse, 0x2, P3 ;  /* 0x000000060ca37211 */ /* 0x080fe200018f16ff */
[----:B------:R-:W-:Y:S01]  /*4310*/  IMAD R26, R28, UR4, RZ ;  /* 0x000000041c1a7c24 */ /* 0x000fe2000f8e02ff */
[-C--:B------:R-:W-:Y:S01]  /*4320*/  LEA R10, P3, R18, R3.reuse, 0x2 ;  /* 0x00000003120a7211 */ /* 0x080fe200078610ff */
[----:B------:R4:W-:Y:S01]  /*4330*/  STL.64 [R1+0x230], R152 ;  /* 0x0002309801007387 */ /* 0x0009e20000100a00 */
[-C--:B---3--:R-:W-:Y:S01]  /*4340*/  LEA R160, P1, R16, R3.reuse, 0x2 ;  /* 0x0000000310a07211 */ /* 0x088fe200078210ff */
[----:B------:R-:W-:Y:S01]  /*4350*/  IMAD R28, R30, UR4, RZ ;  /* 0x000000041e1c7c24 */ /* 0x000fe2000f8e02ff */
[-C--:B------:R-:W-:Y:S01]  /*4360*/  LEA.HI.X.SX32 R157, R14, R6.reuse, 0x2, P4 ;  /* 0x000000060e9d7211 */ /* 0x080fe200020f16ff */
[----:B------:R-:W-:Y:S01]  /*4370*/  STL.64 [R1+0x238], R162 ;  /* 0x000238a201007387 */ /* 0x000fe20000100a00 */
[-C--:B------:R-:W-:Y:S01]  /*4380*/  LEA.HI.X.SX32 R155, R15, R6.reuse, 0x2, P0 ;  /* 0x000000060f9b7211 */ /* 0x080fe200000f16ff */
[----:B------:R-:W-:Y:S01]  /*4390*/  IMAD R30, R32, UR4, RZ ;  /* 0x00000004201e7c24 */ /* 0x000fe2000f8e02ff */
[-C--:B------:R-:W-:Y:S01]  /*43a0*/  LEA.HI.X.SX32 R161, R16, R6.reuse, 0x2, P1 ;  /* 0x0000000610a17211 */ /* 0x080fe200008f16ff */
[----:B------:R3:W-:Y:S01]  /*43b0*/  STL.64 [R1+0x228], R156 ;  /* 0x0002289c01007387 */ /* 0x0007e20000100a00 */
[-C--:B-1----:R-:W-:Y:S01]  /*43c0*/  LEA R158, P2, R17, R3.reuse, 0x2 ;  /* 0x00000003119e7211 */ /* 0x082fe200078410ff */
[----:B------:R-:W-:Y:S01]  /*43d0*/  IMAD R32, R34, UR4, RZ ;  /* 0x0000000422207c24 */ /* 0x000fe2000f8e02ff */
[-C--:B------:R-:W-:Y:S01]  /*43e0*/  LEA.HI.X.SX32 R11, R18, R6.reuse, 0x2, P3 ;  /* 0x00000006120b7211 */ /* 0x080fe200018f16ff */
[----:B------:R1:W-:Y:S01]  /*43f0*/  STL.64 [R1+0x220], R154 ;  /* 0x0002209a01007387 */ /* 0x0003e20000100a00 */
[-C--:B----4-:R-:W-:Y:S01]  /*4400*/  LEA R152, P5, R19, R3.reuse, 0x2 ;  /* 0x0000000313987211 */ /* 0x090fe200078a10ff */
[----:B------:R-:W-:Y:S01]  /*4410*/  IMAD R34, R36, UR4, RZ ;  /* 0x0000000424227c24 */ /* 0x000fe2000f8e02ff */
[-C--:B------:R-:W-:Y:S01]  /*4420*/  LEA R14, P1, R22, R3.reuse, 0x2 ;  /* 0x00000003160e7211 */ /* 0x080fe200078210ff */
[----:B------:R-:W-:Y:S01]  /*4430*/  STL.64 [R1+0x218], R160 ;  /* 0x000218a001007387 */ /* 0x000fe20000100a00 */
[-C--:B------:R-:W-:Y:S01]  /*4440*/  LEA.HI.X.SX32 R159, R17, R6.reuse, 0x2, P2 ;  /* 0x00000006119f7211 */ /* 0x080fe200010f16ff */
[----:B------:R-:W-:Y:S01]  /*4450*/  IMAD R36, R38, UR4, RZ ;  /* 0x0000000426247c24 */ /* 0x000fe2000f8e02ff */
[-C--:B------:R-:W-:Y:S01]  /*4460*/  LEA R12, P2, R23, R3.reuse, 0x2 ;  /* 0x00000003170c7211 */ /* 0x080fe200078410ff */
[----:B------:R4:W-:Y:S01]  /*4470*/  STL.64 [R1+0x208], R10 ;  /* 0x0002080a01007387 */ /* 0x0009e20000100a00 */
[CC--:B---3--:R-:W-:Y:S01]  /*4480*/  LEA R156, P4, R20.reuse, R3.reuse, 0x2 ;  /* 0x00000003149c7211 */ /* 0x0c8fe200078810ff */
[----:B------:R-:W-:Y:S01]  /*4490*/  IMAD R38, R39, UR4, RZ ;  /* 0x0000000427267c24 */ /* 0x000fe2000f8e02ff */
[-C--:B------:R-:W-:Y:S01]  /*44a0*/  LEA.HI.X.SX32 R153, R19, R6.reuse, 0x2, P5 ;  /* 0x0000000613997211 */ /* 0x080fe200028f16ff */
[----:B------:R-:W-:Y:S01]  /*44b0*/  STL.64 [R1+0x210], R158 ;  /* 0x0002109e01007387 */ /* 0x000fe20000100a00 */
[-C--:B-1----:R-:W-:Y:S01]  /*44c0*/  LEA R154, P0, R21, R3.reuse, 0x2 ;  /* 0x00000003159a7211 */ /* 0x082fe200078010ff */
[----:B------:R-:W-:Y:S01]  /*44d0*/  IMAD R39, R41, UR4, RZ ;  /* 0x0000000429277c24 */ /* 0x000fe2000f8e02ff */
[-C--:B------:R-:W-:Y:S01]  /*44e0*/  LEA.HI.X.SX32 R157, R20, R6.reuse, 0x2, P4 ;  /* 0x00000006149d7211 */ /* 0x080fe200020f16ff */
[----:B------:R1:W-:Y:S01]  /*44f0*/  STL.64 [R1+0x200], R152 ;  /* 0x0002009801007387 */ /* 0x0003e20000100a00 */
[-C--:B------:R-:W-:Y:S01]  /*4500*/  LEA.HI.X.SX32 R15, R22, R6.reuse, 0x2, P1 ;  /* 0x00000006160f7211 */ /* 0x080fe200008f16ff */
[----:B------:R-:W-:Y:S01]  /*4510*/  IMAD R41, R43, UR4, RZ ;  /* 0x000000042b297c24 */ /* 0x000fe2000f8e02ff */
[-C--:B------:R-:W-:Y:S01]  /*4520*/  LEA.HI.X.SX32 R155, R21, R6.reuse, 0x2, P0 ;  /* 0x00000006159b7211 */ /* 0x080fe200000f16ff */
[----:B------:R-:W-:Y:S01]  /*4530*/  STL.64 [R1+0x1f8], R156 ;  /* 0x0001f89c01007387 */ /* 0x000fe20000100a00 */
[CC--:B----4-:R-:W-:Y:S01]  /*4540*/  LEA R10, P3, R24.reuse, R3.reuse, 0x2 ;  /* 0x00000003180a7211 */ /* 0x0d0fe200078610ff */
[----:B------:R-:W-:Y:S01]  /*4550*/  IMAD R43, R45, UR4, RZ ;  /* 0x000000042d2b7c24 */ /* 0x000fe2000f8e02ff */
[-C--:B------:R-:W-:Y:S01]  /*4560*/  LEA.HI.X.SX32 R13, R23, R6.reuse, 0x2, P2 ;  /* 0x00000006170d7211 */ /* 0x080fe200010f16ff */
[----:B------:R3:W-:Y:S01]  /*4570*/  STL.64 [R1+0x1e8], R14 ;  /* 0x0001e80e01007387 */ /* 0x0007e20000100a00 */
[-C--:B------:R-:W-:Y:S01]  /*4580*/  LEA.HI.X.SX32 R11, R24, R6.reuse, 0x2, P3 ;  /* 0x00000006180b7211 */ /* 0x080fe200018f16ff */
[----:B------:R-:W-:Y:S01]  /*4590*/  IMAD R45, R47, UR4, RZ ;  /* 0x000000042f2d7c24 */ /* 0x000fe2000f8e02ff */
[CC--:B------:R-:W-:Y:S01]  /*45a0*/  LEA R18, P4, R26.reuse, R3.reuse, 0x2 ;  /* 0x000000031a127211 */ /* 0x0c0fe200078810ff */
[----:B------:R-:W-:Y:S01]  /*45b0*/  STL.64 [R1+0x1f0], R154 ;  /* 0x0001f09a01007387 */ /* 0x000fe20000100a00 */
[-C--:B-1----:R-:W-:Y:S01]  /*45c0*/  LEA R152, P5, R25, R3.reuse, 0x2 ;  /* 0x0000000319987211 */ /* 0x082fe200078a10ff */
[----:B------:R-:W-:Y:S01]  /*45d0*/  IMAD R47, R49, UR4, RZ ;  /* 0x00000004312f7c24 */ /* 0x000fe2000f8e02ff */
[-C--:B------:R-:W-:Y:S01]  /*45e0*/  LEA R16, P0, R27, R3.reuse, 0x2 ;  /* 0x000000031b107211 */ /* 0x080fe200078010ff */
[----:B------:R1:W-:Y:S01]  /*45f0*/  STL.64 [R1+0x1e0], R12 ;  /* 0x0001e00c01007387 */ /* 0x0003e20000100a00 */
[-C--:B------:R-:W-:Y:S01]  /*4600*/  LEA.HI.X.SX32 R19, R26, R6.reuse, 0x2, P4 ;  /* 0x000000061a137211 */ /* 0x080fe200020f16ff */
[----:B------:R-:W-:Y:S01]  /*4610*/  IMAD R49, R54, UR4, RZ ;  /* 0x0000000436317c24 */ /* 0x000fe2000f8e02ff */
[-C--:B------:R-:W-:Y:S01]  /*4620*/  LEA.HI.X.SX32 R153, R25, R6.reuse, 0x2, P5 ;  /* 0x0000000619997211 */ /* 0x080fe200028f16ff */
[----:B------:R4:W-:Y:S01]  /*4630*/  STL.64 [R1+0x1d8], R10 ;  /* 0x0001d80a01007387 */ /* 0x0009e20000100a00 */
[-C--:B---3--:R-:W-:Y:S01]  /*4640*/  LEA R14, P1, R28, R3.reuse, 0x2 ;  /* 0x000000031c0e7211 */ /* 0x088fe200078210ff */
[----:B------:R-:W-:Y:S01]  /*4650*/  IMAD R54, R64, UR4, RZ ;  /* 0x0000000440367c24 */ /* 0x000fe2000f8e02ff */
[-C--:B------:R-:W-:Y:S01]  /*4660*/  LEA.HI.X.SX32 R17, R27, R6.reuse, 0x2, P0 ;  /* 0x000000061b117211 */ /* 0x080fe200000f16ff */
[----:B------:R3:W-:Y:S01]  /*4670*/  STL.64 [R1+0x1c8], R18 ;  /* 0x0001c81201007387 */ /* 0x0007e20000100a00 */
[-C--:B------:R-:W-:Y:S01]  /*4680*/  LEA.HI.X.SX32 R15, R28, R6.reuse, 0x2, P1 ;  /* 0x000000061c0f7211 */ /* 0x080fe200008f16ff */
[----:B------:R-:W-:Y:S01]  /*4690*/  IMAD R64, R82, UR4, RZ ;  /* 0x0000000452407c24 */ /* 0x000fe2000f8e02ff */
[-C--:B------:R-:W-:Y:S01]  /*46a0*/  LEA R20, P5, R31, R3.reuse, 0x2 ;  /* 0x000000031f147211 */ /* 0x080fe200078a10ff */
[----:B------:R-:W-:Y:S01]  /*46b0*/  STL.64 [R1+0x1d0], R152 ;  /* 0x0001d09801007387 */ /* 0x000fe20000100a00 */
[-C--:B-1----:R-:W-:Y:S01]  /*46c0*/  LEA R12, P2, R29, R3.reuse, 0x2 ;  /* 0x000000031d0c7211 */ /* 0x082fe200078410ff */
[----:B------:R-:W-:Y:S01]  /*46d0*/  IMAD R70, R70, UR4, RZ ;  /* 0x0000000446467c24 */ /* 0x000fe2000f8e02ff */
[-C--:B------:R-:W-:Y:S01]  /*46e0*/  LEA.HI.X.SX32 R21, R31, R6.reuse, 0x2, P5 ;  /* 0x000000061f157211 */ /* 0x080fe200028f16ff */
[----:B------:R1:W-:Y:S01]  /*46f0*/  STL.64 [R1+0x1c0], R16 ;  /* 0x0001c01001007387 */ /* 0x0003e20000100a00 */
[CC--:B----4-:R-:W-:Y:S01]  /*4700*/  LEA R10, P3, R30.reuse, R3.reuse, 0x2 ;  /* 0x000000031e0a7211 */ /* 0x0d0fe200078610ff */
[----:B------:R-:W-:Y:S01]  /*4710*/  IMAD R71, R71, UR4, RZ ;  /* 0x0000000447477c24 */ /* 0x000fe2000f8e02ff */
[-C--:B------:R-:W-:Y:S01]  /*4720*/  LEA.HI.X.SX32 R13, R29, R6.reuse, 0x2, P2 ;  /* 0x000000061d0d7211 */ /* 0x080fe200010f16ff */
[----:B------:R4:W-:Y:S01]  /*4730*/  STL.64 [R1+0x1b8], R14 ;  /* 0x0001b80e01007387 */ /* 0x0009e20000100a00 */
[-C--:B------:R-:W-:Y:S01]  /*4740*/  LEA.HI.X.SX32 R11, R30, R6.reuse, 0x2, P3 ;  /* 0x000000061e0b7211 */ /* 0x080fe200018f16ff */
[----:B------:R-:W-:Y:S01]  /*4750*/  IMAD R7, R7, UR4, RZ ;  /* 0x0000000407077c24 */ /* 0x000fe2000f8e02ff */
[----:B---3--:R-:W-:Y:S01]  /*4760*/  LEA R18, P4, R32, R3, 0x2 ;  /* 0x0000000320127211 */ /* 0x008fe200078810ff */
[----:B------:R3:W-:Y:S01]  /*4770*/  STL.64 [R1+0x1b0], R12 ;  /* 0x0001b00c01007387 */ /* 0x0007e20000100a00 */
[----:B------:R-:W-:Y:S01]  /*4780*/  IMAD R5, R8, R5, RZ ;  /* 0x0000000508057224 */ /* 0x000fe200078e02ff */
[----:B------:R-:W-:Y:S01]  /*4790*/  UMOV UR4, 0x400 ;  /* 0x0000040000047882 */ /* 0x000fe20000000000 */
[-C--:B------:R-:W-:Y:S01]  /*47a0*/  LEA.HI.X.SX32 R19, R32, R6.reuse, 0x2, P4 ;  /* 0x0000000620137211 */ /* 0x080fe200020f16ff */
[----:B------:R3:W-:Y:S01]  /*47b0*/  STL.64 [R1+0x1a8], R10 ;  /* 0x0001a80a01007387 */ /* 0x0007e20000100a00 */
[CC--:B-1----:R-:W-:Y:S01]  /*47c0*/  LEA R16, P0, R33.reuse, R3.reuse, 0x2 ;  /* 0x0000000321107211 */ /* 0x0c2fe200078010ff */
[----:B--2---:R-:W-:Y:S01]  /*47d0*/  ULEA UR8, UR5, UR4, 0x18 ;  /* 0x0000000405087291 */ /* 0x004fe2000f8ec03f */
[----:B------:R-:W-:Y:S01]  /*47e0*/  IMAD.SHL.U32 R9, R184, 0x2, RZ ;  /* 0x00000002b8097824 */ /* 0x000fe200078e00ff */
[-C--:B----4-:R-:W-:Y:S01]  /*47f0*/  LEA R14, P1, R34, R3.reuse, 0x2 ;  /* 0x00000003220e7211 */ /* 0x090fe200078210ff */
[----:B------:R1:W-:Y:S01]  /*4800*/  STL.64 [R1+0x1a0], R20 ;  /* 0x0001a01401007387 */ /* 0x0003e20000100a00 */
[-C--:B------:R-:W-:Y:S01]  /*4810*/  LEA.HI.X.SX32 R17, R33, R6.reuse, 0x2, P0 ;  /* 0x0000000621117211 */ /* 0x080fe200000f16ff */
[----:B------:R-:W-:Y:S01]  /*4820*/  IMAD R23, R184, 0x6, RZ ;  /* 0x00000006b8177824 */ /* 0x000fe200078e02ff */
[CC--:B---3--:R-:W-:Y:S01]  /*4830*/  LEA R12, P2, R35.reuse, R3.reuse, 0x2 ;  /* 0x00000003230c7211 */ /* 0x0c8fe200078410ff */
[----:B------:R2:W-:Y:S01]  /*4840*/  STL.64 [R1+0x198], R18 ;  /* 0x0001981201007387 */ /* 0x0005e20000100a00 */
[-C--:B------:R-:W-:Y:S01]  /*4850*/  LEA.HI.X.SX32 R15, R34, R6.reuse, 0x2, P1 ;  /* 0x00000006220f7211 */ /* 0x080fe200008f16ff */
[----:B------:R-:W-:Y:S01]  /*4860*/  IMAD R25, R184, 0x7, RZ ;  /* 0x00000007b8197824 */ /* 0x000fe200078e02ff */
[-C--:B------:R-:W-:Y:S01]  /*4870*/  LEA R10, P3, R36, R3.reuse, 0x2 ;  /* 0x00000003240a7211 */ /* 0x080fe200078610ff */
[----:B------:R3:W-:Y:S01]  /*4880*/  STL.64 [R1+0x190], R16 ;  /* 0x0001901001007387 */ /* 0x0007e20000100a00 */
[-C--:B------:R-:W-:Y:S01]  /*4890*/  LEA.HI.X.SX32 R13, R35, R6.reuse, 0x2, P2 ;  /* 0x00000006230d7211 */ /* 0x080fe200010f16ff */
[----:B------:R-:W-:Y:S01]  /*48a0*/  IMAD.SHL.U32 R33, R184, 0x8, RZ ;  /* 0x00000008b8217824 */ /* 0x000fe200078e00ff */
[-C--:B------:R-:W-:Y:S01]  /*48b0*/  LEA.HI.X.SX32 R11, R36, R6.reuse, 0x2, P3 ;  /* 0x00000006240b7211 */ /* 0x080fe200018f16ff */
[----:B------:R4:W-:Y:S01]  /*48c0*/  STL.64 [R1+0x188], R14 ;  /* 0x0001880e01007387 */ /* 0x0009e20000100a00 */
[CC--:B-1----:R-:W-:Y:S01]  /*48d0*/  LEA R20, P5, R37.reuse, R3.reuse, 0x2 ;  /* 0x0000000325147211 */ /* 0x0c2fe200078a10ff */
[----:B------:R-:W-:Y:S01]  /*48e0*/  IMAD R35, R184, 0x9, RZ ;  /* 0x00000009b8237824 */ /* 0x000fe200078e02ff */
[----:B------:R-:W1:Y:S01]  /*48f0*/  LDC R8, c[0x0][0x230] ;  /* 0x00008c00ff087b82 */ /* 0x000e620000000800 */
[-C--:B--2---:R-:W-:Y:S01]  /*4900*/  LEA R18, P4, R38, R3.reuse, 0x2 ;  /* 0x0000000326127211 */ /* 0x084fe200078810ff */
[----:B------:R2:W-:Y:S01]  /*4910*/  STL.64 [R1+0x180], R12 ;  /* 0x0001800c01007387 */ /* 0x0005e20000100a00 */
[-C--:B------:R-:W-:Y:S01]  /*4920*/  LEA.HI.X.SX32 R21, R37, R6.reuse, 0x2, P5 ;  /* 0x0000000625157211 */ /* 0x080fe200028f16ff */
[----:B------:R-:W-:Y:S01]  /*4930*/  IMAD R86, R184, 0x2c, RZ ;  /* 0x0000002cb8567824 */ /* 0x000fe200078e02ff */
[CC--:B---3--:R-:W-:Y:S01]  /*4940*/  LEA R16, P0, R39.reuse, R3.reuse, 0x2 ;  /* 0x0000000327107211 */ /* 0x0c8fe200078010ff */
[----:B------:R3:W-:Y:S01]  /*4950*/  STL.64 [R1+0x178], R10 ;  /* 0x0001780a01007387 */ /* 0x0007e20000100a00 */
[-C--:B------:R-:W-:Y:S01]  /*4960*/  LEA.HI.X.SX32 R19, R38, R6.reuse, 0x2, P4 ;  /* 0x0000000626137211 */ /* 0x080fe200020f16ff */
[----:B------:R-:W-:Y:S01]  /*4970*/  IMAD R37, R184, 0xa, RZ ;  /* 0x0000000ab8257824 */ /* 0x000fe200078e02ff */
[-C--:B----4-:R-:W-:Y:S01]  /*4980*/  LEA R14, P1, R40, R3.reuse, 0x2 ;  /* 0x00000003280e7211 */ /* 0x090fe200078210ff */
[----:B------:R4:W-:Y:S01]  /*4990*/  STL.64 [R1+0x170], R20 ;  /* 0x0001701401007387 */ /* 0x0009e20000100a00 */
[-C--:B------:R-:W-:Y:S01]  /*49a0*/  LEA.HI.X.SX32 R17, R39, R6.reuse, 0x2, P0 ;  /* 0x0000000627117211 */ /* 0x080fe200000f16ff */
[----:B------:R-:W-:Y:S01]  /*49b0*/  IMAD R39, R184, 0xb, RZ ;  /* 0x0000000bb8277824 */ /* 0x000fe200078e02ff */
[-C--:B------:R-:W-:Y:S01]  /*49c0*/  LEA.HI.X.SX32 R15, R40, R6.reuse, 0x2, P1 ;  /* 0x00000006280f7211 */ /* 0x080fe200008f16ff */
[----:B------:R4:W-:Y:S01]  /*49d0*/  STL.64 [R1+0x168], R18 ;  /* 0x0001681201007387 */ /* 0x0009e20000100a00 */
[CC--:B--2---:R-:W-:Y:S01]  /*49e0*/  LEA R12, P2, R41.reuse, R3.reuse, 0x2 ;  /* 0x00000003290c7211 */ /* 0x0c4fe200078410ff */
[----:B------:R-:W-:Y:S01]  /*49f0*/  IMAD R27, R184, 0x41, RZ ;  /* 0x00000041b81b7824 */ /* 0x000fe200078e02ff */
[-C--:B---3--:R-:W-:Y:S01]  /*4a00*/  LEA R10, P3, R42, R3.reuse, 0x2 ;  /* 0x000000032a0a7211 */ /* 0x088fe200078610ff */
[----:B------:R2:W-:Y:S01]  /*4a10*/  STL.64 [R1+0x160], R16 ;  /* 0x0001601001007387 */ /* 0x0005e20000100a00 */
[-C--:B------:R-:W-:Y:S01]  /*4a20*/  LEA.HI.X.SX32 R13, R41, R6.reuse, 0x2, P2 ;  /* 0x00000006290d7211 */ /* 0x080fe200010f16ff */
[----:B------:R-:W-:Y:S01]  /*4a30*/  IMAD.SHL.U32 R41, R184, 0x40, RZ ;  /* 0x00000040b8297824 */ /* 0x000fe200078e00ff */
[-C--:B------:R-:W-:Y:S01]  /*4a40*/  LEA.HI.X.SX32 R11, R42, R6.reuse, 0x2, P3 ;  /* 0x000000062a0b7211 */ /* 0x080fe200018f16ff */
[----:B------:R3:W-:Y:S01]  /*4a50*/  STL.64 [R1+0x158], R14 ;  /* 0x0001580e01007387 */ /* 0x0007e20000100a00 */
[CC--:B----4-:R-:W-:Y:S01]  /*4a60*/  LEA R20, P5, R43.reuse, R3.reuse, 0x2 ;  /* 0x000000032b147211 */ /* 0x0d0fe200078a10ff */
[----:B------:R-:W-:Y:S01]  /*4a70*/  IMAD R31, R184, 0x42, RZ ;  /* 0x00000042b81f7824 */ /* 0x000fe200078e02ff */
[-C--:B------:R-:W-:Y:S01]  /*4a80*/  LEA R18, P4, R44, R3.reuse, 0x2 ;  /* 0x000000032c127211 */ /* 0x080fe200078810ff */
        /* <DEDUP_REMOVED lines=10> */
[----:B------:R-:W-:Y:S01]  /*4b30*/  IMAD R45, R184, 0x18, RZ ;  /* 0x00000018b82d7824 */ /* 0x000fe200078e02ff */
[CC--:B----4-:R-:W-:Y:S01]  /*4b40*/  LEA R12, P2, R47.reuse, R3.reuse, 0x2 ;  /* 0x000000032f0c7211 */ /* 0x0d0fe200078410ff */
        /* <DEDUP_REMOVED lines=9> */
[CC--:B--2---:R-:W-:Y:S01]  /*4be0*/  LEA R20, P5, R49.reuse, R3.reuse, 0x2 ;  /* 0x0000000331147211 */ /* 0x0c4fe200078a10ff */
[----:B------:R-:W-:Y:S01]  /*4bf0*/  VIADD R244, R2, UR8 ;  /* 0x0000000802f47c36 */ /* 0x000fe20008000000 */
        /* <DEDUP_REMOVED lines=8> */
[-C--:B-1----:R-:W-:Y:S01]  /*4c80*/  LEA R14, P1, R52, R3.reuse, 0x2 ;  /* 0x00000003340e7211 */ /* 0x082fe200078210ff */
        /* <DEDUP_REMOVED lines=11> */
[-C--:B------:R-:W-:Y:S01]  /*4d40*/  LEA.HI.X.SX32 R11, R54, R6.reuse, 0x2, P3 ;  /* 0x00000006360b7211 */ /* 0x080fe200018f16ff */
[----:B------:R3:W-:Y:S01]  /*4d50*/  STL.64 [R1+0xf8], R14 ;  /* 0x0000f80e01007387 */ /* 0x0007e20000100a00 */
[CC--:B-1----:R-:W-:Y:S01]  /*4d60*/  LEA R20, P5, R55.reuse, R3.reuse, 0x2 ;  /* 0x0000000337147211 */ /* 0x0c2fe200078a10ff */
[----:B------:R-:W-:Y:S01]  /*4d70*/  IMAD R92, R184, 0x2e, RZ ;  /* 0x0000002eb85c7824 */ /* 0x000fe200078e02ff */
[-C--:B----4-:R-:W-:Y:S01]  /*4d80*/  LEA R18, P4, R56, R3.reuse, 0x2 ;  /* 0x0000000338127211 */ /* 0x090fe200078810ff */
[----:B------:R1:W-:Y:S01]  /*4d90*/  STL.64 [R1+0xf0], R12 ;  /* 0x0000f00c01007387 */ /* 0x0003e20000100a00 */
[-C--:B------:R-:W-:Y:S01]  /*4da0*/  LEA.HI.X.SX32 R21, R55, R6.reuse, 0x2, P5 ;  /* 0x0000000637157211 */ /* 0x080fe200028f16ff */
[----:B------:R-:W-:Y:S01]  /*4db0*/  IMAD R55, R184, 0x108, RZ ;  /* 0x00000108b8377824 */ /* 0x000fe200078e02ff */
[----:B------:R-:W-:Y:S01]  /*4dc0*/  LEA.HI.X.SX32 R19, R56, R6, 0x2, P4 ;  /* 0x0000000638137211 */ /* 0x000fe200020f16ff */
[----:B------:R4:W-:Y:S01]  /*4dd0*/  STL.64 [R1+0xe8], R10 ;  /* 0x0000e80a01007387 */ /* 0x0009e20000100a00 */
[----:B--2---:R-:W-:-:S02]  /*4de0*/  LEA R16, P0, R57, R3, 0x2 ;  /* 0x0000000339107211 */ /* 0x004fc400078010ff */
[-C--:B---3--:R-:W-:Y:S01]  /*4df0*/  LEA R14, P1, R58, R3.reuse, 0x2 ;  /* 0x000000033a0e7211 */ /* 0x088fe200078210ff */
[----:B------:R2:W-:Y:S01]  /*4e00*/  STL.64 [R1+0xe0], R20 ;  /* 0x0000e01401007387 */ /* 0x0005e20000100a00 */
[-C--:B------:R-:W-:Y:S01]  /*4e10*/  LEA.HI.X.SX32 R17, R57, R6.reuse, 0x2, P0 ;  /* 0x0000000639117211 */ /* 0x080fe200000f16ff */
[----:B------:R-:W-:Y:S01]  /*4e20*/  IMAD R57, R184, 0x4a, RZ ;  /* 0x0000004ab8397824 */ /* 0x000fe200078e02ff */
[CC--:B-1----:R-:W-:Y:S01]  /*4e30*/  LEA R12, P2, R59.reuse, R3.reuse, 0x2 ;  /* 0x000000033b0c7211 */ /* 0x0c2fe200078410ff */
[----:B------:R1:W-:Y:S01]  /*4e40*/  STL.64 [R1+0xd8], R18 ;  /* 0x0000d81201007387 */ /* 0x0003e20000100a00 */
[-C--:B------:R-:W-:Y:S02]  /*4e50*/  LEA.HI.X.SX32 R15, R58, R6.reuse, 0x2, P1 ;  /* 0x000000063a0f7211 */ /* 0x080fe400008f16ff */
[----:B----4-:R-:W-:Y:S01]  /*4e60*/  LEA R10, P3, R60, R3, 0x2 ;  /* 0x000000033c0a7211 */ /* 0x010fe200078610ff */
[----:B------:R3:W-:Y:S01]  /*4e70*/  STL.64 [R1+0xd0], R16 ;  /* 0x0000d01001007387 */ /* 0x0007e20000100a00 */
[----:B------:R-:W-:-:S02]  /*4e80*/  LEA.HI.X.SX32 R13, R59, R6, 0x2, P2 ;  /* 0x000000063b0d7211 */ /* 0x000fc400010f16ff */
[-C--:B------:R-:W-:Y:S01]  /*4e90*/  LEA.HI.X.SX32 R11, R60, R6.reuse, 0x2, P3 ;  /* 0x000000063c0b7211 */ /* 0x080fe200018f16ff */
[----:B------:R4:W-:Y:S01]  /*4ea0*/  STL.64 [R1+0xc8], R14 ;  /* 0x0000c80e01007387 */ /* 0x0009e20000100a00 */
[CC--:B--2---:R-:W-:Y:S02]  /*4eb0*/  LEA R20, P5, R61.reuse, R3.reuse, 0x2 ;  /* 0x000000033d147211 */ /* 0x0c4fe400078a10ff */
[-C--:B-1----:R-:W-:Y:S01]  /*4ec0*/  LEA R18, P4, R62, R3.reuse, 0x2 ;  /* 0x000000033e127211 */ /* 0x082fe200078810ff */
[----:B------:R1:W-:Y:S01]  /*4ed0*/  STL.64 [R1+0xc0], R12 ;  /* 0x0000c00c01007387 */ /* 0x0003e20000100a00 */
[-C--:B------:R-:W-:Y:S01]  /*4ee0*/  LEA.HI.X.SX32 R21, R61, R6.reuse, 0x2, P5 ;  /* 0x000000063d157211 */ /* 0x080fe200028f16ff */
[----:B------:R-:W-:Y:S01]  /*4ef0*/  IMAD R61, R184, 0x114, RZ ;  /* 0x00000114b83d7824 */ /* 0x000fe200078e02ff */
[----:B---3--:R-:W-:Y:S01]  /*4f00*/  LEA R16, P0, R63, R3, 0x2 ;  /* 0x000000033f107211 */ /* 0x008fe200078010ff */
[----:B------:R2:W-:Y:S01]  /*4f10*/  STL.64 [R1+0xb8], R10 ;  /* 0x0000b80a01007387 */ /* 0x0005e20000100a00 */
[----:B------:R-:W-:-:S02]  /*4f20*/  LEA.HI.X.SX32 R19, R62, R6, 0x2, P4 ;  /* 0x000000063e137211 */ /* 0x000fc400020f16ff */
[-C--:B----4-:R-:W-:Y:S01]  /*4f30*/  LEA R14, P1, R64, R3.reuse, 0x2 ;  /* 0x00000003400e7211 */ /* 0x090fe200078210ff */
[----:B------:R3:W-:Y:S01]  /*4f40*/  STL.64 [R1+0xb0], R20 ;  /* 0x0000b01401007387 */ /* 0x0007e20000100a00 */
[-C--:B------:R-:W-:Y:S01]  /*4f50*/  LEA.HI.X.SX32 R17, R63, R6.reuse, 0x2, P0 ;  /* 0x000000063f117211 */ /* 0x080fe200000f16ff */
[----:B------:R-:W-:Y:S01]  /*4f60*/  IMAD R63, R184, 0x118, RZ ;  /* 0x00000118b83f7824 */ /* 0x000fe200078e02ff */
[-C--:B------:R-:W-:Y:S01]  /*4f70*/  LEA.HI.X.SX32 R15, R64, R6.reuse, 0x2, P1 ;  /* 0x00000006400f7211 */ /* 0x080fe200008f16ff */
[----:B------:R4:W-:Y:S01]  /*4f80*/  STL.64 [R1+0xa8], R18 ;  /* 0x0000a81201007387 */ /* 0x0009e20000100a00 */
[CC--:B-1----:R-:W-:Y:S02]  /*4f90*/  LEA R12, P2, R65.reuse, R3.reuse, 0x2 ;  /* 0x00000003410c7211 */ /* 0x0c2fe400078410ff */
[-C--:B--2---:R-:W-:Y:S01]  /*4fa0*/  LEA R10, P3, R66, R3.reuse, 0x2 ;  /* 0x00000003420a7211 */ /* 0x084fe200078610ff */
[----:B------:R1:W-:Y:S01]  /*4fb0*/  STL.64 [R1+0xa0], R16 ;  /* 0x0000a01001007387 */ /* 0x0003e20000100a00 */
[-C--:B------:R-:W-:Y:S01]  /*4fc0*/  LEA.HI.X.SX32 R13, R65, R6.reuse, 0x2, P2 ;  /* 0x00000006410d7211 */ /* 0x080fe200010f16ff */
[----:B------:R-:W-:Y:S01]  /*4fd0*/  IMAD R65, R184, 0x180, RZ ;  /* 0x00000180b8417824 */ /* 0x000fe200078e02ff */
[----:B------:R-:W-:Y:S01]  /*4fe0*/  LEA.HI.X.SX32 R11, R66, R6, 0x2, P3 ;  /* 0x00000006420b7211 */ /* 0x000fe200018f16ff */
[----:B------:R2:W-:Y:S01]  /*4ff0*/  STL.64 [R1+0x98], R14 ;  /* 0x0000980e01007387 */ /* 0x0005e20000100a00 */
[----:B---3--:R-:W-:-:S02]  /*5000*/  LEA R20, P5, R67, R3, 0x2 ;  /* 0x0000000343147211 */ /* 0x008fc400078a10ff */
[CC--:B----4-:R-:W-:Y:S01]  /*5010*/  LEA R18, P4, R68.reuse, R3.reuse, 0x2 ;  /* 0x0000000344127211 */ /* 0x0d0fe200078810ff */
[----:B------:R3:W-:Y:S01]  /*5020*/  STL.64 [R1+0x90], R12 ;  /* 0x0000900c01007387 */ /* 0x0007e20000100a00 */
[-C--:B------:R-:W-:Y:S02]  /*5030*/  LEA.HI.X.SX32 R21, R67, R6.reuse, 0x2, P5 ;  /* 0x0000000643157211 */ /* 0x080fe400028f16ff */
[-C--:B------:R-:W-:Y:S01]  /*5040*/  LEA.HI.X.SX32 R19, R68, R6.reuse, 0x2, P4 ;  /* 0x0000000644137211 */ /* 0x080fe200020f16ff */
[----:B------:R4:W-:Y:S01]  /*5050*/  STL.64 [R1+0x88], R10 ;  /* 0x0000880a01007387 */ /* 0x0009e20000100a00 */
[-C--:B-1----:R-:W-:Y:S02]  /*5060*/  LEA R16, P0, R69, R3.reuse, 0x2 ;  /* 0x0000000345107211 */ /* 0x082fe400078010ff */
[----:B------:R-:W-:Y:S01]  /*5070*/  ISETP.GE.U32.AND P4, PT, R73, 0x7fffff7f, PT ;  /* 0x7fffff7f4900780c */ /* 0x000fe20003f86070 */
[----:B------:R1:W-:Y:S01]  /*5080*/  STL.64 [R1+0x80], R20 ;  /* 0x0000801401007387 */ /* 0x0003e20000100a00 */
[-C--:B--2---:R-:W-:Y:S01]  /*5090*/  LEA R14, P1, R70, R3.reuse, 0x2 ;  /* 0x00000003460e7211 */ /* 0x084fe200078210ff */
[C---:B------:R-:W-:Y:S01]  /*50a0*/  IMAD R73, R184.reuse, 0x28, RZ ;  /* 0x00000028b8497824 */ /* 0x040fe200078e02ff */
[-C--:B------:R-:W-:Y:S01]  /*50b0*/  LEA.HI.X.SX32 R17, R69, R6.reuse, 0x2, P0 ;  /* 0x0000000645117211 */ /* 0x080fe200000f16ff */
[----:B------:R-:W-:Y:S01]  /*50c0*/  STL.64 [R1+0x78], R18 ;  /* 0x0000781201007387 */ /* 0x000fe20000100a00 */
[-C--:B---3--:R-:W-:Y:S01]  /*50d0*/  LEA R12, P2, R71, R3.reuse, 0x2 ;  /* 0x00000003470c7211 */ /* 0x088fe200078410ff */
[----:B------:R-:W-:Y:S01]  /*50e0*/  IMAD R69, R184, 0x49, RZ ;  /* 0x00000049b8457824 */ /* 0x000fe200078e02ff */
[-C--:B------:R-:W-:Y:S01]  /*50f0*/  LEA.HI.X.SX32 R15, R70, R6.reuse, 0x2, P1 ;  /* 0x00000006460f7211 */ /* 0x080fe200008f16ff */
[----:B------:R2:W-:Y:S01]  /*5100*/  STL.64 [R1+0x70], R16 ;  /* 0x0000701001007387 */ /* 0x0005e20000100a00 */
[----:B----4-:R-:W-:Y:S01]  /*5110*/  LEA R10, P3, R7, R3, 0x2 ;  /* 0x00000003070a7211 */ /* 0x010fe200078610ff */
[----:B------:R-:W-:Y:S01]  /*5120*/  VIADD R3, R4, 0xfffffffd ;  /* 0xfffffffd04037836 */ /* 0x000fe20000000000 */
[-C--:B------:R-:W-:Y:S01]  /*5130*/  LEA.HI.X.SX32 R13, R71, R6.reuse, 0x2, P2 ;  /* 0x00000006470d7211 */ /* 0x080fe200010f16ff */
[----:B------:R3:W-:Y:S01]  /*5140*/  STL.64 [R1+0x68], R14 ;  /* 0x0000680e01007387 */ /* 0x0007e20000100a00 */
[----:B------:R-:W-:Y:S01]  /*5150*/  LEA.HI.X.SX32 R11, R7, R6, 0x2, P3 ;  /* 0x00000006070b7211 */ /* 0x000fe200018f16ff */
[C---:B-1----:R-:W-:Y:S01]  /*5160*/  IMAD R21, R184.reuse, 0x5, RZ ;  /* 0x00000005b8157824 */ /* 0x042fe200078e02ff */
[----:B------:R-:W-:Y:S01]  /*5170*/  LEA R242, P0, R5, UR6, 0x2 ;  /* 0x0000000605f27c11 */ /* 0x000fe2000f8010ff */
[----:B------:R-:W-:Y:S01]  /*5180*/  STL.64 [R1+0x60], R12 ;  /* 0x0000600c01007387 */ /* 0x000fe20000100a00 */
[----:B------:R-:W-:Y:S01]  /*5190*/  ISETP.GE.U32.AND P3, PT, R3, 0x7fffff7e, PT ;  /* 0x7fffff7e0300780c */ /* 0x000fe20003f66070 */
[----:B------:R-:W-:Y:S01]  /*51a0*/  IMAD.U32 R3, RZ, RZ, UR8 ;  /* 0x00000008ff037e24 */ /* 0x000fe2000f8e00ff */
[----:B------:R-:W-:Y:S01]  /*51b0*/  LEA.HI.X.SX32 R243, R5, UR7, 0x2, P0 ;  /* 0x0000000705f37c11 */ /* 0x000fe200080f16ff */
[----:B------:R1:W-:Y:S01]  /*51c0*/  STL.64 [R1+0x58], R10 ;  /* 0x0000580a01007387 */ /* 0x0003e20000100a00 */
[C---:B--2---:R-:W-:Y:S01]  /*51d0*/  IMAD.SHL.U32 R17, R184.reuse, 0x4, RZ ;  /* 0x00000004b8117824 */ /* 0x044fe200078e00ff */
[CC--:B------:R-:W-:Y:S01]  /*51e0*/  LEA R158, P2, R184.reuse, R242.reuse, 0x3 ;  /* 0x000000f2b89e7211 */ /* 0x0c0fe200078418ff */
[C---:B------:R-:W-:Y:S01]  /*51f0*/  IMAD R19, R184.reuse, 0x60, RZ ;  /* 0x00000060b8137824 */ /* 0x040fe200078e02ff */
[----:B------:R2:W-:Y:S01]  /*5200*/  STL [R1+0x44c], R3 ;  /* 0x00044c0301007387 */ /* 0x0005e20000100800 */
[C---:B---3--:R-:W-:Y:S01]  /*5210*/  IMAD R15, R184.reuse, 0x3, RZ ;  /* 0x00000003b80f7824 */ /* 0x048fe200078e02ff */
[-C--:B------:R-:W-:Y:S01]  /*5220*/  LEA.HI.X.SX32 R159, R9, R243.reuse, 0x2, P2 ;  /* 0x000000f3099f7211 */ /* 0x080fe200010f16ff */
[----:B------:R-:W-:Y:S01]  /*5230*/  IMAD R14, R184, 0x1c, RZ ;  /* 0x0000001cb80e7824 */ /* 0x000fe200078e02ff */
[-C--:B------:R-:W-:Y:S01]  /*5240*/  IADD3 R162, P2, R17, R242.reuse, RZ ;  /* 0x000000f211a27210 */ /* 0x080fe20007f5e0ff */
[----:B------:R-:W-:Y:S01]  /*5250*/  VIADD R7, R4, 0xffffffdf ;  /* 0xffffffdf04077836 */ /* 0x000fe20000000000 */
[----:B------:R-:W-:Y:S01]  /*5260*/  ISETP.GE.U32.AND P5, PT, R72, 0x7fffff80, PT ;  /* 0x7fffff804800780c */ /* 0x000fe20003fa6070 */
[C---:B------:R-:W-:Y:S01]  /*5270*/  IMAD R5, R184.reuse, 0x47, RZ ;  /* 0x00000047b8057824 */ /* 0x040fe200078e02ff */
[CC--:B------:R-:W-:Y:S01]  /*5280*/  LEA.HI.X.SX32 R163, R184.reuse, R243.reuse, 0x2, P2 ;  /* 0x000000f3b8a37211 */ /* 0x0c0fe200010f16ff */
[C---:B-1----:R-:W-:Y:S01]  /*5290*/  IMAD R11, R184.reuse, 0xc, RZ ;  /* 0x0000000cb80b7824 */ /* 0x042fe200078e02ff */
[----:B------:R-:W-:Y:S01]  /*52a0*/  ISETP.GE.U32.AND P6, PT, R7, 0x7fffff60, PT ;  /* 0x7fffff600700780c */ /* 0x000fe20003fc6070 */
[C---:B--2---:R-:W-:Y:S01]  /*52b0*/  IMAD R3, R184.reuse, 0x14, RZ ;  /* 0x00000014b8037824 */ /* 0x044fe200078e02ff */
[----:B------:R-:W1:Y:S01]  /*52c0*/  LDC R10, c[0x0][0x230] ;  /* 0x00008c00ff0a7b82 */ /* 0x000e620000000800 */
[C---:B------:R-:W-:Y:S01]  /*52d0*/  IMAD R7, R184.reuse, 0x43, RZ ;  /* 0x00000043b8077824 */ /* 0x040fe200078e02ff */
[-C--:B------:R-:W-:Y:S01]  /*52e0*/  IADD3 R156, P0, R11, R242.reuse, RZ ;  /* 0x000000f20b9c7210 */ /* 0x080fe20007f1e0ff */
[C---:B------:R-:W-:Y:S01]  /*52f0*/  IMAD R13, R184.reuse, 0x46, RZ ;  /* 0x00000046b80d7824 */ /* 0x040fe200078e02ff */
[-C--:B------:R-:W-:Y:S01]  /*5300*/  IADD3 R152, P2, R3, R242.reuse, RZ ;  /* 0x000000f203987210 */ /* 0x080fe20007f5e0ff */
[C---:B------:R-:W-:Y:S01]  /*5310*/  IMAD R71, R184.reuse, 0x120, RZ ;  /* 0x00000120b8477824 */ /* 0x040fe200078e02ff */
[-C--:B------:R-:W-:Y:S01]  /*5320*/  LEA.HI.X.SX32 R157, R15, R243.reuse, 0x2, P0 ;  /* 0x000000f30f9d7211 */ /* 0x080fe200000f16ff */
[C---:B------:R-:W-:Y:S01]  /*5330*/  IMAD R9, R184.reuse, 0x63, RZ ;  /* 0x00000063b8097824 */ /* 0x040fe200078e02ff */
[CC--:B------:R-:W-:Y:S01]  /*5340*/  LEA R154, P0, R184.reuse, R242.reuse, 0x4 ;  /* 0x000000f2b89a7211 */ /* 0x0c0fe200078020ff */
[----:B------:R-:W-:Y:S01]  /*5350*/  IMAD R15, R184, 0x62, RZ ;  /* 0x00000062b80f7824 */ /* 0x000fe200078e02ff */
[-C--:B------:R-:W-:Y:S01]  /*5360*/  LEA.HI.X.SX32 R153, R21, R243.reuse, 0x2, P2 ;  /* 0x000000f315997211 */ /* 0x080fe200010f16ff */
[----:B------:R-:W-:Y:S01]  /*5370*/  VIADD R6, R4, 0xfffffffc ;  /* 0xfffffffc04067836 */ /* 0x000fe20000000000 */
[-C--:B------:R-:W-:Y:S01]  /*5380*/  LEA.HI.X.SX32 R155, R17, R243.reuse, 0x2, P0 ;  /* 0x000000f3119b7211 */ /* 0x080fe200000f16ff */
[----:B------:R-:W-:Y:S01]  /*5390*/  IMAD R17, R184, 0x61, RZ ;  /* 0x00000061b8117824 */ /* 0x000fe200078e02ff */
[-C--:B------:R-:W-:Y:S01]  /*53a0*/  IADD3 R66, P0, R45, R242.reuse, RZ ;  /* 0x000000f22d427210 */ /* 0x080fe20007f1e0ff */
[----:B------:R-:W-:Y:S01]  /*53b0*/  @!PT LDS RZ, [RZ] ;  /* 0x00000000fffff984 */ /* 0x000fe20000000800 */
[----:B------:R-:W-:Y:S01]  /*53c0*/  @!PT LDS RZ, [RZ] ;  /* 0x00000000fffff984 */ /* 0x000fe20000000800 */
[----:B------:R-:W-:Y:S01]  /*53d0*/  @!PT LDS RZ, [RZ] ;  /* 0x00000000fffff984 */ /* 0x000fe20000000800 */
[----:B------:R-:W-:Y:S01]  /*53e0*/  LDGSTS.E [R244], desc[UR60][R242.64], !P5 ;  /* 0x00000000f2f47fae */ /* 0x000fe2000e92187c */
[-C--:B------:R-:W-:Y:S01]  /*53f0*/  IADD3 R50, P2, R14, R242.reuse, RZ ;  /* 0x000000f20e327210 */ /* 0x080fe20007f5e0ff */
[C---:B------:R-:W-:Y:S01]  /*5400*/  IMAD R16, R184.reuse, 0x16, RZ ;  /* 0x00000016b8107824 */ /* 0x040fe200078e02ff */
[-C--:B------:R-:W-:Y:S01]  /*5410*/  LEA.HI.X.SX32 R67, R23, R243.reuse, 0x2, P0 ;  /* 0x000000f317437211 */ /* 0x080fe200000f16ff */
[----:B------:R-:W-:Y:S01]  /*5420*/  LDGSTS.E [R244+0x4], desc[UR60][R162.64], !P4 ;  /* 0x00004000a2f47fae */ /* 0x000fe2000e12187c */
[CC--:B------:R-:W-:Y:S01]  /*5430*/  LEA R58, P0, R184.reuse, R242.reuse, 0x5 ;  /* 0x000000f2b83a7211 */ /* 0x0c0fe200078028ff */
[----:B------:R-:W-:Y:S01]  /*5440*/  IMAD R18, R184, 0x17, RZ ;  /* 0x00000017b8127824 */ /* 0x000fe200078e02ff */
[----:B------:R-:W-:Y:S01]  /*5450*/  LEA.HI.X.SX32 R51, R25, R243, 0x2, P2 ;  /* 0x000000f319337211 */ /* 0x000fe200010f16ff */
[----:B------:R2:W-:Y:S01]  /*5460*/  LDGSTS.E [R244+0x8], desc[UR60][R158.64], !P3 ;  /* 0x000080009ef47fae */ /* 0x0005e2000d92187c */
[----:B------:R-:W-:-:S02]  /*5470*/  IADD3 R74, P2, R103, R242, RZ ;  /* 0x000000f2674a7210 */ /* 0x000fc40007f5e0ff */
[-C--:B------:R-:W-:Y:S01]  /*5480*/  LEA.HI.X.SX32 R59, R33, R243.reuse, 0x2, P0 ;  /* 0x000000f3213b7211 */ /* 0x080fe200000f16ff */
[C---:B------:R-:W-:Y:S01]  /*5490*/  IMAD R33, R184.reuse, 0x188, RZ ;  /* 0x00000188b8217824 */ /* 0x040fe200078e02ff */
[-C--:B------:R-:W-:Y:S01]  /*54a0*/  IADD3 R100, P0, R73, R242.reuse, RZ ;  /* 0x000000f249647210 */ /* 0x080fe20007f1e0ff */
[----:B------:R2:W-:Y:S01]  /*54b0*/  STL.64 [R1+0x18], R158 ;  /* 0x0000189e01007387 */ /* 0x0005e20000100a00 */
[-C--:B------:R-:W-:Y:S01]  /*54c0*/  LEA.HI.X.SX32 R75, R35, R243.reuse, 0x2, P2 ;  /* 0x000000f3234b7211 */ /* 0x080fe200010f16ff */
[----:B------:R-:W-:Y:S01]  /*54d0*/  IMAD R35, R184, 0x184, RZ ;  /* 0x00000184b8237824 */ /* 0x000fe200078e02ff */
[-C--:B------:R-:W-:Y:S01]  /*54e0*/  IADD3 R78, P2, R86, R242.reuse, RZ ;  /* 0x000000f2564e7210 */ /* 0x080fe20007f5e0ff */
[----:B------:R-:W-:Y:S01]  /*54f0*/  STL.64 [R1+0x10], R156 ;  /* 0x0000109c01007387 */ /* 0x000fe20000100a00 */
[-C--:B------:R-:W-:Y:S02]  /*5500*/  LEA.HI.X.SX32 R101, R37, R243.reuse, 0x2, P0 ;  /* 0x000000f325657211 */ /* 0x080fe400000f16ff */
[----:B------:R-:W-:Y:S01]  /*5510*/  IADD3 R216, P0, R19, R242, RZ ;  /* 0x000000f213d87210 */ /* 0x000fe20007f1e0ff */
[----:B------:R3:W-:Y:S01]  /*5520*/  STL.64 [R1+0x20], R162 ;  /* 0x000020a201007387 */ /* 0x0007e20000100a00 */
[----:B------:R-:W-:-:S02]  /*5530*/  LEA.HI.X.SX32 R79, R39, R243, 0x2, P2 ;  /* 0x000000f3274f7211 */ /* 0x000fc400010f16ff */
[CC--:B------:R-:W-:Y:S01]  /*5540*/  LEA R20, P2, R184.reuse, R242.reuse, 0x7 ;  /* 0x000000f2b8147211 */ /* 0x0c0fe200078438ff */
[----:B------:R-:W-:Y:S01]  /*5550*/  STL.64 [R1+0x8], R154 ;  /* 0x0000089a01007387 */ /* 0x000fe20000100a00 */
[-C--:B------:R-:W-:Y:S01]  /*5560*/  LEA.HI.X.SX32 R217, R45, R243.reuse, 0x2, P0 ;  /* 0x000000f32dd97211 */ /* 0x080fe200000f16ff */
[C---:B--2---:R-:W-:Y:S01]  /*5570*/  IMAD R158, R184.reuse, 0xcc, RZ ;  /* 0x000000ccb89e7824 */ /* 0x044fe200078e02ff */
[-C--:B------:R-:W-:Y:S01]  /*5580*/  IADD3 R36, P0, R111, R242.reuse, RZ ;  /* 0x000000f26f247210 */ /* 0x080fe20007f1e0ff */
[----:B------:R-:W-:Y:S01]  /*5590*/  STL.64 [R1], R152 ;  /* 0x0000009801007387 */ /* 0x000fe20000100a00 */
[-C--:B------:R-:W-:Y:S01]  /*55a0*/  LEA.HI.X.SX32 R21, R47, R243.reuse, 0x2, P2 ;  /* 0x000000f32f157211 */ /* 0x080fe200010f16ff */
[C---:B------:R-:W-:Y:S01]  /*55b0*/  IMAD R111, R184.reuse, 0x31, RZ ;  /* 0x00000031b86f7824 */ /* 0x040fe200078e02ff */
[-C--:B------:R-:W-:Y:S01]  /*55c0*/  IADD3 R22, P2, R115, R242.reuse, RZ ;  /* 0x000000f273167210 */ /* 0x080fe20007f5e0ff */
[C---:B------:R-:W-:Y:S01]  /*55d0*/  IMAD R115, R184.reuse, 0x38, RZ ;  /* 0x00000038b8737824 */ /* 0x040fe200078e02ff */
[-C--:B------:R-:W-:Y:S01]  /*55e0*/  LEA.HI.X.SX32 R37, R83, R243.reuse, 0x2, P0 ;  /* 0x000000f353257211 */ /* 0x080fe200000f16ff */
[----:B------:R-:W-:Y:S01]  /*55f0*/  STL.64 [R1+0x808], R20 ;  /* 0x0008081401007387 */ /* 0x000fe20000100a00 */
[-C--:B------:R-:W-:Y:S01]  /*5600*/  IADD3 R24, P0, R117, R242.reuse, RZ ;  /* 0x000000f275187210 */ /* 0x080fe20007f1e0ff */
[C---:B---3--:R-:W-:Y:S01]  /*5610*/  IMAD R162, R184.reuse, 0xd0, RZ ;  /* 0x000000d0b8a27824 */ /* 0x048fe200078e02ff */
[-C--:B------:R-:W-:Y:S01]  /*5620*/  LEA.HI.X.SX32 R23, R95, R243.reuse, 0x2, P2 ;  /* 0x000000f35f177211 */ /* 0x080fe200010f16ff */
[C---:B------:R-:W-:Y:S01]  /*5630*/  IMAD R117, R184.reuse, 0x35, RZ ;  /* 0x00000035b8757824 */ /* 0x040fe200078e02ff */
[-C--:B------:R-:W-:Y:S01]  /*5640*/  IADD3 R44, P2, R119, R242.reuse, RZ ;  /* 0x000000f2772c7210 */ /* 0x080fe20007f5e0ff */
[C---:B------:R-:W-:Y:S01]  /*5650*/  IMAD R119, R184.reuse, 0x3c, RZ ;  /* 0x0000003cb8777824 */ /* 0x040fe200078e02ff */
[-C--:B------:R-:W-:Y:S01]  /*5660*/  LEA.HI.X.SX32 R25, R97, R243.reuse, 0x2, P0 ;  /* 0x000000f361197211 */ /* 0x080fe200000f16ff */
[----:B------:R2:W-:Y:S01]  /*5670*/  STL.64 [R1+0x810], R22 ;  /* 0x0008101601007387 */ /* 0x0005e20000100a00 */
[----:B------:R-:W-:Y:S01]  /*5680*/  IADD3 R82, P0, R121, R242, RZ ;  /* 0x000000f279527210 */ /* 0x000fe20007f1e0ff */
[----:B------:R-:W-:Y:S01]  /*5690*/  IMAD R121, R184, 0x39, RZ ;  /* 0x00000039b8797824 */ /* 0x000fe200078e02ff */
[----:B------:R-:W-:-:S02]  /*56a0*/  LEA.HI.X.SX32 R45, R103, R243, 0x2, P2 ;  /* 0x000000f3672d7211 */ /* 0x000fc400010f16ff */
[-C--:B------:R-:W-:Y:S01]  /*56b0*/  IADD3 R46, P2, R123, R242.reuse, RZ ;  /* 0x000000f27b2e7210 */ /* 0x080fe20007f5e0ff */
[----:B------:R-:W-:Y:S01]  /*56c0*/  IMAD R123, R184, 0x4c, RZ ;  /* 0x0000004cb87b7824 */ /* 0x000fe200078e02ff */
[-C--:B------:R-:W-:Y:S02]  /*56d0*/  LEA.HI.X.SX32 R83, R105, R243.reuse, 0x2, P0 ;  /* 0x000000f369537211 */ /* 0x080fe400000f16ff */
[-C--:B------:R-:W-:Y:S02]  /*56e0*/  IADD3 R38, P0, R125, R242.reuse, RZ ;  /* 0x000000f27d267210 */ /* 0x080fe40007f1e0ff */
[-C--:B------:R-:W-:Y:S02]  /*56f0*/  LEA.HI.X.SX32 R47, R107, R243.reuse, 0x2, P2 ;  /* 0x000000f36b2f7211 */ /* 0x080fe400010f16ff */
[----:B------:R-:W-:Y:S02]  /*5700*/  IADD3 R72, P2, R127, R242, RZ ;  /* 0x000000f27f487210 */ /* 0x000fe40007f5e0ff */
[----:B------:R-:W-:-:S02]  /*5710*/  LEA.HI.X.SX32 R39, R109, R243, 0x2, P0 ;  /* 0x000000f36d277211 */ /* 0x000fc400000f16ff */
[-C--:B------:R-:W-:Y:S02]  /*5720*/  IADD3 R96, P0, R129, R242.reuse, RZ ;  /* 0x000000f281607210 */ /* 0x080fe40007f1e0ff */
[-C--:B------:R-:W-:Y:S02]  /*5730*/  LEA.HI.X.SX32 R73, R73, R243.reuse, 0x2, P2 ;  /* 0x000000f349497211 */ /* 0x080fe400010f16ff */
[-C--:B------:R-:W-:Y:S01]  /*5740*/  IADD3 R76, P2, R93, R242.reuse, RZ ;  /* 0x000000f25d4c7210 */ /* 0x080fe20007f5e0ff */
[C---:B------:R-:W-:Y:S01]  /*5750*/  IMAD R93, R184.reuse, 0x34, RZ ;  /* 0x00000034b85d7824 */ /* 0x040fe200078e02ff */
[-C--:B------:R-:W-:Y:S01]  /*5760*/  LEA.HI.X.SX32 R97, R43, R243.reuse, 0x2, P0 ;  /* 0x000000f32b617211 */ /* 0x080fe200000f16ff */
[----:B------:R-:W-:Y:S01]  /*5770*/  IMAD R43, R184, 0x18c, RZ ;  /* 0x0000018cb82b7824 */ /* 0x000fe200078e02ff */
[----:B------:R-:W-:Y:S02]  /*5780*/  IADD3 R98, P0, R99, R242, RZ ;  /* 0x000000f263627210 */ /* 0x000fe40007f1e0ff */
[----:B------:R-:W-:-:S02]  /*5790*/  LEA.HI.X.SX32 R77, R77, R243, 0x2, P2 ;  /* 0x000000f34d4d7211 */ /* 0x000fc400010f16ff */
[CC--:B------:R-:W-:Y:S02]  /*57a0*/  LEA R40, P2, R184.reuse, R242.reuse, 0x8 ;  /* 0x000000f2b8287211 */ /* 0x0c0fe400078440ff */
[-C--:B------:R-:W-:Y:S01]  /*57b0*/  LEA.HI.X.SX32 R99, R89, R243.reuse, 0x2, P0 ;  /* 0x000000f359637211 */ /* 0x080fe200000f16ff */
[C---:B------:R-:W-:Y:S01]  /*57c0*/  IMAD R89, R184.reuse, 0x1f, RZ ;  /* 0x0000001fb8597824 */ /* 0x040fe200078e02ff */
[-C--:B------:R-:W-:Y:S01]  /*57d0*/  IADD3 R26, P0, R91, R242.reuse, RZ ;  /* 0x000000f25b1a7210 */ /* 0x080fe20007f1e0ff */
[C---:B------:R-:W-:Y:S01]  /*57e0*/  IMAD R91, R184.reuse, 0x2d, RZ ;  /* 0x0000002db85b7824 */ /* 0x040fe200078e02ff */
[-C--:B------:R-:W-:Y:S02]  /*57f0*/  LEA.HI.X.SX32 R41, R41, R243.reuse, 0x2, P2 ;  /* 0x000000f329297211 */ /* 0x080fe400010f16ff */
[----:B------:R-:W-:Y:S01]  /*5800*/  IADD3 R52, P2, R55, R242, RZ ;  /* 0x000000f237347210 */ /* 0x000fe20007f5e0ff */
[----:B------:R-:W-:Y:S01]  /*5810*/  IMAD R55, R184, 0x190, RZ ;  /* 0x00000190b8377824 */ /* 0x000fe200078e02ff */
        /* <DEDUP_REMOVED lines=9> */
[-C--:B------:R-:W-:Y:S02]  /*58b0*/  IADD3 R48, P2, R63, R242.reuse, RZ ;  /* 0x000000f23f307210 */ /* 0x080fe40007f5e0ff */
[-C--:B------:R-:W-:Y:S02]  /*58c0*/  LEA.HI.X.SX32 R63, R49, R243.reuse, 0x2, P0 ;  /* 0x000000f3313f7211 */ /* 0x080fe400000f16ff */
[-C--:B------:R-:W-:Y:S02]  /*58d0*/  IADD3 R238, P0, R239, R242.reuse, RZ ;  /* 0x000000f2efee7210 */ /* 0x080fe40007f1e0ff */
[-C--:B------:R-:W-:Y:S02]  /*58e0*/  LEA.HI.X.SX32 R49, R13, R243.reuse, 0x2, P2 ;  /* 0x000000f30d317211 */ /* 0x080fe400010f16ff */
[----:B------:R-:W-:Y:S01]  /*58f0*/  LEA.HI.X.SX32 R239, R5, R243, 0x2, P0 ;  /* 0x000000f305ef7211 */ /* 0x000fe200000f16ff */
[----:B------:R-:W-:Y:S01]  /*5900*/  IMAD R5, R184, 0x66, RZ ;  /* 0x00000066b8057824 */ /* 0x000fe200078e02ff */
[----:B------:R-:W-:-:S02]  /*5910*/  IADD3 R80, P0, R81, R242, RZ ;  /* 0x000000f251507210 */ /* 0x000fc40007f1e0ff */
[-C--:B------:R-:W-:Y:S01]  /*5920*/  IADD3 R12, P2, R71, R242.reuse, RZ ;  /* 0x000000f2470c7210 */ /* 0x080fe20007f5e0ff */
[----:B------:R-:W-:Y:S01]  /*5930*/  IMAD R71, R184, 0x198, RZ ;  /* 0x00000198b8477824 */ /* 0x000fe200078e02ff */
[-C--:B------:R-:W-:Y:S01]  /*5940*/  LEA.HI.X.SX32 R81, R69, R243.reuse, 0x2, P0 ;  /* 0x000000f345517211 */ /* 0x080fe200000f16ff */
[----:B------:R3:W-:Y:S01]  /*5950*/  STL.64 [R1+0x818], R238 ;  /* 0x000818ee01007387 */ /* 0x0007e20000100a00 */
[-C--:B------:R-:W-:Y:S02]  /*5960*/  LEA.HI.X.SX32 R13, R160, R243.reuse, 0x2, P2 ;  /* 0x000000f3a00d7211 */ /* 0x080fe400010f16ff */
[-C--:B------:R-:W-:Y:S02]  /*5970*/  IADD3 R84, P0, R85, R242.reuse, RZ ;  /* 0x000000f255547210 */ /* 0x080fe40007f1e0ff */
[----:B------:R-:W-:Y:S02]  /*5980*/  IADD3 R112, P2, R113, R242, RZ ;  /* 0x000000f271707210 */ /* 0x000fe40007f5e0ff */
[-C--:B------:R-:W-:Y:S01]  /*5990*/  LEA.HI.X.SX32 R85, R29, R243.reuse, 0x2, P0 ;  /* 0x000000f31d557211 */ /* 0x080fe200000f16ff */
[----:B------:R-:W-:Y:S01]  /*59a0*/  IMAD R29, R184, 0x67, RZ ;  /* 0x00000067b81d7824 */ /* 0x000fe200078e02ff */
[----:B------:R-:W-:-:S02]  /*59b0*/  LEA.HI.X.SX32 R113, R57, R243, 0x2, P2 ;  /* 0x000000f339717211 */ /* 0x000fc400010f16ff */
[-C--:B------:R-:W-:Y:S02]  /*59c0*/  IADD3 R34, P0, R35, R242.reuse, RZ ;  /* 0x000000f223227210 */ /* 0x080fe40007f1e0ff */
[-C--:B------:R-:W-:Y:S01]  /*59d0*/  IADD3 R56, P2, R65, R242.reuse, RZ ;  /* 0x000000f241387210 */ /* 0x080fe20007f5e0ff */
[C---:B------:R-:W-:Y:S01]  /*59e0*/  IMAD R65, R184.reuse, 0x19c, RZ ;  /* 0x0000019cb8417824 */ /* 0x040fe200078e02ff */
[-C--:B------:R-:W-:Y:S01]  /*59f0*/  LEA.HI.X.SX32 R35, R17, R243.reuse, 0x2, P0 ;  /* 0x000000f311237211 */ /* 0x080fe200000f16ff */
[C---:B------:R-:W-:Y:S01]  /*5a00*/  IMAD R17, R184.reuse, 0x12, RZ ;  /* 0x00000012b8117824 */ /* 0x040fe200078e02ff */
[----:B------:R-:W-:Y:S01]  /*5a10*/  LEA.HI.X.SX32 R57, R19, R243, 0x2, P2 ;  /* 0x000000f313397211 */ /* 0x000fe200010f16ff */
[----:B------:R-:W-:Y:S01]  /*5a20*/  IMAD R19, R184, 0x11, RZ ;  /* 0x00000011b8137824 */ /* 0x000fe200078e02ff */
[-C--:B------:R-:W-:Y:S02]  /*5a30*/  IADD3 R42, P0, R43, R242.reuse, RZ ;  /* 0x000000f22b2a7210 */ /* 0x080fe40007f1e0ff */
[----:B------:R-:W-:-:S02]  /*5a40*/  IADD3 R32, P2, R33, R242, RZ ;  /* 0x000000f221207210 */ /* 0x000fc40007f5e0ff */
[-C--:B------:R-:W-:Y:S02]  /*5a50*/  LEA.HI.X.SX32 R43, R9, R243.reuse, 0x2, P0 ;  /* 0x000000f3092b7211 */ /* 0x080fe400000f16ff */
[-C--:B------:R-:W-:Y:S01]  /*5a60*/  LEA.HI.X.SX32 R33, R15, R243.reuse, 0x2, P2 ;  /* 0x000000f30f217211 */ /* 0x080fe200010f16ff */
[----:B------:R-:W4:Y:S01]  /*5a70*/  LDC R9, c[0x0][0x230] ;  /* 0x00008c00ff097b82 */ /* 0x000f220000000800 */
[-C--:B------:R-:W-:Y:S01]  /*5a80*/  IADD3 R68, P0, R87, R242.reuse, RZ ;  /* 0x000000f257447210 */ /* 0x080fe20007f1e0ff */
[----:B------:R-:W-:Y:S01]  /*5a90*/  IMAD R87, R184, 0x1d, RZ ;  /* 0x0000001db8577824 */ /* 0x000fe200078e02ff */
[----:B------:R-:W-:Y:S02]  /*5aa0*/  IADD3 R54, P2, R55, R242, RZ ;  /* 0x000000f237367210 */ /* 0x000fe40007f5e0ff */
[-C--:B------:R-:W-:Y:S01]  /*5ab0*/  LEA.HI.X.SX32 R69, R7, R243.reuse, 0x2, P0 ;  /* 0x000000f307457211 */ /* 0x080fe200000f16ff */
[----:B------:R-:W-:Y:S01]  /*5ac0*/  VIADD R7, R4, 0xffffffdd ;  /* 0xffffffdd04077836 */ /* 0x000fe20000000000 */
[----:B------:R-:W-:-:S02]  /*5ad0*/  LEA.HI.X.SX32 R55, R190, R243, 0x2, P2 ;  /* 0x000000f3be377211 */ /* 0x000fc400010f16ff */
[-C--:B------:R-:W-:Y:S02]  /*5ae0*/  IADD3 R64, P0, R65, R242.reuse, RZ ;  /* 0x000000f241407210 */ /* 0x080fe40007f1e0ff */
[----:B------:R-:W-:Y:S02]  /*5af0*/  IADD3 R70, P2, R71, R242, RZ ;  /* 0x000000f247467210 */ /* 0x000fe40007f5e0ff */
[----:B------:R-:W-:Y:S01]  /*5b00*/  ISETP.GE.U32.AND P1, PT, R6, 0x7fffff7d, PT ;  /* 0x7fffff7d0600780c */ /* 0x000fe20003f26070 */
[----:B------:R-:W-:Y:S01]  /*5b10*/  VIADD R6, R4, 0xffffffde ;  /* 0xffffffde04067836 */ /* 0x000fe20000000000 */
[-C--:B------:R-:W-:Y:S01]  /*5b20*/  LEA.HI.X.SX32 R65, R29, R243.reuse, 0x2, P0 ;  /* 0x000000f31d417211 */ /* 0x080fe200000f16ff */
[----:B------:R-:W-:Y:S01]  /*5b30*/  IMAD R29, R184, 0x1b, RZ ;  /* 0x0000001bb81d7824 */ /* 0x000fe200078e02ff */
[----:B------:R-:W-:Y:S01]  /*5b40*/  LEA.HI.X.SX32 R71, R5, R243, 0x2, P2 ;  /* 0x000000f305477211 */ /* 0x000fe200010f16ff */
[----:B------:R-:W-:Y:S01]  /*5b50*/  VIADD R5, R4, 0xffffffdc ;  /* 0xffffffdc04057836 */ /* 0x000fe20000000000 */
[----:B------:R-:W-:-:S02]  /*5b60*/  ISETP.GE.U32.AND P0, PT, R7, 0x7fffff5e, PT ;  /* 0x7fffff5e0700780c */ /* 0x000fc40003f06070 */
[----:B------:R-:W1:Y:S01]  /*5b70*/  LDC R7, c[0x0][0x230] ;  /* 0x00008c00ff077b82 */ /* 0x000e620000000800 */
[----:B------:R-:W-:Y:S01]  /*5b80*/  ISETP.GE.U32.AND P2, PT, R6, 0x7fffff5f, PT ;  /* 0x7fffff5f0600780c */ /* 0x000fe20003f46070 */
[C---:B------:R-:W-:Y:S01]  /*5b90*/  VIADD R6, R4.reuse, 0xffffffbf ;  /* 0xffffffbf04067836 */ /* 0x040fe20000000000 */
[----:B------:R-:W-:Y:S01]  /*5ba0*/  ISETP.GE.U32.AND P5, PT, R5, 0x7fffff5d, PT ;  /* 0x7fffff5d0500780c */ /* 0x000fe20003fa6070 */
[----:B------:R-:W-:Y:S01]  /*5bb0*/  VIADD R5, R4, 0xffffffbe ;  /* 0xffffffbe04057836 */ /* 0x000fe20000000000 */
[----:B------:R2:W-:Y:S01]  /*5bc0*/  LDGSTS.E [R244+0xc], desc[UR60][R156.64], !P1 ;  /* 0x0000c0009cf47fae */ /* 0x0005e2000c92187c */
[----:B------:R-:W-:Y:S02]  /*5bd0*/  LOP3.LUT R15, R2, 0x10, RZ, 0x3c, !PT ;  /* 0x00000010020f7812 */ /* 0x000fe400078e3cff */
[----:B------:R-:W-:Y:S01]  /*5be0*/  ISETP.GE.U32.AND P4, PT, R6, 0x7fffff40, PT ;  /* 0x7fffff400600780c */ /* 0x000fe20003f86070 */
[C---:B------:R-:W-:Y:S01]  /*5bf0*/  VIADD R6, R4.reuse, 0xffffffbd ;  /* 0xffffffbd04067836 */ /* 0x040fe20000000000 */
[----:B------:R-:W-:Y:S01]  /*5c00*/  ISETP.GE.U32.AND P3, PT, R5, 0x7fffff3f, PT ;  /* 0x7fffff3f0500780c */ /* 0x000fe20003f66070 */
[----:B------:R-:W-:Y:S01]  /*5c10*/  VIADD R5, R4, 0xfffffffb ;  /* 0xfffffffb04057836 */ /* 0x000fe20000000000 */
[----:B------:R-:W-:Y:S01]  /*5c20*/  LDGSTS.E [R244+0x8000], desc[UR60][R20.64], !P6 ;  /* 0x0800000014f47fae */ /* 0x000fe2000f12187c */
[----:B------:R-:W-:Y:S01]  /*5c30*/  VIADD R245, R15, UR8 ;  /* 0x000000080ff57c36 */ /* 0x000fe20008000000 */
[----:B------:R-:W-:Y:S01]  /*5c40*/  ISETP.GE.U32.AND P1, PT, R6, 0x7fffff3e, PT ;  /* 0x7fffff3e0600780c */ /* 0x000fe20003f26070 */
[C---:B------:R-:W-:Y:S01]  /*5c50*/  VIADD R6, R4.reuse, 0xffffffbc ;  /* 0xffffffbc04067836 */ /* 0x040fe20000000000 */
[----:B------:R-:W-:Y:S01]  /*5c60*/  LDGSTS.E [R244+0x8004], desc[UR60][R36.64], !P2 ;  /* 0x0800400024f47fae */ /* 0x000fe2000d12187c */
[----:B------:R-:W-:Y:S01]  /*5c70*/  ISETP.GE.U32.AND P2, PT, R5, 0x7fffff7c, PT ;  /* 0x7fffff7c0500780c */ /* 0x000fe20003f46070 */
[----:B------:R-:W-:Y:S01]  /*5c80*/  VIADD R5, R4, 0xfffffffa ;  /* 0xfffffffa04057836 */ /* 0x000fe20000000000 */
[----:B------:R-:W-:Y:S01]  /*5c90*/  LOP3.LUT R15, R2, 0x20, RZ, 0x3c, !PT ;  /* 0x00000020020f7812 */ /* 0x000fe200078e3cff */
[----:B------:R3:W-:Y:S01]  /*5ca0*/  LDGSTS.E [R244+0x8008], desc[UR60][R22.64], !P0 ;  /* 0x0800800016f47fae */ /* 0x0007e2000c12187c */
[----:B------:R-:W-:Y:S01]  /*5cb0*/  ISETP.GE.U32.AND P6, PT, R6, 0x7fffff3d, PT ;  /* 0x7fffff3d0600780c */ /* 0x000fe20003fc6070 */
[----:B------:R-:W-:Y:S01]  /*5cc0*/  VIADD R6, R4, 0xfffffff9 ;  /* 0xfffffff904067836 */ /* 0x000fe20000000000 */
[----:B------:R-:W-:Y:S01]  /*5cd0*/  ISETP.GE.U32.AND P0, PT, R5, 0x7fffff7b, PT ;  /* 0x7fffff7b0500780c */ /* 0x000fe20003f06070 */
[----:B-1----:R-:W-:Y:S01]  /*5ce0*/  VIADD R5, R7, 0xffffff9f ;  /* 0xffffff9f07057836 */ /* 0x002fe20000000000 */
[----:B------:R-:W-:Y:S01]  /*5cf0*/  LDGSTS.E [R244+0x800c], desc[UR60][R24.64], !P5 ;  /* 0x0800c00018f47fae */ /* 0x000fe2000e92187c */
[----:B------:R-:W1:Y:S01]  /*5d00*/  LDC R7, c[0x0][0x230] ;  /* 0x00008c00ff077b82 */ /* 0x000e620000000800 */
[----:B------:R-:W-:Y:S01]  /*5d10*/  ISETP.GE.U32.AND P5, PT, R6, 0x7fffff7a, PT ;  /* 0x7fffff7a0600780c */ /* 0x000fe20003fa6070 */
[----:B------:R-:W-:Y:S01]  /*5d20*/  VIADD R6, R8, 0xffffff9e ;  /* 0xffffff9e08067836 */ /* 0x000fe20000000000 */
[----:B------:R-:W-:Y:S01]  /*5d30*/  LDGSTS.E [R244+0x10000], desc[UR60][R40.64], !P4 ;  /* 0x1000000028f47fae */ /* 0x000fe2000e12187c */
[----:B------:R-:W-:Y:S01]  /*5d40*/  ISETP.GE.U32.AND P4, PT, R5, 0x7fffff20, PT ;  /* 0x7fffff200500780c */ /* 0x000fe20003f86070 */
[----:B----4-:R-:W-:-:S02]  /*5d50*/  VIADD R5, R9, 0xffffff9d ;  /* 0xffffff9d09057836 */ /* 0x010fc40000000000 */
[----:B------:R-:W-:Y:S01]  /*5d60*/  LDGSTS.E [R244+0x10004], desc[UR60][R26.64], !P3 ;  /* 0x100040001af47fae */ /* 0x000fe2000d92187c */
[----:B------:R-:W-:Y:S01]  /*5d70*/  ISETP.GE.U32.AND P3, PT, R6, 0x7fffff1f, PT ;  /* 0x7fffff1f0600780c */ /* 0x000fe20003f66070 */
[----:B------:R-:W-:Y:S01]  /*5d80*/  VIADD R6, R10, 0xffffff9c ;  /* 0xffffff9c0a067836 */ /* 0x000fe20000000000 */
[----:B------:R-:W4:Y:S01]  /*5d90*/  LDC R8, c[0x0][0x230] ;  /* 0x00008c00ff087b82 */ /* 0x000f220000000800 */
[----:B------:R-:W-:Y:S01]  /*5da0*/  LDGSTS.E [R244+0x10008], desc[UR60][R52.64], !P1 ;  /* 0x1000800034f47fae */ /* 0x000fe2000c92187c */
[----:B------:R-:W-:Y:S01]  /*5db0*/  ISETP.GE.U32.AND P1, PT, R5, 0x7fffff1e, PT ;  /* 0x7fffff1e0500780c */ /* 0x000fe20003f26070 */
[----:B------:R-:W-:Y:S02]  /*5dc0*/  VIADD R5, R4, 0xfffffff8 ;  /* 0xfffffff804057836 */ /* 0x000fe40000000000 */
[----:B------:R-:W-:Y:S01]  /*5dd0*/  LDGSTS.E [R244+0x1000c], desc[UR60][R30.64], !P6 ;  /* 0x1000c0001ef47fae */ /* 0x000fe2000f12187c */
[----:B------:R-:W-:Y:S01]  /*5de0*/  ISETP.GE.U32.AND P6, PT, R6, 0x7fffff1d, PT ;  /* 0x7fffff1d0600780c */ /* 0x000fe20003fc6070 */
[----:B------:R-:W-:Y:S01]  /*5df0*/  VIADD R246, R15, UR8 ;  /* 0x000000080ff67c36 */ /* 0x000fe20008000000 */
[C---:B------:R-:W-:Y:S01]  /*5e00*/  IADD3 R6, R4.reuse, -0x25, RZ ;  /* 0xffffffdb04067810 */ /* 0x040fe20007ffe0ff */
[----:B------:R-:W-:Y:S01]  /*5e10*/  LDGSTS.E [R244+0x18000], desc[UR60][R56.64], !P4 ;  /* 0x1800000038f47fae */ /* 0x000fe2000e12187c */
[----:B------:R-:W-:Y:S01]  /*5e20*/  ISETP.GE.U32.AND P4, PT, R5, 0x7fffff79, PT ;  /* 0x7fffff790500780c */ /* 0x000fe20003f86070 */
[----:B------:R-:W-:Y:S01]  /*5e30*/  VIADD R5, R4, 0xffffffda ;  /* 0xffffffda04057836 */ /* 0x000fe20000000000 */
[----:B------:R-:W4:Y:S01]  /*5e40*/  LDC R9, c[0x0][0x230] ;  /* 0x00008c00ff097b82 */ /* 0x000f220000000800 */
[----:B------:R-:W-:Y:S01]  /*5e50*/  LDGSTS.E [R244+0x18004], desc[UR60][R34.64], !P3 ;  /* 0x1800400022f47fae */ /* 0x000fe2000d92187c */
[----:B------:R-:W-:Y:S01]  /*5e60*/  ISETP.GE.U32.AND P3, PT, R6, 0x7fffff5c, PT ;  /* 0x7fffff5c0600780c */ /* 0x000fe20003f66070 */
[----:B------:R-:W-:-:S02]  /*5e70*/  VIADD R6, R4, 0xffffffbb ;  /* 0xffffffbb04067836 */ /* 0x000fc40000000000 */
[----:B------:R-:W-:Y:S01]  /*5e80*/  LDGSTS.E [R244+0x18008], desc[UR60][R32.64], !P1 ;  /* 0x1800800020f47fae */ /* 0x000fe2000c92187c */
[----:B------:R-:W-:Y:S01]  /*5e90*/  ISETP.GE.U32.AND P1, PT, R5, 0x7fffff5b, PT ;  /* 0x7fffff5b0500780c */ /* 0x000fe20003f26070 */
[----:B------:R-:W-:Y:S01]  /*5ea0*/  VIADD R5, R4, 0xffffffd9 ;  /* 0xffffffd904057836 */ /* 0x000fe20000000000 */
[----:B------:R-:W4:Y:S01]  /*5eb0*/  LDC R10, c[0x0][0x230] ;  /* 0x00008c00ff0a7b82 */ /* 0x000f220000000800 */
[----:B------:R-:W-:Y:S01]  /*5ec0*/  LDGSTS.E [R244+0x1800c], desc[UR60][R42.64], !P6 ;  /* 0x1800c0002af47fae */ /* 0x000fe2000f12187c */
[----:B------:R-:W-:Y:S02]  /*5ed0*/  IMAD R15, R184, 0x19, RZ ;  /* 0x00000019b80f7824 */ /* 0x000fe400078e02ff */
[----:B------:R-:W-:Y:S01]  /*5ee0*/  ISETP.GE.U32.AND P6, PT, R5, 0x7fffff5a, PT ;  /* 0x7fffff5a0500780c */ /* 0x000fe20003fc6070 */
[----:B------:R-:W-:Y:S01]  /*5ef0*/  VIADD R5, R4, 0xffffffd8 ;  /* 0xffffffd804057836 */ /* 0x000fe20000000000 */
[----:B------:R-:W-:Y:S01]  /*5f00*/  LDGSTS.E [R245], desc[UR60][R154.64], !P2 ;  /* 0x000000009af57fae */ /* 0x000fe2000d12187c */
[----:B--2---:R-:W-:-:S02]  /*5f10*/  IMAD R156, R184, 0xc4, RZ ;  /* 0x000000c4b89c7824 */ /* 0x004fc400078e02ff */
[----:B---3--:R-:W-:Y:S01]  /*5f20*/  IMAD R23, R184, 0x7a, RZ ;  /* 0x0000007ab8177824 */ /* 0x008fe200078e02ff */
[----:B------:R-:W-:Y:S01]  /*5f30*/  ISETP.GE.U32.AND P2, PT, R5, 0x7fffff59, PT ;  /* 0x7fffff590500780c */ /* 0x000fe20003f46070 */
[----:B------:R-:W-:Y:S01]  /*5f40*/  VIADD R5, R4, 0xffffffba ;  /* 0xffffffba04057836 */ /* 0x000fe20000000000 */
[----:B------:R2:W-:Y:S01]  /*5f50*/  LDGSTS.E [R245+0x4], desc[UR60][R152.64], !P0 ;  /* 0x0000400098f57fae */ /* 0x0005e2000c12187c */
[----:B------:R-:W-:Y:S01]  /*5f60*/  ISETP.GE.U32.AND P0, PT, R6, 0x7fffff3c, PT ;  /* 0x7fffff3c0600780c */ /* 0x000fe20003f06070 */
[C---:B------:R-:W-:Y:S02]  /*5f70*/  VIADD R6, R4.reuse, 0xffffffb9 ;  /* 0xffffffb904067836 */ /* 0x040fe40000000000 */
[----:B------:R-:W-:Y:S01]  /*5f80*/  LDGSTS.E [R245+0x8], desc[UR60][R66.64], !P5 ;  /* 0x0000800042f57fae */ /* 0x000fe2000e92187c */
[----:B------:R-:W-:Y:S01]  /*5f90*/  ISETP.GE.U32.AND P5, PT, R5, 0x7fffff3b, PT ;  /* 0x7fffff3b0500780c */ /* 0x000fe20003fa6070 */
[----:B------:R-:W-:Y:S02]  /*5fa0*/  VIADD R5, R4, 0xfffffff7 ;  /* 0xfffffff704057836 */ /* 0x000fe40000000000 */
[----:B------:R-:W-:Y:S01]  /*5fb0*/  LDGSTS.E [R245+0xc], desc[UR60][R50.64], !P4 ;  /* 0x0000c00032f57fae */ /* 0x000fe2000e12187c */
[----:B------:R-:W-:Y:S01]  /*5fc0*/  ISETP.GE.U32.AND P4, PT, R6, 0x7fffff3a, PT ;  /* 0x7fffff3a0600780c */ /* 0x000fe20003f86070 */
[----:B------:R-:W-:-:S02]  /*5fd0*/  VIADD R6, R4, 0xffffffb8 ;  /* 0xffffffb804067836 */ /* 0x000fc40000000000 */
[----:B------:R-:W-:Y:S01]  /*5fe0*/  LDGSTS.E [R245+0x8000], desc[UR60][R44.64], !P3 ;  /* 0x080000002cf57fae */ /* 0x000fe2000d92187c */
[----:B--2---:R-:W-:Y:S02]  /*5ff0*/  IMAD R153, R184, 0x54, RZ ;  /* 0x00000054b8997824 */ /* 0x004fe400078e02ff */
[----:B------:R-:W-:Y:S01]  /*6000*/  ISETP.GE.U32.AND P3, PT, R6, 0x7fffff39, PT ;  /* 0x7fffff390600780c */ /* 0x000fe20003f66070 */
[----:B------:R-:W-:Y:S01]  /*6010*/  LDGSTS.E [R245+0x8004], desc[UR60][R82.64], !P1 ;  /* 0x0800400052f57fae */ /* 0x000fe2000c92187c */
[----:B------:R-:W-:Y:S01]  /*6020*/  ISETP.GE.U32.AND P1, PT, R5, 0x7fffff78, PT ;  /* 0x7fffff780500780c */ /* 0x000fe20003f26070 */
[C---:B------:R-:W-:Y:S02]  /*6030*/  VIADD R5, R4.reuse, 0xfffffff6 ;  /* 0xfffffff604057836 */ /* 0x040fe40000000000 */
[----:B------:R-:W-:Y:S01]  /*6040*/  LDGSTS.E [R245+0x8008], desc[UR60][R46.64], !P6 ;  /* 0x080080002ef57fae */ /* 0x000fe2000f12187c */
[----:B------:R-:W-:Y:S02]  /*6050*/  VIADD R6, R4, 0xfffffff5 ;  /* 0xfffffff504067836 */ /* 0x000fe40000000000 */
[----:B------:R-:W-:Y:S01]  /*6060*/  ISETP.GE.U32.AND P6, PT, R5, 0x7fffff77, PT ;  /* 0x7fffff770500780c */ /* 0x000fe20003fc6070 */
[----:B-1----:R-:W-:Y:S01]  /*6070*/  VIADD R5, R7, 0xffffff9b ;  /* 0xffffff9b07057836 */ /* 0x002fe20000000000 */
[----:B------:R-:W-:Y:S01]  /*6080*/  LDGSTS.E [R245+0x800c], desc[UR60][R38.64], !P2 ;  /* 0x0800c00026f57fae */ /* 0x000fe2000d12187c */
[----:B------:R-:W-:Y:S01]  /*6090*/  ISETP.GE.U32.AND P2, PT, R6, 0x7fffff76, PT ;  /* 0x7fffff760600780c */ /* 0x000fe20003f46070 */
[----:B----4-:R-:W-:-:S02]  /*60a0*/  VIADD R6, R8, 0xffffff9a ;  /* 0xffffff9a08067836 */ /* 0x010fc40000000000 */
[----:B------:R-:W-:Y:S01]  /*60b0*/  LDGSTS.E [R245+0x10000], desc[UR60][R60.64], !P0 ;  /* 0x100000003cf57fae */ /* 0x000fe2000c12187c */
[----:B------:R-:W-:Y:S01]  /*60c0*/  ISETP.GE.U32.AND P0, PT, R5, 0x7fffff1c, PT ;  /* 0x7fffff1c0500780c */ /* 0x000fe20003f06070 */
[----:B------:R-:W-:Y:S02]  /*60d0*/  VIADD R5, R9, 0xffffff99 ;  /* 0xffffff9909057836 */ /* 0x000fe40000000000 */
[----:B------:R-:W-:Y:S01]  /*60e0*/  LDGSTS.E [R245+0x10004], desc[UR60][R62.64], !P5 ;  /* 0x100040003ef57fae */ /* 0x000fe2000e92187c */
[----:B------:R-:W-:Y:S01]  /*60f0*/  ISETP.GE.U32.AND P5, PT, R6, 0x7fffff1b, PT ;  /* 0x7fffff1b0600780c */ /* 0x000fe20003fa6070 */
[----:B------:R-:W-:Y:S02]  /*6100*/  VIADD R6, R10, 0xffffff98 ;  /* 0xffffff980a067836 */ /* 0x000fe40000000000 */
[----:B------:R-:W-:Y:S01]  /*6110*/  LDGSTS.E [R245+0x10008], desc[UR60][R48.64], !P4 ;  /* 0x1000800030f57fae */ /* 0x000fe2000e12187c */
[----:B------:R-:W-:Y:S01]  /*6120*/  ISETP.GE.U32.AND P4, PT, R5, 0x7fffff1a, PT ;  /* 0x7fffff1a0500780c */ /* 0x000fe20003f86070 */
[----:B------:R-:W-:-:S02]  /*6130*/  VIADD R5, R4, 0xfffffff4 ;  /* 0xfffffff404057836 */ /* 0x000fc40000000000 */
        /* <DEDUP_REMOVED lines=10> */
[----:B------:R-:W-:Y:S01]  /*61e0*/  ISETP.GE.U32.AND P4, PT, R5, 0x7fffff57, PT ;  /* 0x7fffff570500780c */ /* 0x000fe20003f86070 */
[----:B------:R-:W-:Y:S02]  /*61f0*/  VIADD R5, R4, 0xffffffd5 ;  /* 0xffffffd504057836 */ /* 0x000fe40000000000 */
[----:B------:R2:W-:Y:S01]  /*6200*/  LDGSTS.E [R245+0x1800c], desc[UR60][R64.64], !P3 ;  /* 0x1800c00040f57fae */ /* 0x0005e2000d92187c */
[----:B------:R-:W-:Y:S02]  /*6210*/  IMAD R7, R184, 0xe, RZ ;  /* 0x0000000eb8077824 */ /* 0x000fe400078e02ff */
[----:B------:R-:W-:Y:S01]  /*6220*/  ISETP.GE.U32.AND P3, PT, R5, 0x7fffff56, PT ;  /* 0x7fffff560500780c */ /* 0x000fe20003f66070 */
[----:B------:R-:W-:Y:S01]  /*6230*/  VIADD R5, R4, 0xffffffd4 ;  /* 0xffffffd404057836 */ /* 0x000fe20000000000 */
[----:B------:R-:W-:Y:S01]  /*6240*/  LDGSTS.E [R246], desc[UR60][R58.64], !P1 ;  /* 0x000000003af67fae */ /* 0x000fe2000c92187c */
[----:B------:R-:W-:-:S02]  /*6250*/  IMAD R9, R184, 0xd, RZ ;  /* 0x0000000db8097824 */ /* 0x000fc400078e02ff */
[----:B------:R-:W-:Y:S01]  /*6260*/  IMAD R8, R184, 0x13, RZ ;  /* 0x00000013b8087824 */ /* 0x000fe200078e02ff */
[----:B------:R-:W-:Y:S01]  /*6270*/  ISETP.GE.U32.AND P1, PT, R5, 0x7fffff55, PT ;  /* 0x7fffff550500780c */ /* 0x000fe20003f26070 */
[----:B------:R-:W-:Y:S01]  /*6280*/  LDGSTS.E [R246+0x4], desc[UR60][R74.64], !P6 ;  /* 0x000040004af67fae */ /* 0x000fe2000f12187c */
[----:B------:R-:W-:Y:S01]  /*6290*/  ISETP.GE.U32.AND P6, PT, R6, 0x7fffff38, PT ;  /* 0x7fffff380600780c */ /* 0x000fe20003fc6070 */
[C---:B------:R-:W-:Y:S02]  /*62a0*/  VIADD R5, R4.reuse, 0xffffffb6 ;  /* 0xffffffb604057836 */ /* 0x040fe40000000000 */
[----:B------:R-:W-:Y:S01]  /*62b0*/  VIADD R6, R4, 0xffffffb5 ;  /* 0xffffffb504067836 */ /* 0x000fe20000000000 */
[----:B------:R-:W-:Y:S01]  /*62c0*/  LDGSTS.E [R246+0x8], desc[UR60][R100.64], !P2 ;  /* 0x0000800064f67fae */ /* 0x000fe2000d12187c */
[----:B------:R-:W-:Y:S01]  /*62d0*/  IMAD R10, R184, 0x15, RZ ;  /* 0x00000015b80a7824 */ /* 0x000fe200078e02ff */
[----:B------:R-:W-:Y:S01]  /*62e0*/  ISETP.GE.U32.AND P2, PT, R5, 0x7fffff37, PT ;  /* 0x7fffff370500780c */ /* 0x000fe20003f46070 */
[----:B------:R-:W-:Y:S01]  /*62f0*/  VIADD R5, R4, 0xfffffff3 ;  /* 0xfffffff304057836 */ /* 0x000fe20000000000 */
[----:B------:R-:W-:Y:S01]  /*6300*/  LDGSTS.E [R246+0xc], desc[UR60][R78.64], !P0 ;  /* 0x0000c0004ef67fae */ /* 0x000fe2000c12187c */
[----:B------:R-:W-:Y:S01]  /*6310*/  ISETP.GE.U32.AND P0, PT, R6, 0x7fffff36, PT ;  /* 0x7fffff360600780c */ /* 0x000fe20003f06070 */
[----:B------:R-:W-:-:S02]  /*6320*/  VIADD R6, R4, 0xffffffb4 ;  /* 0xffffffb404067836 */ /* 0x000fc40000000000 */
[----:B------:R-:W-:Y:S01]  /*6330*/  LDGSTS.E [R246+0x8000], desc[UR60][R72.64], !P5 ;  /* 0x0800000048f67fae */ /* 0x000fe2000e92187c */
[----:B------:R-:W-:Y:S02]  /*6340*/  IMAD R152, R184, 0x4d, RZ ;  /* 0x0000004db8987824 */ /* 0x000fe400078e02ff */
[----:B------:R-:W-:Y:S01]  /*6350*/  ISETP.GE.U32.AND P5, PT, R6, 0x7fffff35, PT ;  /* 0x7fffff350600780c */ /* 0x000fe20003fa6070 */
[----:B------:R-:W-:Y:S01]  /*6360*/  LDGSTS.E [R246+0x8004], desc[UR60][R96.64], !P4 ;  /* 0x0800400060f67fae */ /* 0x000fe2000e12187c */
[----:B------:R-:W-:Y:S01]  /*6370*/  ISETP.GE.U32.AND P4, PT, R5, 0x7fffff74, PT ;  /* 0x7fffff740500780c */ /* 0x000fe20003f86070 */
[C---:B------:R-:W-:Y:S02]  /*6380*/  VIADD R5, R4.reuse, 0xfffffff2 ;  /* 0xfffffff204057836 */ /* 0x040fe40000000000 */
[----:B------:R-:W-:Y:S01]  /*6390*/  LDGSTS.E [R246+0x8008], desc[UR60][R76.64], !P3 ;  /* 0x080080004cf67fae */ /* 0x000fe2000d92187c */
[----:B------:R-:W-:Y:S02]  /*63a0*/  VIADD R6, R4, 0xfffffff1 ;  /* 0xfffffff104067836 */ /* 0x000fe40000000000 */
[----:B------:R-:W-:Y:S01]  /*63b0*/  ISETP.GE.U32.AND P3, PT, R5, 0x7fffff73, PT ;  /* 0x7fffff730500780c */ /* 0x000fe20003f66070 */
[----:B------:R-:W-:Y:S01]  /*63c0*/  LDGSTS.E [R246+0x800c], desc[UR60][R98.64], !P1 ;  /* 0x0800c00062f67fae */ /* 0x000fe2000c92187c */
[----:B------:R-:W-:Y:S01]  /*63d0*/  IMAD R5, R184, 0xf, RZ ;  /* 0x0000000fb8057824 */ /* 0x000fe200078e02ff */
[----:B------:R-:W-:Y:S01]  /*63e0*/  ISETP.GE.U32.AND P1, PT, R6, 0x7fffff72, PT ;  /* 0x7fffff720600780c */ /* 0x000fe20003f26070 */
[----:B------:R-:W-:Y:S01]  /*63f0*/  IMAD.SHL.U32 R6, R184, 0x10, RZ ;  /* 0x00000010b8067824 */ /* 0x000fe200078e00ff */
[----:B------:R3:W-:Y:S01]  /*6400*/  LDGSTS.E [R246+0x10000], desc[UR60][R12.64], !P6 ;  /* 0x100000000cf67fae */ /* 0x0007e2000f12187c */
[----:B------:R-:W-:Y:S01]  /*6410*/  IADD3 R134, P6, R134, R242, RZ ;  /* 0x000000f286867210 */ /* 0x000fe20007fde0ff */
[----:B-1----:R-:W-:-:S02]  /*6420*/  IMAD R239, R184, 0x79, RZ ;  /* 0x00000079b8ef7824 */ /* 0x002fc400078e02ff */
[----:B------:R-:W-:Y:S01]  /*6430*/  LDGSTS.E [R246+0x10004], desc[UR60][R80.64], !P2 ;  /* 0x1000400050f67fae */ /* 0x000fe2000d12187c */
[-C--:B------:R-:W-:Y:S01]  /*6440*/  IADD3 R160, P2, R160, R242.reuse, RZ ;  /* 0x000000f2a0a07210 */ /* 0x080fe20007f5e0ff */
[----:B------:R-:W-:Y:S01]  /*6450*/  IMAD R238, R184, 0x1f4, RZ ;  /* 0x000001f4b8ee7824 */ /* 0x000fe200078e02ff */
[-C--:B------:R-:W-:Y:S01]  /*6460*/  LEA.HI.X.SX32 R135, R19, R243.reuse, 0x2, P6 ;  /* 0x000000f313877211 */ /* 0x080fe200030f16ff */
[----:B------:R-:W-:Y:S01]  /*6470*/  LDGSTS.E [R246+0x10008], desc[UR60][R112.64], !P0 ;  /* 0x1000800070f67fae */ /* 0x000fe2000c12187c */
[-C--:B------:R-:W-:Y:S01]  /*6480*/  IADD3 R190, P0, R190, R242.reuse, RZ ;  /* 0x000000f2bebe7210 */ /* 0x080fe20007f1e0ff */
[----:B------:R-:W-:Y:S01]  /*6490*/  IMAD R22, R184, 0x1f8, RZ ;  /* 0x000001f8b8167824 */ /* 0x000fe200078e02ff */
[-C--:B------:R-:W-:Y:S01]  /*64a0*/  IADD3 R94, P6, R90, R242.reuse, RZ ;  /* 0x000000f25a5e7210 */ /* 0x080fe20007fde0ff */
[----:B------:R2:W-:Y:S01]  /*64b0*/  STL.64 [R1+0x820], R244 ;  /* 0x000820f401007387 */ /* 0x0005e20000100a00 */
[-C--:B------:R-:W-:Y:S02]  /*64c0*/  LEA.HI.X.SX32 R191, R15, R243.reuse, 0x2, P0 ;  /* 0x000000f30fbf7211 */ /* 0x080fe400000f16ff */
[----:B------:R-:W-:Y:S01]  /*64d0*/  IADD3 R130, P0, R115, R242, RZ ;  /* 0x000000f273827210 */ /* 0x000fe20007f1e0ff */
[----:B------:R-:W-:Y:S01]  /*64e0*/  LDGSTS.E [R246+0x1000c], desc[UR60][R84.64], !P5 ;  /* 0x1000c00054f67fae */ /* 0x000fe2000e92187c */
[----:B------:R-:W-:-:S02]  /*64f0*/  LEA.HI.X.SX32 R161, R17, R243, 0x2, P2 ;  /* 0x000000f311a17211 */ /* 0x000fc400010f16ff */
[-C--:B------:R-:W-:Y:S01]  /*6500*/  IADD3 R104, P2, R93, R242.reuse, RZ ;  /* 0x000000f25d687210 */ /* 0x080fe20007f5e0ff */
[----:B------:R3:W-:Y:S01]  /*6510*/  STL.64 [R1+0x828], R12 ;  /* 0x0008280c01007387 */ /* 0x0007e20000100a00 */
[-C--:B------:R-:W-:Y:S02]  /*6520*/  LEA.HI.X.SX32 R95, R11, R243.reuse, 0x2, P6 ;  /* 0x000000f30b5f7211 */ /* 0x080fe400030f16ff */
[-C--:B------:R-:W-:Y:S01]  /*6530*/  IADD3 R108, P6, R119, R242.reuse, RZ ;  /* 0x000000f2776c7210 */ /* 0x080fe20007fde0ff */
[C---:B--2---:R-:W-:Y:S01]  /*6540*/  IMAD R245, R184.reuse, 0x78, RZ ;  /* 0x00000078b8f57824 */ /* 0x044fe200078e02ff */
[-C--:B------:R-:W-:Y:S01]  /*6550*/  LEA.HI.X.SX32 R131, R7, R243.reuse, 0x2, P0 ;  /* 0x000000f307837211 */ /* 0x080fe200000f16ff */
[C---:B------:R-:W-:Y:S01]  /*6560*/  IMAD R7, R184.reuse, 0x1b0, RZ ;  /* 0x000001b0b8077824 */ /* 0x040fe200078e02ff */
[----:B------:R-:W-:Y:S01]  /*6570*/  IADD3 R138, P0, R123, R242, RZ ;  /* 0x000000f27b8a7210 */ /* 0x000fe20007f1e0ff */
[----:B------:R-:W-:Y:S01]  /*6580*/  IMAD R244, R184, 0x1f0, RZ ;  /* 0x000001f0b8f47824 */ /* 0x000fe200078e02ff */
[----:B------:R-:W-:-:S02]  /*6590*/  LEA.HI.X.SX32 R105, R9, R243, 0x2, P2 ;  /* 0x000000f309697211 */ /* 0x000fc400010f16ff */
[CC--:B------:R-:W-:Y:S02]  /*65a0*/  LEA R124, P2, R184.reuse, R242.reuse, 0x6 ;  /* 0x000000f2b87c7211 */ /* 0x0c0fe400078430ff */
[-C--:B------:R-:W-:Y:S01]  /*65b0*/  LEA.HI.X.SX32 R109, R5, R243.reuse, 0x2, P6 ;  /* 0x000000f3056d7211 */ /* 0x080fe200030f16ff */
[----:B------:R-:W-:Y:S01]  /*65c0*/  IMAD R5, R184, 0x7c, RZ ;  /* 0x0000007cb8057824 */ /* 0x000fe200078e02ff */
[-C--:B------:R-:W-:Y:S02]  /*65d0*/  IADD3 R154, P6, R145, R242.reuse, RZ ;  /* 0x000000f2919a7210 */ /* 0x080fe40007fde0ff */
[-C--:B------:R-:W-:Y:S02]  /*65e0*/  LEA.HI.X.SX32 R139, R8, R243.reuse, 0x2, P0 ;  /* 0x000000f3088b7211 */ /* 0x080fe400000f16ff */
[-C--:B------:R-:W-:Y:S02]  /*65f0*/  IADD3 R198, P0, R177, R242.reuse, RZ ;  /* 0x000000f2b1c67210 */ /* 0x080fe40007f1e0ff */
[----:B------:R-:W-:Y:S01]  /*6600*/  LEA.HI.X.SX32 R125, R6, R243, 0x2, P2 ;  /* 0x000000f3067d7211 */ /* 0x000fe200010f16ff */
[----:B------:R-:W-:Y:S01]  /*6610*/  IMAD R6, R184, 0x74, RZ ;  /* 0x00000074b8067824 */ /* 0x000fe200078e02ff */
[----:B------:R-:W-:-:S02]  /*6620*/  IADD3 R164, P2, R153, R242, RZ ;  /* 0x000000f299a47210 */ /* 0x000fc40007f5e0ff */
[-C--:B------:R-:W-:Y:S01]  /*6630*/  LEA.HI.X.SX32 R155, R3, R243.reuse, 0x2, P6 ;  /* 0x000000f3039b7211 */ /* 0x080fe200030f16ff */
[----:B------:R-:W-:Y:S01]  /*6640*/  IMAD R3, R184, 0x70, RZ ;  /* 0x00000070b8037824 */ /* 0x000fe200078e02ff */
[-C--:B------:R-:W-:Y:S02]  /*6650*/  IADD3 R168, P6, R208, R242.reuse, RZ ;  /* 0x000000f2d0a87210 */ /* 0x080fe40007fde0ff */
[-C--:B------:R-:W-:Y:S02]  /*6660*/  LEA.HI.X.SX32 R199, R16, R243.reuse, 0x2, P0 ;  /* 0x000000f310c77211 */ /* 0x080fe400000f16ff */
[-C--:B------:R-:W-:Y:S02]  /*6670*/  IADD3 R202, P0, R247, R242.reuse, RZ ;  /* 0x000000f2f7ca7210 */ /* 0x080fe40007f1e0ff */
[----:B------:R-:W-:Y:S02]  /*6680*/  LEA.HI.X.SX32 R165, R10, R243, 0x2, P2 ;  /* 0x000000f30aa57211 */ /* 0x000fe400010f16ff */
[----:B------:R-:W-:-:S02]  /*6690*/  IADD3 R186, P2, R209, R242, RZ ;  /* 0x000000f2d1ba7210 */ /* 0x000fc40007f5e0ff */
[-C--:B------:R-:W-:Y:S02]  /*66a0*/  LEA.HI.X.SX32 R169, R18, R243.reuse, 0x2, P6 ;  /* 0x000000f312a97211 */ /* 0x080fe400030f16ff */
[-C--:B------:R-:W-:Y:S02]  /*66b0*/  IADD3 R224, P6, R3, R242.reuse, RZ ;  /* 0x000000f203e07210 */ /* 0x080fe40007fde0ff */
[-C--:B------:R-:W-:Y:S02]  /*66c0*/  LEA.HI.X.SX32 R203, R29, R243.reuse, 0x2, P0 ;  /* 0x000000f31dcb7211 */ /* 0x080fe400000f16ff */
[-C--:B------:R-:W-:Y:S02]  /*66d0*/  IADD3 R234, P0, R245, R242.reuse, RZ ;  /* 0x000000f2f5ea7210 */ /* 0x080fe40007f1e0ff */
[----:B------:R-:W-:Y:S02]  /*66e0*/  IADD3 R102, P5, R102, R242, RZ ;  /* 0x000000f266667210 */ /* 0x000fe40007fbe0ff */
[----:B------:R-:W-:-:S02]  /*66f0*/  LEA.HI.X.SX32 R187, R28, R243, 0x2, P2 ;  /* 0x000000f31cbb7211 */ /* 0x000fc400010f16ff */
[-C--:B------:R-:W-:Y:S02]  /*6700*/  IADD3 R218, P2, R6, R242.reuse, RZ ;  /* 0x000000f206da7210 */ /* 0x080fe40007f5e0ff */
[-C--:B------:R-:W-:Y:S02]  /*6710*/  LEA.HI.X.SX32 R225, R14, R243.reuse, 0x2, P6 ;  /* 0x000000f30ee17211 */ /* 0x080fe400030f16ff */
[-C--:B------:R-:W-:Y:S02]  /*6720*/  IADD3 R222, P6, R5, R242.reuse, RZ ;  /* 0x000000f205de7210 */ /* 0x080fe40007fde0ff */
[-C--:B------:R-:W-:Y:S02]  /*6730*/  LEA.HI.X.SX32 R235, R88, R243.reuse, 0x2, P0 ;  /* 0x000000f358eb7211 */ /* 0x080fe400000f16ff */
        /* <DEDUP_REMOVED lines=52> */
[-C--:B------:R-:W-:Y:S02]  /*6a80*/  LEA.HI.X.SX32 R173, R179, R243.reuse, 0x2, P0 ;  /* 0x000000f3b3ad7211 */ /* 0x080fe400000f16ff */
[-C--:B------:R-:W-:Y:S02]  /*6a90*/  IADD3 R28, P0, R178, R242.reuse, RZ ;  /* 0x000000f2b21c7210 */ /* 0x080fe40007f1e0ff */
[----:B------:R-:W-:Y:S02]  /*6aa0*/  LEA.HI.X.SX32 R15, R153, R243, 0x2, P5 ;  /* 0x000000f3990f7211 */ /* 0x000fe400028f16ff */
[----:B------:R-:W-:-:S02]  /*6ab0*/  IADD3 R204, P5, R204, R242, RZ ;  /* 0x000000f2cccc7210 */ /* 0x000fc40007fbe0ff */
[-C--:B------:R-:W-:Y:S02]  /*6ac0*/  LEA.HI.X.SX32 R29, R205, R243.reuse, 0x2, P0 ;  /* 0x000000f3cd1d7211 */ /* 0x080fe400000f16ff */
[-C--:B------:R-:W-:Y:S02]  /*6ad0*/  LEA.HI.X.SX32 R205, R177, R243.reuse, 0x2, P5 ;  /* 0x000000f3b1cd7211 */ /* 0x080fe400028f16ff */
[-C--:B------:R-:W-:Y:S02]  /*6ae0*/  IADD3 R236, P5, R236, R242.reuse, RZ ;  /* 0x000000f2ecec7210 */ /* 0x080fe40007fbe0ff */
[----:B------:R-:W-:Y:S02]  /*6af0*/  IADD3 R240, P0, R240, R242, RZ ;  /* 0x000000f2f0f07210 */ /* 0x000fe40007f1e0ff */
[-C--:B------:R-:W-:Y:S02]  /*6b00*/  LEA.HI.X.SX32 R237, R208, R243.reuse, 0x2, P5 ;  /* 0x000000f3d0ed7211 */ /* 0x080fe400028f16ff */
[----:B------:R-:W-:-:S02]  /*6b10*/  LEA.HI.X.SX32 R241, R212, R243, 0x2, P0 ;  /* 0x000000f3d4f17211 */ /* 0x000fc400000f16ff */
[-C--:B------:R-:W-:Y:S02]  /*6b20*/  IADD3 R86, P5, R215, R242.reuse, RZ ;  /* 0x000000f2d7567210 */ /* 0x080fe40007fbe0ff */
[-C--:B---3--:R-:W-:Y:S02]  /*6b30*/  IADD3 R12, P0, R211, R242.reuse, RZ ;  /* 0x000000f2d30c7210 */ /* 0x088fe40007f1e0ff */
[-C--:B------:R-:W-:Y:S01]  /*6b40*/  LEA.HI.X.SX32 R111, R152, R243.reuse, 0x2, P2 ;  /* 0x000000f3986f7211 */ /* 0x080fe200010f16ff */
[----:B------:R-:W-:Y:S01]  /*6b50*/  IMAD R152, R184, 0x6a, RZ ;  /* 0x0000006ab8987824 */ /* 0x000fe200078e02ff */
[-C--:B------:R-:W-:Y:S02]  /*6b60*/  LEA.HI.X.SX32 R87, R209, R243.reuse, 0x2, P5 ;  /* 0x000000f3d1577211 */ /* 0x080fe400028f16ff */
[-C--:B------:R-:W-:Y:S02]  /*6b70*/  LEA.HI.X.SX32 R13, R250, R243.reuse, 0x2, P0 ;  /* 0x000000f3fa0d7211 */ /* 0x080fe400000f16ff */
[-C--:B------:R-:W-:Y:S01]  /*6b80*/  IADD3 R116, P5, R7, R242.reuse, RZ ;  /* 0x000000f207747210 */ /* 0x080fe20007fbe0ff */
[----:B------:R-:W-:Y:S01]  /*6b90*/  IMAD R7, R184, 0x1b8, RZ ;  /* 0x000001b8b8077824 */ /* 0x000fe200078e02ff */
[-C--:B------:R-:W-:Y:S01]  /*6ba0*/  IADD3 R90, P0, R249, R242.reuse, RZ ;  /* 0x000000f2f95a7210 */ /* 0x080fe20007f1e0ff */
[----:B------:R1:W-:Y:S01]  /*6bb0*/  STL.64 [R1+0x50], R12 ;  /* 0x0000500c01007387 */ /* 0x0003e20000100a00 */
[-C--:B------:R-:W-:Y:S01]  /*6bc0*/  LEA.HI.X.SX32 R117, R247, R243.reuse, 0x2, P5 ;  /* 0x000000f3f7757211 */ /* 0x080fe200028f16ff */
[----:B------:R-:W2:Y:S01]  /*6bd0*/  LDC R250, c[0x0][0x230] ;  /* 0x00008c00fffa7b82 */ /* 0x000ea20000000800 */
[----:B------:R-:W-:Y:S01]  /*6be0*/  LEA.HI.X.SX32 R91, R152, R243, 0x2, P0 ;  /* 0x000000f3985b7211 */ /* 0x000fe200000f16ff */
[C---:B------:R-:W-:Y:S01]  /*6bf0*/  IMAD R152, R184.reuse, 0x6e, RZ ;  /* 0x0000006eb8987824 */ /* 0x040fe200078e02ff */
[-C--:B------:R-:W-:Y:S01]  /*6c00*/  IADD3 R120, P0, R7, R242.reuse, RZ ;  /* 0x000000f207787210 */ /* 0x080fe20007f1e0ff */
[----:B------:R-:W-:Y:S01]  /*6c10*/  IMAD R7, R184, 0x1c0, RZ ;  /* 0x000001c0b8077824 */ /* 0x000fe200078e02ff */
[----:B------:R-:W-:-:S02]  /*6c20*/  IADD3 R140, P2, R151, R242, RZ ;  /* 0x000000f2978c7210 */ /* 0x000fc40007f5e0ff */
[-C--:B------:R-:W-:Y:S01]  /*6c30*/  LEA.HI.X.SX32 R121, R152, R243.reuse, 0x2, P0 ;  /* 0x000000f398797211 */ /* 0x080fe200000f16ff */
[----:B------:R-:W3:Y:S01]  /*6c40*/  LDC R249, c[0x0][0x230] ;  /* 0x00008c00fff97b82 */ /* 0x000ee20000000800 */
[-C--:B------:R-:W-:Y:S01]  /*6c50*/  IADD3 R146, P5, R7, R242.reuse, RZ ;  /* 0x000000f207927210 */ /* 0x080fe20007fbe0ff */
[----:B------:R-:W-:Y:S01]  /*6c60*/  IMAD R7, R184, 0x1c8, RZ ;  /* 0x000001c8b8077824 */ /* 0x000fe200078e02ff */
[-C--:B------:R-:W-:Y:S01]  /*6c70*/  LEA.HI.X.SX32 R141, R176, R243.reuse, 0x2, P2 ;  /* 0x000000f3b08d7211 */ /* 0x080fe200010f16ff */
[C---:B-1----:R-:W-:Y:S01]  /*6c80*/  IMAD R12, R184.reuse, 0x69, RZ ;  /* 0x00000069b80c7824 */ /* 0x042fe200078e02ff */
[-C--:B------:R-:W-:Y:S01]  /*6c90*/  LEA.HI.X.SX32 R147, R3, R243.reuse, 0x2, P5 ;  /* 0x000000f303937211 */ /* 0x080fe200028f16ff */
[C---:B------:R-:W-:Y:S01]  /*6ca0*/  IMAD R3, R184.reuse, 0x72, RZ ;  /* 0x00000072b8037824 */ /* 0x040fe200078e02ff */
[-C--:B------:R-:W-:Y:S01]  /*6cb0*/  IADD3 R150, P0, R7, R242.reuse, RZ ;  /* 0x000000f207967210 */ /* 0x080fe20007f1e0ff */
[C---:B------:R-:W-:Y:S01]  /*6cc0*/  IMAD R7, R184.reuse, 0x1d0, RZ ;  /* 0x000001d0b8077824 */ /* 0x040fe200078e02ff */
[-C--:B------:R-:W-:Y:S01]  /*6cd0*/  IADD3 R144, P6, R171, R242.reuse, RZ ;  /* 0x000000f2ab907210 */ /* 0x080fe20007fde0ff */
[C---:B------:R-:W-:Y:S01]  /*6ce0*/  IMAD R13, R184.reuse, 0x1b4, RZ ;  /* 0x000001b4b80d7824 */ /* 0x040fe200078e02ff */
[-C--:B------:R-:W-:Y:S01]  /*6cf0*/  LEA.HI.X.SX32 R151, R3, R243.reuse, 0x2, P0 ;  /* 0x000000f303977211 */ /* 0x080fe200000f16ff */
[C---:B------:R-:W-:Y:S01]  /*6d00*/  IMAD R3, R184.reuse, 0x7d, RZ ;  /* 0x0000007db8037824 */ /* 0x040fe200078e02ff */
[----:B------:R-:W-:Y:S01]  /*6d10*/  IADD3 R176, P5, R7, R242, RZ ;  /* 0x000000f207b07210 */ /* 0x000fe20007fbe0ff */
[----:B------:R-:W-:Y:S01]  /*6d20*/  IMAD R7, R184, 0x1d8, RZ ;  /* 0x000001d8b8077824 */ /* 0x000fe200078e02ff */
[----:B------:R-:W-:-:S02]  /*6d30*/  LEA.HI.X.SX32 R145, R181, R243, 0x2, P6 ;  /* 0x000000f3b5917211 */ /* 0x000fc400030f16ff */
[-C--:B------:R-:W-:Y:S02]  /*6d40*/  IADD3 R174, P6, R180, R242.reuse, RZ ;  /* 0x000000f2b4ae7210 */ /* 0x080fe40007fde0ff */
[-C--:B------:R-:W-:Y:S01]  /*6d50*/  IADD3 R180, P0, R7, R242.reuse, RZ ;  /* 0x000000f207b47210 */ /* 0x080fe20007f1e0ff */
[----:B------:R-:W-:Y:S01]  /*6d60*/  IMAD R7, R184, 0x1e0, RZ ;  /* 0x000001e0b8077824 */ /* 0x000fe200078e02ff */
[-C--:B------:R-:W-:Y:S02]  /*6d70*/  IADD3 R170, P2, R175, R242.reuse, RZ ;  /* 0x000000f2afaa7210 */ /* 0x080fe40007f5e0ff */
[-C--:B------:R-:W-:Y:S01]  /*6d80*/  LEA.HI.X.SX32 R177, R6, R243.reuse, 0x2, P5 ;  /* 0x000000f306b17211 */ /* 0x080fe200028f16ff */
[----:B------:R-:W-:Y:S01]  /*6d90*/  IMAD R6, R184, 0x76, RZ ;  /* 0x00000076b8067824 */ /* 0x000fe200078e02ff */
[----:B------:R-:W-:Y:S02]  /*6da0*/  LEA.HI.X.SX32 R171, R183, R243, 0x2, P2 ;  /* 0x000000f3b7ab7211 */ /* 0x000fe400010f16ff */
[----:B------:R-:W-:-:S02]  /*6db0*/  IADD3 R18, P2, R182, R242, RZ ;  /* 0x000000f2b6127210 */ /* 0x000fc40007f5e0ff */
[-C--:B------:R-:W-:Y:S01]  /*6dc0*/  IADD3 R208, P5, R7, R242.reuse, RZ ;  /* 0x000000f207d07210 */ /* 0x080fe20007fbe0ff */
[----:B------:R-:W-:Y:S01]  /*6dd0*/  IMAD R7, R184, 0x1e8, RZ ;  /* 0x000001e8b8077824 */ /* 0x000fe200078e02ff */
[-C--:B------:R-:W-:Y:S02]  /*6de0*/  LEA.HI.X.SX32 R19, R210, R243.reuse, 0x2, P2 ;  /* 0x000000f3d2137211 */ /* 0x080fe400010f16ff */
[-C--:B------:R-:W-:Y:S02]  /*6df0*/  LEA.HI.X.SX32 R175, R207, R243.reuse, 0x2, P6 ;  /* 0x000000f3cfaf7211 */ /* 0x080fe400030f16ff */
[-C--:B------:R-:W-:Y:S02]  /*6e00*/  IADD3 R232, P2, R232, R242.reuse, RZ ;  /* 0x000000f2e8e87210 */ /* 0x080fe40007f5e0ff */
[----:B------:R-:W-:Y:S01]  /*6e10*/  LEA.HI.X.SX32 R181, R6, R243, 0x2, P0 ;  /* 0x000000f306b57211 */ /* 0x000fe200000f16ff */
[----:B------:R-:W-:Y:S01]  /*6e20*/  IMAD R6, R184, 0x7e, RZ ;  /* 0x0000007eb8067824 */ /* 0x000fe200078e02ff */
[----:B------:R-:W-:-:S02]  /*6e30*/  IADD3 R206, P6, R206, R242, RZ ;  /* 0x000000f2cece7210 */ /* 0x000fc40007fde0ff */
[-C--:B------:R-:W-:Y:S02]  /*6e40*/  IADD3 R212, P0, R7, R242.reuse, RZ ;  /* 0x000000f207d47210 */ /* 0x080fe40007f1e0ff */
[----:B------:R-:W1:Y:S01]  /*6e50*/  LDC R7, c[0x0][0x230] ;  /* 0x00008c00ff077b82 */ /* 0x000e620000000800 */
[-C--:B------:R-:W-:Y:S02]  /*6e60*/  LEA.HI.X.SX32 R233, R233, R243.reuse, 0x2, P2 ;  /* 0x000000f3e9e97211 */ /* 0x080fe400010f16ff */
[-C--:B------:R-:W-:Y:S02]  /*6e70*/  LEA.HI.X.SX32 R207, R214, R243.reuse, 0x2, P6 ;  /* 0x000000f3d6cf7211 */ /* 0x080fe400030f16ff */
[-C--:B------:R-:W-:Y:S02]  /*6e80*/  IADD3 R88, P2, R248, R242.reuse, RZ ;  /* 0x000000f2f8587210 */ /* 0x080fe40007f5e0ff */
[----:B------:R-:W-:Y:S01]  /*6e90*/  IADD3 R20, P6, R213, R242, RZ ;  /* 0x000000f2d5147210 */ /* 0x000fe20007fde0ff */
[----:B------:R-:W4:Y:S01]  /*6ea0*/  LDC R248, c[0x0][0x230] ;  /* 0x00008c00fff87b82 */ /* 0x000f220000000800 */
[-C--:B------:R-:W-:Y:S01]  /*6eb0*/  LEA.HI.X.SX32 R89, R12, R243.reuse, 0x2, P2 ;  /* 0x000000f30c597211 */ /* 0x080fe200010f16ff */
[----:B------:R-:W-:Y:S01]  /*6ec0*/  IMAD R12, R184, 0x6b, RZ ;  /* 0x0000006bb80c7824 */ /* 0x000fe200078e02ff */
[----:B------:R-:W-:-:S02]  /*6ed0*/  LEA.HI.X.SX32 R21, R252, R243, 0x2, P6 ;  /* 0x000000f3fc157211 */ /* 0x000fc400030f16ff */
[-C--:B------:R-:W-:Y:S01]  /*6ee0*/  IADD3 R118, P2, R13, R242.reuse, RZ ;  /* 0x000000f20d767210 */ /* 0x080fe20007f5e0ff */
[----:B------:R-:W-:Y:S01]  /*6ef0*/  IMAD R13, R184, 0x1bc, RZ ;  /* 0x000001bcb80d7824 */ /* 0x000fe200078e02ff */
[-C--:B------:R-:W-:Y:S01]  /*6f00*/  IADD3 R92, P6, R251, R242.reuse, RZ ;  /* 0x000000f2fb5c7210 */ /* 0x080fe20007fde0ff */
[----:B------:R-:W3:Y:S01]  /*6f10*/  LDC R252, c[0x0][0x230] ;  /* 0x00008c00fffc7b82 */ /* 0x000ee20000000800 */
[-C--:B------:R-:W-:Y:S01]  /*6f20*/  LEA.HI.X.SX32 R209, R245, R243.reuse, 0x2, P5 ;  /* 0x000000f3f5d17211 */ /* 0x080fe200028f16ff */
[----:B------:R-:W-:Y:S01]  /*6f30*/  STL.64 [R1+0x48], R20 ;  /* 0x0000481401007387 */ /* 0x000fe20000100a00 */
[-C--:B------:R-:W-:Y:S01]  /*6f40*/  LEA.HI.X.SX32 R93, R12, R243.reuse, 0x2, P6 ;  /* 0x000000f30c5d7211 */ /* 0x080fe200030f16ff */
[C---:B------:R-:W-:Y:S01]  /*6f50*/  IMAD R12, R184.reuse, 0x6d, RZ ;  /* 0x0000006db80c7824 */ /* 0x040fe200078e02ff */
[-C--:B------:R-:W-:Y:S01]  /*6f60*/  IADD3 R122, P6, R13, R242.reuse, RZ ;  /* 0x000000f20d7a7210 */ /* 0x080fe20007fde0ff */
[----:B------:R-:W-:Y:S01]  /*6f70*/  IMAD R13, R184, 0x1c4, RZ ;  /* 0x000001c4b80d7824 */ /* 0x000fe200078e02ff */
[-C--:B------:R-:W-:Y:S01]  /*6f80*/  IADD3 R244, P5, R244, R242.reuse, RZ ;  /* 0x000000f2f4f47210 */ /* 0x080fe20007fbe0ff */
[----:B-1----:R-:W-:Y:S01]  /*6f90*/  VIADD R7, R7, 0xffffff97 ;  /* 0xffffff9707077836 */ /* 0x002fe20000000000 */
[-C--:B------:R-:W-:Y:S01]  /*6fa0*/  LEA.HI.X.SX32 R119, R12, R243.reuse, 0x2, P2 ;  /* 0x000000f30c777211 */ /* 0x080fe200010f16ff */
[C---:B------:R-:W-:Y:S01]  /*6fb0*/  IMAD R12, R184.reuse, 0x6f, RZ ;  /* 0x0000006fb80c7824 */ /* 0x040fe200078e02ff */
[-C--:B------:R-:W-:Y:S01]  /*6fc0*/  IADD3 R148, P2, R13, R242.reuse, RZ ;  /* 0x000000f20d947210 */ /* 0x080fe20007f5e0ff */
[C---:B------:R-:W-:Y:S01]  /*6fd0*/  IMAD R13, R184.reuse, 0x1cc, RZ ;  /* 0x000001ccb80d7824 */ /* 0x040fe200078e02ff */
[-C--:B------:R-:W-:Y:S01]  /*6fe0*/  LEA.HI.X.SX32 R245, R5, R243.reuse, 0x2, P5 ;  /* 0x000000f305f57211 */ /* 0x080fe200028f16ff */
[----:B------:R-:W-:Y:S01]  /*6ff0*/  IMAD R5, R184, 0x7f, RZ ;  /* 0x0000007fb8057824 */ /* 0x000fe200078e02ff */
[-C--:B------:R-:W-:Y:S01]  /*7000*/  LEA.HI.X.SX32 R123, R12, R243.reuse, 0x2, P6 ;  /* 0x000000f30c7b7211 */ /* 0x080fe200030f16ff */
[C---:B------:R-:W-:Y:S01]  /*7010*/  IMAD R12, R184.reuse, 0x71, RZ ;  /* 0x00000071b80c7824 */ /* 0x040fe200078e02ff */
[-C--:B------:R-:W-:Y:S01]  /*7020*/  IADD3 R152, P6, R13, R242.reuse, RZ ;  /* 0x000000f20d987210 */ /* 0x080fe20007fde0ff */
[----:B------:R-:W-:Y:S01]  /*7030*/  IMAD R13, R184, 0x1d4, RZ ;  /* 0x000001d4b80d7824 */ /* 0x000fe200078e02ff */
[----:B------:R-:W-:Y:S01]  /*7040*/  ISETP.GE.U32.AND P5, PT, R7, 0x7fffff18, PT ;  /* 0x7fffff180700780c */ /* 0x000fe20003fa6070 */
[----:B----4-:R-:W-:Y:S01]  /*7050*/  VIADD R247, R248, 0xffffff95 ;  /* 0xffffff95f8f77836 */ /* 0x010fe20000000000 */
[----:B------:R-:W1:Y:S01]  /*7060*/  LDC R7, c[0x0][0x230] ;  /* 0x00008c00ff077b82 */ /* 0x000e620000000800 */
[-C--:B------:R-:W-:Y:S01]  /*7070*/  LEA.HI.X.SX32 R149, R12, R243.reuse, 0x2, P2 ;  /* 0x000000f30c957211 */ /* 0x080fe200010f16ff */
[C---:B------:R-:W-:Y:S01]  /*7080*/  IMAD R12, R184.reuse, 0x73, RZ ;  /* 0x00000073b80c7824 */ /* 0x040fe200078e02ff */
[-C--:B------:R-:W-:Y:S01]  /*7090*/  IADD3 R178, P2, R13, R242.reuse, RZ ;  /* 0x000000f20db27210 */ /* 0x080fe20007f5e0ff */
[----:B------:R-:W-:Y:S01]  /*70a0*/  IMAD R13, R184, 0x1dc, RZ ;  /* 0x000001dcb80d7824 */ /* 0x000fe200078e02ff */
[-C--:B------:R-:W-:Y:S01]  /*70b0*/  LEA.HI.X.SX32 R213, R23, R243.reuse, 0x2, P0 ;  /* 0x000000f317d57211 */ /* 0x080fe200000f16ff */
[----:B------:R-:W-:Y:S01]  /*70c0*/  STL.64 [R1+0x40], R244 ;  /* 0x000040f401007387 */ /* 0x000fe20000100a00 */
[-C--:B------:R-:W-:Y:S01]  /*70d0*/  LEA.HI.X.SX32 R153, R12, R243.reuse, 0x2, P6 ;  /* 0x000000f30c997211 */ /* 0x080fe200030f16ff */
[----:B------:R-:W4:Y:S01]  /*70e0*/  LDC R248, c[0x0][0x230] ;  /* 0x00008c00fff87b82 */ /* 0x000f220000000800 */
[-C--:B------:R-:W-:Y:S01]  /*70f0*/  IADD3 R182, P6, R13, R242.reuse, RZ ;  /* 0x000000f20db67210 */ /* 0x080fe20007fde0ff */
[----:B------:R-:W-:Y:S01]  /*7100*/  IMAD R12, R184, 0x75, RZ ;  /* 0x00000075b80c7824 */ /* 0x000fe200078e02ff */
[-C--:B------:R-:W-:Y:S01]  /*7110*/  IADD3 R22, P0, R22, R242.reuse, RZ ;  /* 0x000000f216167210 */ /* 0x080fe20007f1e0ff */
[----:B------:R-:W-:Y:S01]  /*7120*/  IMAD R13, R184, 0x1e4, RZ ;  /* 0x000001e4b80d7824 */ /* 0x000fe200078e02ff */
[----:B------:R-:W-:Y:S02]  /*7130*/  LDGSTS.E [R246+0x18000], desc[UR60][R86.64], !P5 ;  /* 0x1800000056f67fae */ /* 0x000fe4000e92187c */
[-C--:B------:R-:W-:Y:S01]  /*7140*/  LEA.HI.X.SX32 R179, R12, R243.reuse, 0x2, P2 ;  /* 0x000000f30cb37211 */ /* 0x080fe200010f16ff */
[C---:B------:R-:W-:Y:S01]  /*7150*/  IMAD R12, R184.reuse, 0x77, RZ ;  /* 0x00000077b80c7824 */ /* 0x040fe200078e02ff */
[-C--:B------:R-:W-:Y:S01]  /*7160*/  IADD3 R210, P2, R13, R242.reuse, RZ ;  /* 0x000000f20dd27210 */ /* 0x080fe20007f5e0ff */
[----:B------:R-:W-:Y:S01]  /*7170*/  IMAD R13, R184, 0x1ec, RZ ;  /* 0x000001ecb80d7824 */ /* 0x000fe200078e02ff */
[-C--:B------:R-:W-:Y:S01]  /*7180*/  LEA.HI.X.SX32 R23, R6, R243.reuse, 0x2, P0 ;  /* 0x000000f306177211 */ /* 0x080fe200000f16ff */
[----:B------:R-:W2:Y:S01]  /*7190*/  LDC R251, c[0x0][0x230] ;  /* 0x00008c00fffb7b82 */ /* 0x000ea20000000800 */
[-C--:B------:R-:W-:Y:S01]  /*71a0*/  LEA.HI.X.SX32 R183, R12, R243.reuse, 0x2, P6 ;  /* 0x000000f30cb77211 */ /* 0x080fe200030f16ff */
[C---:B------:R-:W-:Y:S01]  /*71b0*/  IMAD R12, R184.reuse, 0x7b, RZ ;  /* 0x0000007bb80c7824 */ /* 0x040fe200078e02ff */
[-C--:B------:R-:W-:Y:S01]  /*71c0*/  IADD3 R214, P6, R13, R242.reuse, RZ ;  /* 0x000000f20dd67210 */ /* 0x080fe20007fde0ff */
[----:B------:R-:W-:Y:S01]  /*71d0*/  IMAD R13, R184, 0x1fc, RZ ;  /* 0x000001fcb80d7824 */ /* 0x000fe200078e02ff */
[----:B------:R-:W-:Y:S01]  /*71e0*/  LEA.HI.X.SX32 R211, R239, R243, 0x2, P2 ;  /* 0x000000f3efd37211 */ /* 0x000fe200010f16ff */
[----:B-1----:R-:W-:Y:S01]  /*71f0*/  VIADD R7, R7, 0xffffff96 ;  /* 0xffffff9607077836 */ /* 0x002fe20000000000 */
[----:B------:R-:W-:-:S02]  /*7200*/  IADD3 R238, P2, R238, R242, RZ ;  /* 0x000000f2eeee7210 */ /* 0x000fc40007f5e0ff */
[-C--:B------:R-:W-:Y:S02]  /*7210*/  LEA.HI.X.SX32 R215, R12, R243.reuse, 0x2, P6 ;  /* 0x000000f30cd77211 */ /* 0x080fe400030f16ff */
[----:B------:R-:W-:Y:S02]  /*7220*/  IADD3 R12, P6, R13, R242, RZ ;  /* 0x000000f20d0c7210 */ /* 0x000fe40007fde0ff */
[-C--:B------:R-:W-:Y:S01]  /*7230*/  LEA.HI.X.SX32 R239, R3, R243.reuse, 0x2, P2 ;  /* 0x000000f303ef7211 */ /* 0x080fe200010f16ff */
[----:B------:R-:W-:Y:S01]  /*7240*/  VIADD R3, R4, 0xfffffff0 ;  /* 0xfffffff004037836 */ /* 0x000fe20000000000 */
[----:B------:R-:W-:Y:S02]  /*7250*/  ISETP.GE.U32.AND P2, PT, R7, 0x7fffff17, PT ;  /* 0x7fffff170700780c */ /* 0x000fe40003f46070 */
[----:B------:R-:W-:Y:S01]  /*7260*/  ISETP.GE.U32.AND P0, PT, R247, 0x7fffff16, PT ;  /* 0x7fffff16f700780c */ /* 0x000fe20003f06070 */
[----:B------:R-:W1:Y:S01]  /*7270*/  LDC R7, c[0x0][0x230] ;  /* 0x00008c00ff077b82 */ /* 0x000e620000000800 */
[----:B------:R-:W-:Y:S01]  /*7280*/  LEA.HI.X.SX32 R13, R5, R243, 0x2, P6 ;  /* 0x000000f3050d7211 */ /* 0x000fe200030f16ff */
[----:B----4-:R-:W-:Y:S01]  /*7290*/  VIADD R5, R248, 0xffffff94 ;  /* 0xffffff94f8057836 */ /* 0x010fe20000000000 */
[----:B------:R-:W-:Y:S01]  /*72a0*/  ISETP.GE.U32.AND P6, PT, R3, 0x7fffff71, PT ;  /* 0x7fffff710300780c */ /* 0x000fe20003fc6070 */
[----:B------:R-:W-:Y:S01]  /*72b0*/  VIADD R3, R4, 0xffffffd2 ;  /* 0xffffffd204037836 */ /* 0x000fe20000000000 */
[----:B------:R-:W-:Y:S01]  /*72c0*/  LOP3.LUT R6, R2, 0x30, RZ, 0x3c, !PT ;  /* 0x0000003002067812 */ /* 0x000fe200078e3cff */
[----:B------:R-:W-:Y:S01]  /*72d0*/  STL.64 [R1+0x38], R238 ;  /* 0x000038ee01007387 */ /* 0x000fe20000100a00 */
[----:B------:R-:W-:Y:S01]  /*72e0*/  ISETP.GE.U32.AND P5, PT, R5, 0x7fffff15, PT ;  /* 0x7fffff150500780c */ /* 0x000fe20003fa6070 */
[----:B------:R-:W4:Y:S01]  /*72f0*/  LDC R248, c[0x0][0x230] ;  /* 0x00008c00fff87b82 */ /* 0x000f220000000800 */
[----:B------:R-:W-:Y:S01]  /*7300*/  VIADD R5, R4, 0xffffffd3 ;  /* 0xffffffd304057836 */ /* 0x000fe20000000000 */
[----:B------:R-:W-:Y:S01]  /*7310*/  LDGSTS.E [R246+0x18004], desc[UR60][R88.64], !P2 ;  /* 0x1800400058f67fae */ /* 0x000fe2000d12187c */
[----:B------:R-:W-:-:S03]  /*7320*/  VIADD R247, R6, UR8 ;  /* 0x0000000806f77c36 */ /* 0x000fc60008000000 */
[----:B------:R-:W-:Y:S01]  /*7330*/  LDGSTS.E [R246+0x18008], desc[UR60][R90.64], !P0 ;  /* 0x180080005af67fae */ /* 0x000fe2000c12187c */
[----:B------:R-:W-:Y:S01]  /*7340*/  ISETP.GE.U32.AND P0, PT, R3, 0x7fffff53, PT ;  /* 0x7fffff530300780c */ /* 0x000fe20003f06070 */
[C---:B------:R-:W-:Y:S01]  /*7350*/  VIADD R3, R4.reuse, 0xffffffd1 ;  /* 0xffffffd104037836 */ /* 0x040fe20000000000 */
[----:B------:R-:W3:Y:S01]  /*7360*/  LDC R6, c[0x0][0x230] ;  /* 0x00008c00ff067b82 */ /* 0x000ee20000000800 */
[----:B------:R-:W-:Y:S01]  /*7370*/  ISETP.GE.U32.AND P2, PT, R5, 0x7fffff54, PT ;  /* 0x7fffff540500780c */ /* 0x000fe20003f46070 */
[C---:B------:R-:W-:Y:S01]  /*7380*/  VIADD R5, R4.reuse, 0xffffffef ;  /* 0xffffffef04057836 */ /* 0x040fe20000000000 */
[----:B------:R-:W-:Y:S01]  /*7390*/  LDGSTS.E [R246+0x1800c], desc[UR60][R92.64], !P5 ;  /* 0x1800c0005cf67fae */ /* 0x000fe2000e92187c */
[----:B------:R-:W-:Y:S01]  /*73a0*/  ISETP.GE.U32.AND P5, PT, R3, 0x7fffff52, PT ;  /* 0x7fffff520300780c */ /* 0x000fe20003fa6070 */
[C---:B------:R-:W-:Y:S02]  /*73b0*/  VIADD R3, R4.reuse, 0xffffffd0 ;  /* 0xffffffd004037836 */ /* 0x040fe40000000000 */
[----:B------:R-:W-:Y:S03]  /*73c0*/  LDGSTS.E [R247], desc[UR60][R94.64], !P4 ;  /* 0x000000005ef77fae */ /* 0x000fe6000e12187c */
        /* <DEDUP_REMOVED lines=9> */
[----:B------:R-:W-:Y:S03]  /*7460*/  LDGSTS.E [R247+0xc], desc[UR60][R108.64], !P6 ;  /* 0x0000c0006cf77fae */ /* 0x000fe6000f12187c */
[----:B------:R-:W-:Y:S01]  /*7470*/  ISETP.GE.U32.AND P6, PT, R3, 0x7fffff6e, PT ;  /* 0x7fffff6e0300780c */ /* 0x000fe20003fc6070 */
[----:B------:R-:W-:Y:S01]  /*7480*/  LDGSTS.E [R247+0x8000], desc[UR60][R102.64], !P2 ;  /* 0x0800000066f77fae */ /* 0x000fe2000d12187c */
[----:B------:R-:W-:Y:S01]  /*7490*/  ISETP.GE.U32.AND P2, PT, R5, 0x7fffff34, PT ;  /* 0x7fffff340500780c */ /* 0x000fe20003f46070 */
[----:B-1----:R-:W-:-:S02]  /*74a0*/  VIADD R5, R7, 0xffffffb2 ;  /* 0xffffffb207057836 */ /* 0x002fc40000000000 */
[----:B--2---:R-:W-:Y:S01]  /*74b0*/  VIADD R3, R251, 0xffffffb1 ;  /* 0xffffffb1fb037836 */ /* 0x004fe20000000000 */
[----:B------:R-:W-:Y:S01]  /*74c0*/  LDGSTS.E [R247+0x8004], desc[UR60][R126.64], !P0 ;  /* 0x080040007ef77fae */ /* 0x000fe2000c12187c */
[----:B------:R-:W1:Y:S01]  /*74d0*/  LDC R7, c[0x0][0x230] ;  /* 0x00008c00ff077b82 */ /* 0x000e620000000800 */
[----:B------:R-:W-:Y:S01]  /*74e0*/  ISETP.GE.U32.AND P0, PT, R5, 0x7fffff33, PT ;  /* 0x7fffff330500780c */ /* 0x000fe20003f06070 */
[----:B---3--:R-:W-:Y:S01]  /*74f0*/  VIADD R5, R6, 0xffffffb0 ;  /* 0xffffffb006057836 */ /* 0x008fe20000000000 */
[----:B------:R-:W-:Y:S01]  /*7500*/  LDGSTS.E [R247+0x8008], desc[UR60][R106.64], !P5 ;  /* 0x080080006af77fae */ /* 0x000fe2000e92187c */
[----:B------:R-:W-:Y:S01]  /*7510*/  ISETP.GE.U32.AND P5, PT, R3, 0x7fffff32, PT ;  /* 0x7fffff320300780c */ /* 0x000fe20003fa6070 */
[----:B------:R-:W-:Y:S01]  /*7520*/  VIADD R3, R250, 0xffffff93 ;  /* 0xffffff93fa037836 */ /* 0x000fe20000000000 */
[----:B------:R-:W-:Y:S01]  /*7530*/  LOP3.LUT R251, R2, 0x40, RZ, 0x3c, !PT ;  /* 0x0000004002fb7812 */ /* 0x000fe200078e3cff */
[----:B------:R-:W-:Y:S01]  /*7540*/  LDGSTS.E [R247+0x800c], desc[UR60][R128.64], !P4 ;  /* 0x0800c00080f77fae */ /* 0x000fe2000e12187c */
[----:B------:R-:W-:Y:S01]  /*7550*/  ISETP.GE.U32.AND P4, PT, R5, 0x7fffff31, PT ;  /* 0x7fffff310500780c */ /* 0x000fe20003f86070 */
[----:B------:R-:W-:Y:S01]  /*7560*/  VIADD R5, R249, 0xffffff92 ;  /* 0xffffff92f9057836 */ /* 0x000fe20000000000 */
[----:B------:R-:W2:Y:S01]  /*7570*/  LDC R6, c[0x0][0x230] ;  /* 0x00008c00ff067b82 */ /* 0x000ea20000000800 */
[----:B------:R3:W-:Y:S01]  /*7580*/  LDGSTS.E [R247+0x10000], desc[UR60][R10.64], !P2 ;  /* 0x100000000af77fae */ /* 0x0007e2000d12187c */
[----:B------:R-:W-:Y:S01]  /*7590*/  ISETP.GE.U32.AND P2, PT, R3, 0x7fffff14, PT ;  /* 0x7fffff140300780c */ /* 0x000fe20003f46070 */
[----:B------:R-:W-:-:S02]  /*75a0*/  VIADD R3, R252, 0xffffff91 ;  /* 0xffffff91fc037836 */ /* 0x000fc40000000000 */
[----:B------:R-:W-:Y:S01]  /*75b0*/  LDGSTS.E [R247+0x10004], desc[UR60][R110.64], !P0 ;  /* 0x100040006ef77fae */ /* 0x000fe2000c12187c */
[----:B------:R-:W-:Y:S01]  /*75c0*/  ISETP.GE.U32.AND P0, PT, R5, 0x7fffff13, PT ;  /* 0x7fffff130500780c */ /* 0x000fe20003f06070 */
[----:B----4-:R-:W-:Y:S01]  /*75d0*/  VIADD R5, R248, 0xffffff90 ;  /* 0xffffff90f8057836 */ /* 0x010fe20000000000 */
[----:B------:R-:W4:Y:S01]  /*75e0*/  LDC R249, c[0x0][0x230] ;  /* 0x00008c00fff97b82 */ /* 0x000f220000000800 */
[----:B------:R-:W-:Y:S01]  /*75f0*/  LDGSTS.E [R247+0x10008], desc[UR60][R142.64], !P5 ;  /* 0x100080008ef77fae */ /* 0x000fe2000e92187c */
[----:B------:R-:W-:Y:S01]  /*7600*/  ISETP.GE.U32.AND P5, PT, R3, 0x7fffff12, PT ;  /* 0x7fffff120300780c */ /* 0x000fe20003fa6070 */
[C---:B------:R-:W-:Y:S02]  /*7610*/  VIADD R3, R4.reuse, 0xffffffec ;  /* 0xffffffec04037836 */ /* 0x040fe40000000000 */
[----:B------:R-:W-:Y:S01]  /*7620*/  LDGSTS.E [R247+0x1000c], desc[UR60][R114.64], !P4 ;  /* 0x1000c00072f77fae */ /* 0x000fe2000e12187c */
[----:B------:R-:W-:Y:S02]  /*7630*/  VIADD R248, R251, UR8 ;  /* 0x00000008fbf87c36 */ /* 0x000fe40008000000 */
[----:B------:R-:W-:Y:S01]  /*7640*/  ISETP.GE.U32.AND P4, PT, R3, 0x7fffff6d, PT ;  /* 0x7fffff6d0300780c */ /* 0x000fe20003f86070 */
[----:B------:R-:W-:Y:S01]  /*7650*/  LDGSTS.E [R247+0x18000], desc[UR60][R116.64], !P2 ;  /* 0x1800000074f77fae */ /* 0x000fe2000d12187c */
[----:B------:R-:W-:Y:S01]  /*7660*/  ISETP.GE.U32.AND P2, PT, R5, 0x7fffff11, PT ;  /* 0x7fffff110500780c */ /* 0x000fe20003f46070 */
[C---:B------:R-:W-:Y:S01]  /*7670*/  VIADD R5, R4.reuse, 0xffffffcf ;  /* 0xffffffcf04057836 */ /* 0x040fe20000000000 */
[----:B------:R-:W3:Y:S01]  /*7680*/  LDC R250, c[0x0][0x230] ;  /* 0x00008c00fffa7b82 */ /* 0x000ee20000000800 */
[C---:B------:R-:W-:Y:S01]  /*7690*/  VIADD R3, R4.reuse, 0xffffffce ;  /* 0xffffffce04037836 */ /* 0x040fe20000000000 */
[----:B------:R-:W-:Y:S02]  /*76a0*/  LDGSTS.E [R247+0x18004], desc[UR60][R118.64], !P0 ;  /* 0x1800400076f77fae */ /* 0x000fe4000c12187c */
[----:B------:R-:W-:Y:S01]  /*76b0*/  ISETP.GE.U32.AND P0, PT, R5, 0x7fffff50, PT ;  /* 0x7fffff500500780c */ /* 0x000fe20003f06070 */
[C---:B------:R-:W-:Y:S01]  /*76c0*/  VIADD R5, R4.reuse, 0xffffffeb ;  /* 0xffffffeb04057836 */ /* 0x040fe20000000000 */
[----:B------:R-:W-:Y:S01]  /*76d0*/  LDGSTS.E [R247+0x18008], desc[UR60][R120.64], !P5 ;  /* 0x1800800078f77fae */ /* 0x000fe2000e92187c */
[----:B------:R-:W-:Y:S01]  /*76e0*/  ISETP.GE.U32.AND P5, PT, R3, 0x7fffff4f, PT ;  /* 0x7fffff4f0300780c */ /* 0x000fe20003fa6070 */
[C---:B------:R-:W-:Y:S01]  /*76f0*/  VIADD R3, R4.reuse, 0xffffffcd ;  /* 0xffffffcd04037836 */ /* 0x040fe20000000000 */
[----:B------:R-:W2:Y:S01]  /*7700*/  LDC R252, c[0x0][0x230] ;  /* 0x00008c00fffc7b82 */ /* 0x000ea20000000800 */
[----:B------:R-:W-:Y:S04]  /*7710*/  STL.64 [R1+0x30], R22 ;  /* 0x0000301601007387 */ /* 0x000fe80000100a00 */
[----:B------:R-:W-:Y:S01]  /*7720*/  LDGSTS.E [R247+0x1800c], desc[UR60][R122.64], !P2 ;  /* 0x1800c0007af77fae */ /* 0x000fe2000d12187c */
[----:B------:R-:W-:Y:S01]  /*7730*/  ISETP.GE.U32.AND P2, PT, R3, 0x7fffff4e, PT ;  /* 0x7fffff4e0300780c */ /* 0x000fe20003f46070 */
[----:B------:R-:W-:Y:S01]  /*7740*/  VIADD R3, R4, 0xffffffcc ;  /* 0xffffffcc04037836 */ /* 0x000fe20000000000 */
[----:B------:R-:W3:Y:S01]  /*7750*/  LDC R251, c[0x0][0x230] ;  /* 0x00008c00fffb7b82 */ /* 0x000ee20000000800 */
[----:B------:R-:W-:Y:S03]  /*7760*/  LDGSTS.E [R248], desc[UR60][R124.64], !P3 ;  /* 0x000000007cf87fae */ /* 0x000fe6000d92187c */
[----:B------:R-:W-:Y:S01]  /*7770*/  ISETP.GE.U32.AND P3, PT, R3, 0x7fffff4d, PT ;  /* 0x7fffff4d0300780c */ /* 0x000fe20003f66070 */
[----:B------:R-:W-:Y:S01]  /*7780*/  LDGSTS.E [R248+0x4], desc[UR60][R134.64], !P1 ;  /* 0x0000400086f87fae */ /* 0x000fe2000c92187c */
[----:B------:R-:W-:Y:S01]  /*7790*/  ISETP.GE.U32.AND P1, PT, R5, 0x7fffff6c, PT ;  /* 0x7fffff6c0500780c */ /* 0x000fe20003f26070 */
[----:B----4-:R-:W-:-:S02]  /*77a0*/  VIADD R5, R249, 0xffffffaf ;  /* 0xffffffaff9057836 */ /* 0x010fc40000000000 */
[----:B------:R-:W-:Y:S01]  /*77b0*/  LDGSTS.E [R248+0x8], desc[UR60][R160.64], !P6 ;  /* 0x00008000a0f87fae */ /* 0x000fe2000f12187c */
[----:B------:R-:W4:Y:S01]  /*77c0*/  LDC R249, c[0x0][0x230] ;  /* 0x00008c00fff97b82 */ /* 0x000f220000000800 */
[----:B------:R-:W-:Y:S02]  /*77d0*/  VIADD R3, R4, 0xffffffea ;  /* 0xffffffea04037836 */ /* 0x000fe40000000000 */
[----:B------:R-:W-:Y:S03]  /*77e0*/  LDGSTS.E [R248+0xc], desc[UR60][R138.64], !P4 ;  /* 0x0000c0008af87fae */ /* 0x000fe6000e12187c */
[----:B------:R-:W-:Y:S01]  /*77f0*/  ISETP.GE.U32.AND P6, PT, R3, 0x7fffff6b, PT ;  /* 0x7fffff6b0300780c */ /* 0x000fe20003fc6070 */
[----:B------:R-:W-:Y:S01]  /*7800*/  LDGSTS.E [R248+0x8000], desc[UR60][R132.64], !P0 ;  /* 0x0800000084f87fae */ /* 0x000fe2000c12187c */
[----:B------:R-:W-:Y:S01]  /*7810*/  ISETP.GE.U32.AND P0, PT, R5, 0x7fffff30, PT ;  /* 0x7fffff300500780c */ /* 0x000fe20003f06070 */
[----:B-1----:R-:W-:-:S02]  /*7820*/  VIADD R5, R7, 0xffffffae ;  /* 0xffffffae07057836 */ /* 0x002fc40000000000 */
[----:B------:R-:W-:Y:S01]  /*7830*/  STL.64 [R1+0x28], R12 ;  /* 0x0000280c01007387 */ /* 0x000fe20000100a00 */
[----:B------:R-:W-:Y:S01]  /*7840*/  VIADD R3, R4, 0xffffffe9 ;  /* 0xffffffe904037836 */ /* 0x000fe20000000000 */
[----:B------:R-:W1:Y:S02]  /*7850*/  LDC R7, c[0x0][0x230] ;  /* 0x00008c00ff077b82 */ /* 0x000e640000000800 */
[----:B------:R3:W-:Y:S02]  /*7860*/  STL.64 [R1+0x830], R10 ;  /* 0x0008300a01007387 */ /* 0x0007e40000100a00 */
[----:B------:R-:W-:Y:S01]  /*7870*/  ISETP.GE.U32.AND P4, PT, R3, 0x7fffff6a, PT ;  /* 0x7fffff6a0300780c */ /* 0x000fe20003f86070 */
[----:B--2---:R-:W-:Y:S01]  /*7880*/  VIADD R3, R252, 0xffffffad ;  /* 0xffffffadfc037836 */ /* 0x004fe20000000000 */
[----:B------:R2:W-:Y:S01]  /*7890*/  LDGSTS.E [R248+0x8004], desc[UR60][R156.64], !P5 ;  /* 0x080040009cf87fae */ /* 0x0005e2000e92187c */
[----:B------:R-:W-:Y:S01]  /*78a0*/  ISETP.GE.U32.AND P5, PT, R5, 0x7fffff2f, PT ;  /* 0x7fffff2f0500780c */ /* 0x000fe20003fa6070 */
[----:B------:R-:W-:Y:S01]  /*78b0*/  VIADD R5, R6, 0xffffffac ;  /* 0xffffffac06057836 */ /* 0x000fe20000000000 */
[C---:B------:R-:W-:Y:S01]  /*78c0*/  LOP3.LUT R6, R2.reuse, 0x50, RZ, 0x3c, !PT ;  /* 0x0000005002067812 */ /* 0x040fe200078e3cff */
[----:B------:R-:W-:Y:S01]  /*78d0*/  STL.64 [R1+0x838], R246 ;  /* 0x000838f601007387 */ /* 0x000fe20000100a00 */
[----:B------:R-:W1:Y:S03]  /*78e0*/  LDC R252, c[0x0][0x230] ;  /* 0x00008c00fffc7b82 */ /* 0x000e660000000800 */
[----:B------:R-:W-:Y:S01]  /*78f0*/  STL.64 [R1+0x7f0], R160 ;  /* 0x0007f0a001007387 */ /* 0x000fe20000100a00 */
[----:B---3--:R-:W-:-:S03]  /*7900*/  LOP3.LUT R11, R2, 0x70, RZ, 0x3c, !PT ;  /* 0x00000070020b7812 */ /* 0x008fc600078e3cff */
[----:B------:R2:W-:Y:S01]  /*7910*/  STL.64 [R1+0x7f8], R156 ;  /* 0x0007f89c01007387 */ /* 0x0005e20000100a00 */
[----:B------:R-:W3:Y:S03]  /*7920*/  LDC R10, c[0x0][0x230] ;  /* 0x00008c00ff0a7b82 */ /* 0x000ee60000000800 */
[----:B------:R4:W-:Y:S04]  /*7930*/  STL.64 [R1+0x800], R158 ;  /* 0x0008009e01007387 */ /* 0x0009e80000100a00 */
[----:B------:R3:W-:Y:S04]  /*7940*/  STL.64 [R1+0x840], R8 ;  /* 0x0008400801007387 */ /* 0x0007e80000100a00 */
[----:B------:R-:W-:Y:S01]  /*7950*/  STL.64 [R1+0x848], R172 ;  /* 0x000848ac01007387 */ /* 0x000fe20000100a00 */
[----:B------:R-:W-:Y:S01]  /*7960*/  IMAD.SHL.U32 R184, R184, 0x80, RZ ;  /* 0x00000080b8b87824 */ /* 0x000fe200078e00ff */
[----:B--2---:R-:W2:Y:S02]  /*7970*/  LDC R156, c[0x0][0x230] ;  /* 0x00008c00ff9c7b82 */ /* 0x004ea40000000800 */
[----:B------:R-:W-:Y:S01]  /*7980*/  LDGSTS.E [R248+0x8008], desc[UR60][R136.64], !P2 ;  /* 0x0800800088f87fae */ /* 0x000fe2000d12187c */
[----:B------:R-:W-:Y:S01]  /*7990*/  ISETP.GE.U32.AND P2, PT, R3, 0x7fffff2e, PT ;  /* 0x7fffff2e0300780c */ /* 0x000fe20003f46070 */
[----:B------:R-:W-:-:S02]  /*79a0*/  VIADD R3, R251, 0xffffff8f ;  /* 0xffffff8ffb037836 */ /* 0x000fc40000000000 */
[----:B------:R-:W-:Y:S02]  /*79b0*/  STL.64 [R1+0x850], R152 ;  /* 0x0008509801007387 */ /* 0x000fe40000100a00 */
[----:B------:R-:W2:Y:S02]  /*79c0*/  LDC R251, c[0x0][0x230] ;  /* 0x00008c00fffb7b82 */ /* 0x000ea40000000800 */
[----:B------:R4:W-:Y:S01]  /*79d0*/  LDGSTS.E [R248+0x800c], desc[UR60][R158.64], !P3 ;  /* 0x0800c0009ef87fae */ /* 0x0009e2000d92187c */
[----:B------:R-:W-:Y:S01]  /*79e0*/  ISETP.GE.U32.AND P3, PT, R5, 0x7fffff2d, PT ;  /* 0x7fffff2d0500780c */ /* 0x000fe20003f66070 */
[----:B------:R-:W-:Y:S02]  /*79f0*/  VIADD R5, R250, 0xffffff8e ;  /* 0xffffff8efa057836 */ /* 0x000fe40000000000 */
[----:B------:R-:W-:Y:S02]  /*7a00*/  STL.64 [R1+0x858], R154 ;  /* 0x0008589a01007387 */ /* 0x000fe40000100a00 */
[----:B------:R-:W1:Y:S02]  /*7a10*/  LDC R250, c[0x0][0x230] ;  /* 0x00008c00fffa7b82 */ /* 0x000e640000000800 */
[----:B------:R-:W-:Y:S04]  /*7a20*/  STL.64 [R1+0x860], R164 ;  /* 0x000860a401007387 */ /* 0x000fe80000100a00 */
[----:B------:R-:W-:Y:S02]  /*7a30*/  STL.64 [R1+0x868], R198 ;  /* 0x000868c601007387 */ /* 0x000fe40000100a00 */
[----:B----4-:R-:W4:Y:S02]  /*7a40*/  LDC R159, c[0x0][0x230] ;  /* 0x00008c00ff9f7b82 */ /* 0x010f240000000800 */
[----:B------:R-:W-:Y:S04]  /*7a50*/  STL.64 [R1+0x870], R168 ;  /* 0x000870a801007387 */ /* 0x000fe80000100a00 */
[----:B------:R-:W-:Y:S02]  /*7a60*/  STL.64 [R1+0x878], R162 ;  /* 0x000878a201007387 */ /* 0x000fe40000100a00 */
[----:B------:R-:W4:Y:S02]  /*7a70*/  LDC R158, c[0x0][0x230] ;  /* 0x00008c00ff9e7b82 */ /* 0x000f240000000800 */
[----:B------:R2:W-:Y:S01]  /*7a80*/  LDGSTS.E [R248+0x10000], desc[UR60][R8.64], !P0 ;  /* 0x1000000008f87fae */ /* 0x0005e2000c12187c */
[----:B------:R-:W-:Y:S01]  /*7a90*/  ISETP.GE.U32.AND P0, PT, R3, 0x7fffff10, PT ;  /* 0x7fffff100300780c */ /* 0x000fe20003f06070 */
[----:B---3--:R-:W-:-:S02]  /*7aa0*/  VIADD R3, R10, 0xffffff8d ;  /* 0xffffff8d0a037836 */ /* 0x008fc40000000000 */
[----:B------:R-:W-:Y:S02]  /*7ab0*/  STL.64 [R1+0x880], R188 ;  /* 0x000880bc01007387 */ /* 0x000fe40000100a00 */
[----:B------:R-:W3:Y:S02]  /*7ac0*/  LDC R10, c[0x0][0x230] ;  /* 0x00008c00ff0a7b82 */ /* 0x000ee40000000800 */
[----:B------:R-:W-:Y:S01]  /*7ad0*/  LDGSTS.E [R248+0x10004], desc[UR60][R140.64], !P5 ;  /* 0x100040008cf87fae */ /* 0x000fe2000e92187c */
[----:B------:R-:W-:Y:S01]  /*7ae0*/  ISETP.GE.U32.AND P5, PT, R5, 0x7fffff0f, PT ;  /* 0x7fffff0f0500780c */ /* 0x000fe20003fa6070 */
[----:B------:R-:W-:Y:S02]  /*7af0*/  VIADD R5, R249, 0xffffff8c ;  /* 0xffffff8cf9057836 */ /* 0x000fe40000000000 */
[----:B------:R-:W-:Y:S01]  /*7b00*/  STL.64 [R1+0x888], R166 ;  /* 0x000888a601007387 */ /* 0x000fe20000100a00 */
[----:B------:R-:W-:Y:S01]  /*7b10*/  VIADD R249, R6, UR8 ;  /* 0x0000000806f97c36 */ /* 0x000fe20008000000 */
[----:B--2---:R-:W2:Y:S02]  /*7b20*/  LDC R9, c[0x0][0x230] ;  /* 0x00008c00ff097b82 */ /* 0x004ea40000000800 */
[----:B------:R-:W-:Y:S04]  /*7b30*/  STL.64 [R1+0x890], R192 ;  /* 0x000890c001007387 */ /* 0x000fe80000100a00 */
[----:B------:R4:W-:Y:S02]  /*7b40*/  STL.64 [R1+0x898], R14 ;  /* 0x0008980e01007387 */ /* 0x0009e40000100a00 */
[----:B------:R-:W4:Y:S02]  /*7b50*/  LDC R6, c[0x0][0x230] ;  /* 0x00008c00ff067b82 */ /* 0x000f240000000800 */
[----:B------:R-:W-:Y:S04]  /*7b60*/  STL.64 [R1+0x8a0], R170 ;  /* 0x0008a0aa01007387 */ /* 0x000fe80000100a00 */
[----:B------:R-:W-:Y:S02]  /*7b70*/  STL.64 [R1+0x8a8], R174 ;  /* 0x0008a8ae01007387 */ /* 0x000fe40000100a00 */
[----:B------:R-:W3:Y:S02]  /*7b80*/  LDC R8, c[0x0][0x230] ;  /* 0x00008c00ff087b82 */ /* 0x000ee40000000800 */
[----:B------:R-:W-:Y:S04]  /*7b90*/  STL.64 [R1+0x8b0], R176 ;  /* 0x0008b0b001007387 */ /* 0x000fe80000100a00 */
[----:B------:R-:W-:Y:S02]  /*7ba0*/  STL.64 [R1+0x8b8], R178 ;  /* 0x0008b8b201007387 */ /* 0x000fe40000100a00 */
[----:B------:R-:W3:Y:S02]  /*7bb0*/  LDC R157, c[0x0][0x230] ;  /* 0x00008c00ff9d7b82 */ /* 0x000ee40000000800 */
[----:B------:R-:W-:Y:S04]  /*7bc0*/  STL.64 [R1+0x8c0], R180 ;  /* 0x0008c0b401007387 */ /* 0x000fe80000100a00 */
[----:B------:R-:W-:Y:S04]  /*7bd0*/  STL.64 [R1+0x8d0], R248 ;  /* 0x0008d0f801007387 */ /* 0x000fe80000100a00 */
[----:B------:R-:W-:Y:S04]  /*7be0*/  STL.64 [R1+0x8c8], R182 ;  /* 0x0008c8b601007387 */ /* 0x000fe80000100a00 */
[----:B------:R3:W-:Y:S04]  /*7bf0*/  STL.64 [R1+0x8d8], R216 ;  /* 0x0008d8d801007387 */ /* 0x0007e80000100a00 */
[----:B------:R-:W3:Y:S04]  /*7c00*/  LDL.64 R246, [R1+0x50] ;  /* 0x0000500001f67983 */ /* 0x000ee80000100a00 */
[----:B------:R-:W-:Y:S01]  /*7c10*/  LDGSTS.E [R248+0x10008], desc[UR60][R172.64], !P2 ;  /* 0x10008000acf87fae */ /* 0x000fe2000d12187c */
[----:B------:R-:W-:-:S02]  /*7c20*/  ISETP.GE.U32.AND P2, PT, R3, 0x7fffff0e, PT ;  /* 0x7fffff0e0300780c */ /* 0x000fc40003f46070 */
[C---:B------:R-:W-:Y:S01]  /*7c30*/  IADD3 R3, R4.reuse, -0x18, RZ ;  /* 0xffffffe804037810 */ /* 0x040fe20007ffe0ff */
[----:B------:R-:W-:Y:S03]  /*7c40*/  LDGSTS.E [R248+0x1000c], desc[UR60][R144.64], !P3 ;  /* 0x1000c00090f87fae */ /* 0x000fe6000d92187c */
[----:B------:R-:W-:Y:S01]  /*7c50*/  ISETP.GE.U32.AND P3, PT, R3, 0x7fffff69, PT ;  /* 0x7fffff690300780c */ /* 0x000fe20003f66070 */
[----:B------:R-:W-:Y:S01]  /*7c60*/  LDGSTS.E [R248+0x18000], desc[UR60][R146.64], !P0 ;  /* 0x1800000092f87fae */ /* 0x000fe2000c12187c */
[----:B------:R-:W-:Y:S01]  /*7c70*/  ISETP.GE.U32.AND P0, PT, R5, 0x7fffff0d, PT ;  /* 0x7fffff0d0500780c */ /* 0x000fe20003f06070 */
[C---:B------:R-:W-:Y:S02]  /*7c80*/  VIADD R3, R4.reuse, 0xffffffca ;  /* 0xffffffca04037836 */ /* 0x040fe40000000000 */
[----:B------:R-:W-:Y:S01]  /*7c90*/  LDGSTS.E [R248+0x18004], desc[UR60][R148.64], !P5 ;  /* 0x1800400094f87fae */ /* 0x000fe2000e92187c */
[----:B------:R-:W-:-:S03]  /*7ca0*/  VIADD R5, R4, 0xffffffcb ;  /* 0xffffffcb04057836 */ /* 0x000fc60000000000 */
[----:B------:R-:W-:Y:S01]  /*7cb0*/  LDGSTS.E [R248+0x18008], desc[UR60][R150.64], !P2 ;  /* 0x1800800096f87fae */ /* 0x000fe2000d12187c */
[----:B------:R-:W-:Y:S01]  /*7cc0*/  ISETP.GE.U32.AND P2, PT, R3, 0x7fffff4b, PT ;  /* 0x7fffff4b0300780c */ /* 0x000fe20003f46070 */
[C---:B------:R-:W-:Y:S01]  /*7cd0*/  VIADD R3, R4.reuse, 0xffffffc9 ;  /* 0xffffffc904037836 */ /* 0x040fe20000000000 */
[----:B------:R-:W-:Y:S01]  /*7ce0*/  ISETP.GE.U32.AND P5, PT, R5, 0x7fffff4c, PT ;  /* 0x7fffff4c0500780c */ /* 0x000fe20003fa6070 */
[C---:B------:R-:W-:Y:S02]  /*7cf0*/  VIADD R5, R4.reuse, 0xffffffe7 ;  /* 0xffffffe704057836 */ /* 0x040fe40000000000 */
        /* <DEDUP_REMOVED lines=8> */
[----:B-1----:R-:W-:-:S02]  /*7d80*/  VIADD R5, R250, 0xffffffab ;  /* 0xffffffabfa057836 */ /* 0x002fc40000000000 */
[----:B------:R-:W-:Y:S01]  /*7d90*/  LDGSTS.E [R249+0x8], desc[UR60][R198.64], !P4 ;  /* 0x00008000c6f97fae */ /* 0x000fe2000e12187c */
[----:B------:R-:W-:Y:S01]  /*7da0*/  ISETP.GE.U32.AND P4, PT, R3, 0x7fffff67, PT ;  /* 0x7fffff670300780c */ /* 0x000fe20003f86070 */
[----:B------:R-:W-:Y:S01]  /*7db0*/  VIADD R3, R4, 0xffffffe5 ;  /* 0xffffffe504037836 */ /* 0x000fe20000000000 */
[----:B------:R-:W1:Y:S01]  /*7dc0*/  LDC R250, c[0x0][0x230] ;  /* 0x00008c00fffa7b82 */ /* 0x000e620000000800 */
[----:B------:R-:W-:Y:S03]  /*7dd0*/  LDGSTS.E [R249+0xc], desc[UR60][R168.64], !P3 ;  /* 0x0000c000a8f97fae */ /* 0x000fe6000d92187c */
[----:B------:R-:W-:Y:S01]  /*7de0*/  ISETP.GE.U32.AND P3, PT, R3, 0x7fffff66, PT ;  /* 0x7fffff660300780c */ /* 0x000fe20003f66070 */
[----:B------:R-:W-:Y:S01]  /*7df0*/  LDGSTS.E [R249+0x8000], desc[UR60][R162.64], !P5 ;  /* 0x08000000a2f97fae */ /* 0x000fe2000e92187c */
[----:B------:R-:W-:Y:S01]  /*7e00*/  ISETP.GE.U32.AND P5, PT, R5, 0x7fffff2c, PT ;  /* 0x7fffff2c0500780c */ /* 0x000fe20003fa6070 */
[----:B------:R-:W-:-:S02]  /*7e10*/  VIADD R5, R7, 0xffffffaa ;  /* 0xffffffaa07057836 */ /* 0x000fc40000000000 */
[----:B--2---:R-:W-:Y:S01]  /*7e20*/  VIADD R3, R9, 0xffffffa9 ;  /* 0xffffffa909037836 */ /* 0x004fe20000000000 */
[----:B------:R-:W-:Y:S01]  /*7e30*/  LDGSTS.E [R249+0x8004], desc[UR60][R188.64], !P2 ;  /* 0x08004000bcf97fae */ /* 0x000fe2000d12187c */
[----:B------:R-:W2:Y:S01]  /*7e40*/  LDC R7, c[0x0][0x230] ;  /* 0x00008c00ff077b82 */ /* 0x000ea20000000800 */
[----:B------:R-:W-:Y:S01]  /*7e50*/  ISETP.GE.U32.AND P2, PT, R5, 0x7fffff2b, PT ;  /* 0x7fffff2b0500780c */ /* 0x000fe20003f46070 */
[----:B----4-:R-:W-:Y:S01]  /*7e60*/  VIADD R5, R6, 0xffffffa8 ;  /* 0xffffffa806057836 */ /* 0x010fe20000000000 */
[----:B------:R-:W-:Y:S01]  /*7e70*/  LDGSTS.E [R249+0x8008], desc[UR60][R166.64], !P0 ;  /* 0x08008000a6f97fae */ /* 0x000fe2000c12187c */
[----:B------:R-:W-:Y:S01]  /*7e80*/  ISETP.GE.U32.AND P0, PT, R3, 0x7fffff2a, PT ;  /* 0x7fffff2a0300780c */ /* 0x000fe20003f06070 */
[----:B------:R-:W-:Y:S01]  /*7e90*/  VIADD R3, R252, 0xffffff8b ;  /* 0xffffff8bfc037836 */ /* 0x000fe20000000000 */
[----:B------:R-:W-:Y:S01]  /*7ea0*/  LOP3.LUT R6, R2, 0x60, RZ, 0x3c, !PT ;  /* 0x0000006002067812 */ /* 0x000fe200078e3cff */
[----:B------:R-:W-:Y:S01]  /*7eb0*/  LDGSTS.E [R249+0x800c], desc[UR60][R192.64], !P1 ;  /* 0x0800c000c0f97fae */ /* 0x000fe2000c92187c */
[----:B------:R-:W-:Y:S01]  /*7ec0*/  ISETP.GE.U32.AND P1, PT, R5, 0x7fffff29, PT ;  /* 0x7fffff290500780c */ /* 0x000fe20003f26070 */
[----:B------:R-:W-:Y:S01]  /*7ed0*/  VIADD R5, R251, 0xffffff8a ;  /* 0xffffff8afb057836 */ /* 0x000fe20000000000 */
[----:B------:R-:W4:Y:S01]  /*7ee0*/  LDC R252, c[0x0][0x230] ;  /* 0x00008c00fffc7b82 */ /* 0x000f220000000800 */
[----:B------:R4:W-:Y:S01]  /*7ef0*/  LDGSTS.E [R249+0x10000], desc[UR60][R14.64], !P5 ;  /* 0x100000000ef97fae */ /* 0x0009e2000e92187c */
[----:B------:R-:W-:Y:S01]  /*7f00*/  ISETP.GE.U32.AND P5, PT, R3, 0x7fffff0c, PT ;  /* 0x7fffff0c0300780c */ /* 0x000fe20003fa6070 */
[----:B---3--:R-:W-:-:S02]  /*7f10*/  VIADD R3, R8, 0xffffff89 ;  /* 0xffffff8908037836 */ /* 0x008fc40000000000 */
[----:B------:R-:W-:Y:S01]  /*7f20*/  LDGSTS.E [R249+0x10004], desc[UR60][R170.64], !P2 ;  /* 0x10004000aaf97fae */ /* 0x000fe2000d12187c */
[----:B------:R-:W-:Y:S01]  /*7f30*/  ISETP.GE.U32.AND P2, PT, R5, 0x7fffff0b, PT ;  /* 0x7fffff0b0500780c */ /* 0x000fe20003f46070 */
[----:B-1----:R-:W-:Y:S01]  /*7f40*/  VIADD R5, R250, 0xffffff88 ;  /* 0xffffff88fa057836 */ /* 0x002fe20000000000 */
[----:B------:R-:W1:Y:S01]  /*7f50*/  LDC R251, c[0x0][0x230] ;  /* 0x00008c00fffb7b82 */ /* 0x000e620000000800 */
[----:B------:R-:W-:Y:S01]  /*7f60*/  LDGSTS.E [R249+0x10008], desc[UR60][R28.64], !P0 ;  /* 0x100080001cf97fae */ /* 0x000fe2000c12187c */
[----:B------:R-:W-:Y:S01]  /*7f70*/  ISETP.GE.U32.AND P0, PT, R3, 0x7fffff0a, PT ;  /* 0x7fffff0a0300780c */ /* 0x000fe20003f06070 */
[----:B------:R-:W-:Y:S02]  /*7f80*/  VIADD R3, R4, 0xffffffe4 ;  /* 0xffffffe404037836 */ /* 0x000fe40000000000 */
[----:B------:R-:W-:Y:S01]  /*7f90*/  LDGSTS.E [R249+0x1000c], desc[UR60][R174.64], !P1 ;  /* 0x1000c000aef97fae */ /* 0x000fe2000c92187c */
[----:B------:R-:W-:Y:S02]  /*7fa0*/  VIADD R250, R6, UR8 ;  /* 0x0000000806fa7c36 */ /* 0x000fe40008000000 */
[----:B------:R-:W-:Y:S01]  /*7fb0*/  ISETP.GE.U32.AND P1, PT, R3, 0x7fffff65, PT ;  /* 0x7fffff650300780c */ /* 0x000fe20003f26070 */
[----:B------:R-:W-:Y:S01]  /*7fc0*/  LDGSTS.E [R249+0x18000], desc[UR60][R176.64], !P5 ;  /* 0x18000000b0f97fae */ /* 0x000fe2000e92187c */
[----:B------:R-:W-:Y:S01]  /*7fd0*/  ISETP.GE.U32.AND P5, PT, R5, 0x7fffff09, PT ;  /* 0x7fffff090500780c */ /* 0x000fe20003fa6070 */
[C---:B------:R-:W-:Y:S01]  /*7fe0*/  VIADD R3, R4.reuse, 0xffffffc6 ;  /* 0xffffffc604037836 */ /* 0x040fe20000000000 */
[----:B------:R-:W3:Y:S01]  /*7ff0*/  LDC R6, c[0x0][0x230] ;  /* 0x00008c00ff067b82 */ /* 0x000ee20000000800 */
[----:B------:R-:W-:Y:S01]  /*8000*/  LDGSTS.E [R249+0x18004], desc[UR60][R178.64], !P2 ;  /* 0x18004000b2f97fae */ /* 0x000fe2000d12187c */
[----:B------:R-:W-:-:S03]  /*8010*/  VIADD R5, R4, 0xffffffc7 ;  /* 0xffffffc704057836 */ /* 0x000fc60000000000 */
[----:B------:R-:W-:Y:S01]  /*8020*/  LDGSTS.E [R249+0x18008], desc[UR60][R180.64], !P0 ;  /* 0x18008000b4f97fae */ /* 0x000fe2000c12187c */
[----:B------:R-:W-:Y:S01]  /*8030*/  ISETP.GE.U32.AND P0, PT, R3, 0x7fffff47, PT ;  /* 0x7fffff470300780c */ /* 0x000fe20003f06070 */
[C---:B------:R-:W-:Y:S01]  /*8040*/  VIADD R3, R4.reuse, 0xffffffc4 ;  /* 0xffffffc404037836 */ /* 0x040fe20000000000 */
[----:B------:R-:W-:Y:S01]  /*8050*/  ISETP.GE.U32.AND P2, PT, R5, 0x7fffff48, PT ;  /* 0x7fffff480500780c */ /* 0x000fe20003f46070 */
[C---:B------:R-:W-:Y:S01]  /*8060*/  VIADD R5, R4.reuse, 0xffffffc5 ;  /* 0xffffffc504057836 */ /* 0x040fe20000000000 */
[----:B------:R-:W4:Y:S01]  /*8070*/  LDC R9, c[0x0][0x230] ;  /* 0x00008c00ff097b82 */ /* 0x000f220000000800 */
[----:B------:R-:W-:Y:S03]  /*8080*/  LDGSTS.E [R249+0x1800c], desc[UR60][R182.64], !P5 ;  /* 0x1800c000b6f97fae */ /* 0x000fe6000e92187c */
[----:B------:R-:W-:Y:S01]  /*8090*/  ISETP.GE.U32.AND P5, PT, R5, 0x7fffff46, PT ;  /* 0x7fffff460500780c */ /* 0x000fe20003fa6070 */
[----:B------:R-:W-:Y:S01]  /*80a0*/  LDGSTS.E [R250], desc[UR60][R216.64], !P6 ;  /* 0x00000000d8fa7fae */ /* 0x000fe2000f12187c */
[----:B------:R-:W-:Y:S01]  /*80b0*/  ISETP.GE.U32.AND P6, PT, R3, 0x7fffff45, PT ;  /* 0x7fffff450300780c */ /* 0x000fe20003fc6070 */
[C---:B------:R-:W-:Y:S01]  /*80c0*/  VIADD R3, R4.reuse, 0xffffffe3 ;  /* 0xffffffe304037836 */ /* 0x040fe20000000000 */
[----:B------:R-:W4:Y:S01]  /*80d0*/  LDC R8, c[0x0][0x230] ;  /* 0x00008c00ff087b82 */ /* 0x000f220000000800 */
[----:B------:R-:W-:Y:S01]  /*80e0*/  LDGSTS.E [R250+0x4], desc[UR60][R190.64], !P4 ;  /* 0x00004000befa7fae */ /* 0x000fe2000e12187c */
[----:B------:R-:W-:-:S02]  /*80f0*/  VIADD R5, R4, 0xffffffe2 ;  /* 0xffffffe204057836 */ /* 0x000fc40000000000 */
[----:B------:R-:W-:Y:S01]  /*8100*/  ISETP.GE.U32.AND P4, PT, R3, 0x7fffff64, PT ;  /* 0x7fffff640300780c */ /* 0x000fe20003f86070 */
[----:B------:R-:W-:Y:S01]  /*8110*/  VIADD R3, R4, 0xffffffe1 ;  /* 0xffffffe104037836 */ /* 0x000fe20000000000 */
[----:B------:R-:W-:Y:S01]  /*8120*/  LDGSTS.E [R250+0x8], desc[UR60][R186.64], !P3 ;  /* 0x00008000bafa7fae */ /* 0x000fe2000d92187c */
[----:B------:R-:W-:Y:S01]  /*8130*/  ISETP.GE.U32.AND P3, PT, R5, 0x7fffff63, PT ;  /* 0x7fffff630500780c */ /* 0x000fe20003f66070 */
[----:B--2---:R-:W-:Y:S02]  /*8140*/  VIADD R5, R7, 0xffffffa7 ;  /* 0xffffffa707057836 */ /* 0x004fe40000000000 */
[----:B------:R-:W-:Y:S01]  /*8150*/  LDGSTS.E [R250+0xc], desc[UR60][R202.64], !P1 ;  /* 0x0000c000cafa7fae */ /* 0x000fe2000c92187c */
[----:B------:R-:W-:Y:S01]  /*8160*/  ISETP.GE.U32.AND P1, PT, R3, 0x7fffff62, PT ;  /* 0x7fffff620300780c */ /* 0x000fe20003f26070 */
[----:B-1----:R-:W-:Y:S01]  /*8170*/  VIADD R3, R251, 0xffffffa6 ;  /* 0xffffffa6fb037836 */ /* 0x002fe20000000000 */
[----:B------:R-:W1:Y:S01]  /*8180*/  LDC R7, c[0x0][0x230] ;  /* 0x00008c00ff077b82 */ /* 0x000e620000000800 */
[----:B------:R-:W-:Y:S01]  /*8190*/  LDGSTS.E [R250+0x8000], desc[UR60][R194.64], !P2 ;  /* 0x08000000c2fa7fae */ /* 0x000fe2000d12187c */
[----:B------:R-:W-:Y:S01]  /*81a0*/  ISETP.GE.U32.AND P2, PT, R5, 0x7fffff28, PT ;  /* 0x7fffff280500780c */ /* 0x000fe20003f46070 */
[----:B---3--:R-:W-:-:S02]  /*81b0*/  VIADD R5, R6, 0xffffffa5 ;  /* 0xffffffa506057836 */ /* 0x008fc40000000000 */
[----:B------:R-:W-:Y:S01]  /*81c0*/  LDGSTS.E [R250+0x8004], desc[UR60][R220.64], !P0 ;  /* 0x08004000dcfa7fae */ /* 0x000fe2000c12187c */
[----:B------:R-:W-:Y:S01]  /*81d0*/  ISETP.GE.U32.AND P0, PT, R3, 0x7fffff27, PT ;  /* 0x7fffff270300780c */ /* 0x000fe20003f06070 */
[----:B------:R-:W-:Y:S01]  /*81e0*/  VIADD R3, R10, 0xffffffa4 ;  /* 0xffffffa40a037836 */ /* 0x000fe20000000000 */
[----:B------:R-:W2:Y:S01]  /*81f0*/  LDC R6, c[0x0][0x230] ;  /* 0x00008c00ff067b82 */ /* 0x000ea20000000800 */
[----:B------:R-:W-:Y:S01]  /*8200*/  LDGSTS.E [R250+0x8008], desc[UR60][R200.64], !P5 ;  /* 0x08008000c8fa7fae */ /* 0x000fe2000e92187c */
[----:B------:R-:W-:Y:S01]  /*8210*/  ISETP.GE.U32.AND P5, PT, R5, 0x7fffff26, PT ;  /* 0x7fffff260500780c */ /* 0x000fe20003fa6070 */
[----:B----4-:R-:W-:Y:S02]  /*8220*/  VIADD R5, R252, 0xffffff87 ;  /* 0xffffff87fc057836 */ /* 0x010fe40000000000 */
[----:B------:R-:W-:Y:S01]  /*8230*/  LDGSTS.E [R250+0x800c], desc[UR60][R196.64], !P6 ;  /* 0x0800c000c4fa7fae */ /* 0x000fe2000f12187c */
[----:B------:R-:W-:Y:S01]  /*8240*/  ISETP.GE.U32.AND P6, PT, R3, 0x7fffff25, PT ;  /* 0x7fffff250300780c */ /* 0x000fe20003fc6070 */
[----:B------:R-:W-:Y:S01]  /*8250*/  VIADD R3, R9, 0xffffff86 ;  /* 0xffffff8609037836 */ /* 0x000fe20000000000 */
[----:B------:R-:W3:Y:S01]  /*8260*/  LDC R10, c[0x0][0x230] ;  /* 0x00008c00ff0a7b82 */ /* 0x000ee20000000800 */
[----:B------:R-:W-:Y:S01]  /*8270*/  LDGSTS.E [R250+0x10000], desc[UR60][R204.64], !P2 ;  /* 0x10000000ccfa7fae */ /* 0x000fe2000d12187c */
[----:B------:R-:W-:Y:S01]  /*8280*/  ISETP.GE.U32.AND P2, PT, R5, 0x7fffff08, PT ;  /* 0x7fffff080500780c */ /* 0x000fe20003f46070 */
[----:B------:R-:W-:-:S02]  /*8290*/  VIADD R5, R8, 0xffffff85 ;  /* 0xffffff8508057836 */ /* 0x000fc40000000000 */
[----:B------:R-:W-:Y:S01]  /*82a0*/  LDGSTS.E [R250+0x10004], desc[UR60][R18.64], !P0 ;  /* 0x1000400012fa7fae */ /* 0x000fe2000c12187c */
[----:B------:R-:W-:Y:S01]  /*82b0*/  ISETP.GE.U32.AND P0, PT, R3, 0x7fffff07, PT ;  /* 0x7fffff070300780c */ /* 0x000fe20003f06070 */
[C---:B------:R-:W-:Y:S01]  /*82c0*/  VIADD R3, R4.reuse, 0xffffffe0 ;  /* 0xffffffe004037836 */ /* 0x040fe20000000000 */
[----:B------:R-:W4:Y:S01]  /*82d0*/  LDC R251, c[0x0][0x230] ;  /* 0x00008c00fffb7b82 */ /* 0x000f220000000800 */
[----:B------:R-:W-:Y:S03]  /*82e0*/  LDGSTS.E [R250+0x10008], desc[UR60][R240.64], !P5 ;  /* 0x10008000f0fa7fae */ /* 0x000fe6000e92187c */
[----:B------:R-:W-:Y:S01]  /*82f0*/  ISETP.GE.U32.AND P5, PT, R3, 0x7fffff61, PT ;  /* 0x7fffff610300780c */ /* 0x000fe20003fa6070 */
[----:B------:R-:W-:Y:S01]  /*8300*/  LDGSTS.E [R250+0x1000c], desc[UR60][R206.64], !P6 ;  /* 0x1000c000cefa7fae */ /* 0x000fe2000f12187c */
[----:B------:R-:W-:Y:S01]  /*8310*/  ISETP.GE.U32.AND P6, PT, R5, 0x7fffff06, PT ;  /* 0x7fffff060500780c */ /* 0x000fe20003fc6070 */
[----:B-1----:R-:W-:Y:S01]  /*8320*/  VIADD R5, R7, 0xffffff84 ;  /* 0xffffff8407057836 */ /* 0x002fe20000000000 */
[----:B------:R-:W1:Y:S01]  /*8330*/  LDC R252, c[0x0][0x230] ;  /* 0x00008c00fffc7b82 */ /* 0x000e620000000800 */
[----:B------:R-:W-:Y:S01]  /*8340*/  LDGSTS.E [R250+0x18000], desc[UR60][R208.64], !P2 ;  /* 0x18000000d0fa7fae */ /* 0x000fe2000d12187c */
[----:B------:R-:W-:-:S02]  /*8350*/  VIADD R3, R4, 0xffffffc3 ;  /* 0xffffffc304037836 */ /* 0x000fc40000000000 */
[----:B------:R-:W-:Y:S01]  /*8360*/  VIADD R7, R11, UR8 ;  /* 0x000000080b077c36 */ /* 0x000fe20008000000 */
[----:B------:R-:W-:Y:S01]  /*8370*/  LDGSTS.E [R250+0x18004], desc[UR60][R210.64], !P0 ;  /* 0x18004000d2fa7fae */ /* 0x000fe2000c12187c */
[----:B------:R-:W-:Y:S01]  /*8380*/  ISETP.GE.U32.AND P0, PT, R5, 0x7fffff05, PT ;  /* 0x7fffff050500780c */ /* 0x000fe20003f06070 */
[C---:B------:R-:W-:Y:S01]  /*8390*/  VIADD R5, R4.reuse, 0xffffffc1 ;  /* 0xffffffc104057836 */ /* 0x040fe20000000000 */
[----:B------:R-:W1:Y:S01]  /*83a0*/  LDC R9, c[0x0][0x230] ;  /* 0x00008c00ff097b82 */ /* 0x000e620000000800 */
[----:B------:R-:W1:Y:S01]  /*83b0*/  S2R R161, SR_TID.X ;  /* 0x0000000000a17919 */ /* 0x000e620000002100 */
[----:B------:R-:W-:Y:S01]  /*83c0*/  ISETP.GE.U32.AND P2, PT, R3, 0x7fffff44, PT ;  /* 0x7fffff440300780c */ /* 0x000fe20003f46070 */
[C---:B------:R-:W-:Y:S01]  /*83d0*/  VIADD R3, R4.reuse, 0xffffffc2 ;  /* 0xffffffc204037836 */ /* 0x040fe20000000000 */
[----:B------:R-:W-:Y:S04]  /*83e0*/  LDGSTS.E [R250+0x18008], desc[UR60][R212.64], !P6 ;  /* 0x18008000d4fa7fae */ /* 0x000fe8000f12187c */
[----:B------:R-:W1:Y:S01]  /*83f0*/  LDC R8, c[0x0][0x230] ;  /* 0x00008c00ff087b82 */ /* 0x000e620000000800 */
[----:B------:R-:W-:Y:S01]  /*8400*/  ISETP.GE.U32.AND P6, PT, R3, 0x7fffff43, PT ;  /* 0x7fffff430300780c */ /* 0x000fe20003fc6070 */
[----:B------:R-:W-:Y:S01]  /*8410*/  VIADD R3, R4, 0xffffffc0 ;  /* 0xffffffc004037836 */ /* 0x000fe20000000000 */
[----:B------:R-:W-:Y:S01]  /*8420*/  LDGSTS.E [R250+0x1800c], desc[UR60][R214.64], !P0 ;  /* 0x1800c000d6fa7fae */ /* 0x000fe2000c12187c */
[----:B------:R-:W-:Y:S01]  /*8430*/  ISETP.GE.U32.AND P0, PT, R5, 0x7fffff42, PT ;  /* 0x7fffff420500780c */ /* 0x000fe20003f06070 */
[----:B--2---:R-:W-:-:S02]  /*8440*/  VIADD R5, R6, 0xffffffa3 ;  /* 0xffffffa306057836 */ /* 0x004fc40000000000 */
[----:B------:R-:W-:Y:S01]  /*8450*/  LDGSTS.E [R7], desc[UR60][R224.64], !P4 ;  /* 0x00000000e0077fae */ /* 0x000fe2000e12187c */
[----:B------:R-:W2:Y:S01]  /*8460*/  LDC R6, c[0x0][0x230] ;  /* 0x00008c00ff067b82 */ /* 0x000ea20000000800 */
[----:B------:R-:W-:Y:S01]  /*8470*/  ISETP.GE.U32.AND P4, PT, R3, 0x7fffff41, PT ;  /* 0x7fffff410300780c */ /* 0x000fe20003f86070 */
[----:B---3--:R-:W-:Y:S01]  /*8480*/  VIADD R3, R10, 0xffffffa2 ;  /* 0xffffffa20a037836 */ /* 0x008fe20000000000 */
[----:B------:R-:W-:Y:S01]  /*8490*/  LDGSTS.E [R7+0x4], desc[UR60][R218.64], !P3 ;  /* 0x00004000da077fae */ /* 0x000fe2000d92187c */
[----:B------:R-:W-:Y:S01]  /*84a0*/  ISETP.GE.U32.AND P3, PT, R5, 0x7fffff24, PT ;  /* 0x7fffff240500780c */ /* 0x000fe20003f66070 */
[----:B----4-:R-:W-:Y:S02]  /*84b0*/  VIADD R5, R251, 0xffffffa1 ;  /* 0xffffffa1fb057836 */ /* 0x010fe40000000000 */
[----:B------:R-:W-:Y:S01]  /*84c0*/  LDGSTS.E [R7+0x8], desc[UR60][R234.64], !P1 ;  /* 0x00008000ea077fae */ /* 0x000fe2000c92187c */
[----:B------:R-:W-:Y:S01]  /*84d0*/  ISETP.GE.U32.AND P1, PT, R3, 0x7fffff23, PT ;  /* 0x7fffff230300780c */ /* 0x000fe20003f26070 */
[----:B-1----:R-:W-:Y:S01]  /*84e0*/  VIADD R3, R252, 0xffffffa0 ;  /* 0xffffffa0fc037836 */ /* 0x002fe20000000000 */
[----:B------:R-:W1:Y:S01]  /*84f0*/  LDC R251, c[0x0][0x230] ;  /* 0x00008c00fffb7b82 */ /* 0x000e620000000800 */
[----:B------:R-:W-:Y:S01]  /*8500*/  LDGSTS.E [R7+0xc], desc[UR60][R222.64], !P5 ;  /* 0x0000c000de077fae */ /* 0x000fe2000e92187c */
[----:B------:R-:W-:Y:S01]  /*8510*/  ISETP.GE.U32.AND P5, PT, R5, 0x7fffff22, PT ;  /* 0x7fffff220500780c */ /* 0x000fe20003fa6070 */
[----:B------:R-:W-:-:S02]  /*8520*/  VIADD R5, R9, 0xffffff83 ;  /* 0xffffff8309057836 */ /* 0x000fc40000000000 */
[----:B------:R-:W-:Y:S01]  /*8530*/  VIADD R14, R4, 0x7f ;  /* 0x0000007f040e7836 */ /* 0x000fe20000000000 */
[----:B------:R-:W-:Y:S02]  /*8540*/  LDGSTS.E [R7+0x8000], desc[UR60][R230.64], !P2 ;  /* 0x08000000e6077fae */ /* 0x000fe4000d12187c */
[----:B------:R-:W3:Y:S01]  /*8550*/  LDC R252, c[0x0][0x230] ;  /* 0x00008c00fffc7b82 */ /* 0x000ee20000000800 */
[----:B------:R-:W-:Y:S01]  /*8560*/  ISETP.GE.U32.AND P2, PT, R3, 0x7fffff21, PT ;  /* 0x7fffff210300780c */ /* 0x000fe20003f46070 */
[----:B------:R-:W-:Y:S01]  /*8570*/  LDGSTS.E [R7+0x8004], desc[UR60][R228.64], !P6 ;  /* 0x08004000e4077fae */ /* 0x000fe2000f12187c */
[----:B------:R-:W-:Y:S01]  /*8580*/  VIADD R3, R8, 0xffffff82 ;  /* 0xffffff8208037836 */ /* 0x000fe20000000000 */
[----:B------:R-:W-:Y:S02]  /*8590*/  ISETP.GE.U32.AND P6, PT, R5, 0x7fffff04, PT ;  /* 0x7fffff040500780c */ /* 0x000fe40003fc6070 */
[----:B------:R-:W-:Y:S01]  /*85a0*/  LDGSTS.E [R7+0x8008], desc[UR60][R226.64], !P0 ;  /* 0x08008000e2077fae */ /* 0x000fe2000c12187c */
[----:B------:R-:W-:Y:S01]  /*85b0*/  LOP3.LUT R161, R161, 0x7f, RZ, 0xc0, !PT ;  /* 0x0000007fa1a17812 */ /* 0x000fe200078ec0ff */
[----:B------:R-:W4:Y:S01]  /*85c0*/  LDC R11, c[0x0][0x230] ;  /* 0x00008c00ff0b7b82 */ /* 0x000f220000000800 */
[----:B--2---:R-:W-:Y:S01]  /*85d0*/  VIADD R5, R6, 0xffffff80 ;  /* 0xffffff8006057836 */ /* 0x004fe20000000000 */
[----:B------:R-:W-:Y:S01]  /*85e0*/  LDGSTS.E [R7+0x800c], desc[UR60][R16.64], !P4 ;  /* 0x0800c00010077fae */ /* 0x000fe2000e12187c */
[----:B------:R-:W-:-:S02]  /*85f0*/  ISETP.GT.AND P4, PT, R14, 0x7f, PT ;  /* 0x0000007f0e00780c */ /* 0x000fc40003f84270 */
[----:B------:R-:W-:Y:S01]  /*8600*/  ISETP.GE.U32.AND P0, PT, R3, 0x7fffff03, PT ;  /* 0x7fffff030300780c */ /* 0x000fe20003f06070 */
[----:B------:R-:W-:Y:S02]  /*8610*/  LDGSTS.E [R7+0x10000], desc[UR60][R236.64], !P3 ;  /* 0x10000000ec077fae */ /* 0x000fe4000d92187c */
[----:B------:R-:W2:Y:S01]  /*8620*/  LDC R10, c[0x0][0x230] ;  /* 0x00008c00ff0a7b82 */ /* 0x000ea20000000800 */
[C---:B------:R-:W-:Y:S02]  /*8630*/  ISETP.GE.AND P3, PT, R161.reuse, R6, PT ;  /* 0x00000006a100720c */ /* 0x040fe40003f66270 */
[----:B------:R-:W-:Y:S01]  /*8640*/  SEL R3, RZ, 0x4, !P4 ;  /* 0x00000004ff037807 */ /* 0x000fe20006000000 */
[----:B------:R-:W-:Y:S01]  /*8650*/  LDGSTS.E [R7+0x10004], desc[UR60][R232.64], !P1 ;  /* 0x10004000e8077fae */ /* 0x000fe2000c92187c */
[----:B------:R-:W-:Y:S02]  /*8660*/  ISETP.GE.AND P4, PT, R161, R5, PT ;  /* 0x00000005a100720c */ /* 0x000fe40003f86270 */
[----:B------:R-:W-:Y:S01]  /*8670*/  SEL R4, R3, RZ, !P3 ;  /* 0x000000ff03047207 */ /* 0x000fe20005800000 */
[----:B------:R2:W-:Y:S01]  /*8680*/  STL [R1+0x440], R14 ;  /* 0x0004400e01007387 */ /* 0x0005e20000100800 */
[----:B------:R-:W-:Y:S01]  /*8690*/  ISETP.GT.AND P3, PT, R14, 0xff, PT ;  /* 0x000000ff0e00780c */ /* 0x000fe20003f64270 */
[----:B------:R-:W2:Y:S01]  /*86a0*/  LDC R9, c[0x0][0x230] ;  /* 0x00008c00ff097b82 */ /* 0x000ea20000000800 */
[----:B------:R-:W-:-:S04]  /*86b0*/  SEL R3, RZ, 0x4, P4 ;  /* 0x00000004ff037807 */ /* 0x000fc80002000000 */
[----:B------:R-:W-:Y:S01]  /*86c0*/  SEL R3, R3, RZ, P3 ;  /* 0x000000ff03037207 */ /* 0x000fe20001800000 */
[----:B-1----:R-:W-:Y:S01]  /*86d0*/  VIADD R6, R251, 0xffffff81 ;  /* 0xffffff81fb067836 */ /* 0x002fe20000000000 */
[----:B------:R-:W-:Y:S01]  /*86e0*/  ISETP.GE.U32.AND P1, PT, R5, 0x7fffff01, PT ;  /* 0x7fffff010500780c */ /* 0x000fe20003f26070 */
[----:B------:R-:W1:Y:S01]  /*86f0*/  LDC R8, c[0x0][0x230] ;  /* 0x00008c00ff087b82 */ /* 0x000e620000000800 */
[----:B------:R-:W-:Y:S01]  /*8700*/  ISETP.NE.U32.AND P3, PT, R3, RZ, PT ;  /* 0x000000ff0300720c */ /* 0x000fe20003f65070 */
[----:B---3--:R-:W-:Y:S01]  /*8710*/  VIADD R3, R252, 0xffffff7f ;  /* 0xffffff7ffc037836 */ /* 0x008fe20000000000 */
[----:B------:R-:W-:Y:S01]  /*8720*/  ISETP.GE.U32.AND P4, PT, R6, 0x7fffff02, PT ;  /* 0x7fffff020600780c */ /* 0x000fe20003f86070 */
[----:B------:R-:W-:Y:S01]  /*8730*/  LDGSTS.E [R7+0x10008], desc[UR60][R246.64], !P5 ;  /* 0x10008000f6077fae */ /* 0x000fe2000e92187c */
[----:B------:R-:W-:Y:S01]  /*8740*/  ISETP.NE.U32.AND P5, PT, R4, RZ, PT ;  /* 0x000000ff0400720c */ /* 0x000fe20003fa5070 */
[----:B----4-:R-:W-:Y:S01]  /*8750*/  VIADD R4, R11, 0xffffff7e ;  /* 0xffffff7e0b047836 */ /* 0x010fe20000000000 */
[----:B------:R-:W-:Y:S01]  /*8760*/  LOP3.LUT R5, R0, 0x40, RZ, 0x3c, !PT ;  /* 0x0000004000057812 */ /* 0x000fe200078e3cff */
[----:B------:R-:W-:Y:S01]  /*8770*/  LDGSTS.E [R7+0x1000c], desc[UR60][R20.64], !P2 ;  /* 0x1000c00014077fae */ /* 0x000fe2000d12187c */
[----:B------:R-:W-:Y:S01]  /*8780*/  ISETP.GE.U32.AND P2, PT, R3, 0x7fffff00, PT ;  /* 0x7fffff000300780c */ /* 0x000fe20003f46070 */
[----:B--2---:R-:W-:Y:S01]  /*8790*/  VIADD R3, R10, 0xffffff7d ;  /* 0xffffff7d0a037836 */ /* 0x004fe20000000000 */
[----:B------:R-:W2:Y:S01]  /*87a0*/  LDC R252, c[0x0][0x230] ;  /* 0x00008c00fffc7b82 */ /* 0x000ea20000000800 */
[----:B------:R-:W3:Y:S04]  /*87b0*/  LDL.64 R10, [R1+0x250] ;  /* 0x00025000010a7983 */ /* 0x000ee80000100a00 */
[----:B------:R-:W-:Y:S03]  /*87c0*/  LDGSTS.E [R7+0x18000], desc[UR60][R244.64], !P6 ;  /* 0x18000000f4077fae */ /* 0x000fe6000f12187c */
[----:B------:R-:W4:Y:S01]  /*87d0*/  LDC R251, c[0x0][0x230] ;  /* 0x00008c00fffb7b82 */ /* 0x000f220000000800 */
[----:B------:R-:W2:Y:S04]  /*87e0*/  LDL.64 R20, [R1+0x230] ;  /* 0x0002300001147983 */ /* 0x000ea80000100a00 */
[----:B------:R1:W-:Y:S04]  /*87f0*/  LDGSTS.E [R7+0x18004], desc[UR60][R238.64], !P0 ;  /* 0x18004000ee077fae */ /* 0x0003e8000c12187c */
[----:B------:R-:W-:Y:S04]  /*8800*/  LDGSTS.E [R7+0x18008], desc[UR60][R22.64], !P4 ;  /* 0x1800800016077fae */ /* 0x000fe8000e12187c */
[----:B------:R-:W-:Y:S04]  /*8810*/  LDGSTS.E [R7+0x1800c], desc[UR60][R12.64], !P1 ;  /* 0x1800c0000c077fae */ /* 0x000fe8000c92187c */
[----:B------:R-:W4:Y:S01]  /*8820*/  LDL.64 R244, [R1+0x1f0] ;  /* 0x0001f00001f47983 */ /* 0x000f220000100a00 */
[----:B------:R-:W-:-:S02]  /*8830*/  ISETP.GE.U32.AND P6, PT, R4, 0x7ffffeff, PT ;  /* 0x7ffffeff0400780c */ /* 0x000fc40003fc6070 */
[----:B------:R-:W-:Y:S01]  /*8840*/  ISETP.GE.U32.AND P0, PT, R3, 0x7ffffefe, PT ;  /* 0x7ffffefe0300780c */ /* 0x000fe20003f06070 */
[----:B------:R-:W4:Y:S04]  /*8850*/  LDL.64 R22, [R1+0x1d0] ;  /* 0x0001d00001167983 */ /* 0x000f280000100a00 */
[----:B------:R-:W4:Y:S01]  /*8860*/  LDL.64 R12, [R1+0x210] ;  /* 0x00021000010c7983 */ /* 0x000f220000100a00 */
[----:B------:R-:W-:Y:S02]  /*8870*/  VIADD R4, R9, 0xffffff7c ;  /* 0xffffff7c09047836 */ /* 0x000fe40000000000 */
[----:B-1----:R-:W-:Y:S01]  /*8880*/  VIADD R3, R8, 0xffffff7b ;  /* 0xffffff7b08037836 */ /* 0x002fe20000000000 */
[----:B------:R-:W-:Y:S01]  /*8890*/  LOP3.LUT R6, R0, 0x60, RZ, 0x3c, !PT ;  /* 0x0000006000067812 */ /* 0x000fe200078e3cff */
[----:B------:R-:W-:Y:S01]  /*88a0*/  IMAD.WIDE R238, R184, 0x4, R242 ;  /* 0x00000004b8ee7825 */ /* 0x000fe200078e02f2 */
[----:B------:R-:W-:Y:S01]  /*88b0*/  ISETP.GE.U32.AND P4, PT, R4, 0x7ffffefd, PT ;  /* 0x7ffffefd0400780c */ /* 0x000fe20003f86070 */
[----:B------:R-:W0:Y:S01]  /*88c0*/  LDGDEPBAR ;  /* 0x00000000000079af */ /* 0x000e220000000000 */
[----:B------:R-:W-:-:S02]  /*88d0*/  LOP3.LUT R4, R0, 0x20, RZ, 0x3c, !PT ;  /* 0x0000002000047812 */ /* 0x000fc400078e3cff */
[----:B------:R-:W-:Y:S01]  /*88e0*/  ISETP.GE.U32.AND P1, PT, R3, 0x7ffffefc, PT ;  /* 0x7ffffefc0300780c */ /* 0x000fe20003f26070 */
[----:B------:R-:W-:Y:S02]  /*88f0*/  VIADD R3, R0, UR8 ;  /* 0x0000000800037c36 */ /* 0x000fe40008000000 */
[----:B------:R-:W5:Y:S04]  /*8900*/  LDL.LU R0, [R1+0x8e0] ;  /* 0x0008e00001007983 */ /* 0x000f680000300800 */
[----:B------:R1:W-:Y:S04]  /*8910*/  STL [R1+0x7cc], R4 ;  /* 0x0007cc0401007387 */ /* 0x0003e80000100800 */
[----:B------:R1:W-:Y:S04]  /*8920*/  STL [R1+0x7c8], R5 ;  /* 0x0007c80501007387 */ /* 0x0003e80000100800 */
[----:B------:R1:W-:Y:S04]  /*8930*/  STL [R1+0x7c4], R6 ;  /* 0x0007c40601007387 */ /* 0x0003e80000100800 */
[----:B------:R-:W4:Y:S04]  /*8940*/  LDL.64 R242, [R1+0x1b0] ;  /* 0x0001b00001f27983 */ /* 0x000f280000100a00 */
[----:B------:R-:W4:Y:S04]  /*8950*/  LDL.64 R216, [R1+0x190] ;  /* 0x0001900001d87983 */ /* 0x000f280000100a00 */
[----:B------:R-:W4:Y:S04]  /*8960*/  LDL.64 R182, [R1+0x170] ;  /* 0x0001700001b67983 */ /* 0x000f280000100a00 */
[----:B------:R-:W4:Y:S04]  /*8970*/  LDL.64 R248, [R1+0x150] ;  /* 0x0001500001f87983 */ /* 0x000f280000100a00 */
[----:B------:R-:W4:Y:S04]  /*8980*/  LDL.64 R180, [R1+0x130] ;  /* 0x0001300001b47983 */ /* 0x000f280000100a00 */
[----:B------:R-:W4:Y:S04]  /*8990*/  LDL.64 R178, [R1+0x110] ;  /* 0x0001100001b27983 */ /* 0x000f280000100a00 */
[----:B------:R-:W4:Y:S04]  /*89a0*/  LDL.64 R176, [R1+0xf0] ;  /* 0x0000f00001b07983 */ /* 0x000f280000100a00 */
[----:B---3--:R-:W-:Y:S04]  /*89b0*/  LDGSTS.E [R3+0x60000], desc[UR60][R10.64], P5 ;  /* 0x600000000a037fae */ /* 0x008fe8000a92187c */
[----:B--2---:R-:W-:Y:S04]  /*89c0*/  LDGSTS.E [R3+0x60400], desc[UR60][R20.64], P5 ;  /* 0x6040000014037fae */ /* 0x004fe8000a92187c */
[----:B------:R-:W2:Y:S04]  /*89d0*/  LDL.64 R20, [R1+0xd0] ;  /* 0x0000d00001147983 */ /* 0x000ea80000100a00 */
[----:B------:R3:W-:Y:S04]  /*89e0*/  STL.64 [R1+0x2b0], R238 ;  /* 0x0002b0ee01007387 */ /* 0x0007e80000100a00 */
[----:B------:R-:W3:Y:S04]  /*89f0*/  LDL.64 R174, [R1+0x90] ;  /* 0x0000900001ae7983 */ /* 0x000ee80000100a00 */
[----:B----4-:R-:W-:Y:S04]  /*8a00*/  LDGSTS.E [R3+0x60800], desc[UR60][R12.64], P5 ;  /* 0x608000000c037fae */ /* 0x010fe8000a92187c */
[----:B------:R-:W4:Y:S04]  /*8a10*/  LDL.64 R170, [R1+0x70] ;  /* 0x0000700001aa7983 */ /* 0x000f280000100a00 */
[----:B------:R-:W4:Y:S04]  /*8a20*/  LDL.64 R14, [R1+0x248] ;  /* 0x00024800010e7983 */ /* 0x000f280000100a00 */
[----:B------:R-:W3:Y:S04]  /*8a30*/  LDL.64 R12, [R1+0xb0] ;  /* 0x0000b000010c7983 */ /* 0x000ee80000100a00 */
[----:B------:R-:W4:Y:S04]  /*8a40*/  LDL.64 R192, [R1+0x228] ;  /* 0x0002280001c07983 */ /* 0x000f280000100a00 */
[----:B------:R-:W4:Y:S04]  /*8a50*/  LDL.64 R166, [R1+0x208] ;  /* 0x0002080001a67983 */ /* 0x000f280000100a00 */
[----:B------:R-:W-:Y:S04]  /*8a60*/  LDGSTS.E [R3+0x60c00], desc[UR60][R244.64], P5 ;  /* 0x60c00000f4037fae */ /* 0x000fe8000a92187c */
[----:B------:R-:W4:Y:S04]  /*8a70*/  LDL.64 R188, [R1+0x1e8] ;  /* 0x0001e80001bc7983 */ /* 0x000f280000100a00 */
[----:B------:R-:W4:Y:S04]  /*8a80*/  LDL.64 R162, [R1+0x1a8] ;  /* 0x0001a80001a27983 */ /* 0x000f280000100a00 */
[----:B------:R-:W4:Y:S04]  /*8a90*/  LDL.64 R244, [R1+0x1c8] ;  /* 0x0001c80001f47983 */ /* 0x000f280000100a00 */
[----:B------:R-:W4:Y:S04]  /*8aa0*/  LDL.64 R168, [R1+0x188] ;  /* 0x0001880001a87983 */ /* 0x000f280000100a00 */
[----:B------:R-:W4:Y:S04]  /*8ab0*/  LDL.64 R198, [R1+0x168] ;  /* 0x0001680001c67983 */ /* 0x000f280000100a00 */
[----:B------:R-:W-:Y:S04]  /*8ac0*/  LDGSTS.E [R3+0x61000], desc[UR60][R22.64], P5 ;  /* 0x6100000016037fae */ /* 0x000fe8000a92187c */
[----:B------:R-:W4:Y:S04]  /*8ad0*/  LDL.64 R164, [R1+0x148] ;  /* 0x0001480001a47983 */ /* 0x000f280000100a00 */
[----:B------:R-:W4:Y:S04]  /*8ae0*/  LDL.64 R154, [R1+0x128] ;  /* 0x00012800019a7983 */ /* 0x000f280000100a00 */
[----:B------:R-:W-:Y:S04]  /*8af0*/  LDGSTS.E [R3+0x61400], desc[UR60][R242.64], P5 ;  /* 0x61400000f2037fae */ /* 0x000fe8000a92187c */
        /* <DEDUP_REMOVED lines=12> */
[----:B------:R-:W4:Y:S01]  /*8bc0*/  LDL.64 R22, [R1+0x240] ;  /* 0x0002400001167983 */ /* 0x000f220000100a00 */
[----:B-1----:R-:W-:-:S02]  /*8bd0*/  VIADD R4, R4, UR8 ;  /* 0x0000000804047c36 */ /* 0x002fc40008000000 */
[----:B------:R-:W-:Y:S01]  /*8be0*/  VIADD R5, R5, UR8 ;  /* 0x0000000805057c36 */ /* 0x000fe20008000000 */
[----:B------:R-:W4:Y:S04]  /*8bf0*/  LDL.64 R216, [R1+0x1c0] ;  /* 0x0001c00001d87983 */ /* 0x000f280000100a00 */
[----:B------:R-:W4:Y:S04]  /*8c00*/  LDL.64 R248, [R1+0x1a0] ;  /* 0x0001a00001f87983 */ /* 0x000f280000100a00 */
[----:B------:R-:W4:Y:S04]  /*8c10*/  LDL.64 R182, [R1+0x180] ;  /* 0x0001800001b67983 */ /* 0x000f280000100a00 */
[----:B------:R-:W4:Y:S04]  /*8c20*/  LDL.64 R180, [R1+0x160] ;  /* 0x0001600001b47983 */ /* 0x000f280000100a00 */
[----:B------:R-:W4:Y:S04]  /*8c30*/  LDL.64 R178, [R1+0x140] ;  /* 0x0001400001b27983 */ /* 0x000f280000100a00 */
[----:B------:R-:W4:Y:S04]  /*8c40*/  LDL.64 R176, [R1+0x120] ;  /* 0x0001200001b07983 */ /* 0x000f280000100a00 */
[----:B------:R-:W4:Y:S04]  /*8c50*/  LDL.64 R242, [R1+0x58] ;  /* 0x0000580001f27983 */ /* 0x000f280000100a00 */
[----:B--2---:R-:W-:Y:S04]  /*8c60*/  LDGSTS.E [R3+0x63000], desc[UR60][R20.64], P5 ;  /* 0x6300000014037fae */ /* 0x004fe8000a92187c */
[----:B------:R-:W2:Y:S04]  /*8c70*/  LDL.64 R20, [R1+0x220] ;  /* 0x0002200001147983 */ /* 0x000ea80000100a00 */
[----:B---3--:R-:W-:Y:S04]  /*8c80*/  LDGSTS.E [R3+0x63400], desc[UR60][R12.64], P5 ;  /* 0x634000000c037fae */ /* 0x008fe8000a92187c */
[----:B------:R-:W-:Y:S04]  /*8c90*/  LDGSTS.E [R3+0x63800], desc[UR60][R174.64], P5 ;  /* 0x63800000ae037fae */ /* 0x000fe8000a92187c */
[----:B----4-:R-:W-:Y:S04]  /*8ca0*/  LDGSTS.E [R3+0x63c00], desc[UR60][R170.64], P5 ;  /* 0x63c00000aa037fae */ /* 0x010fe8000a92187c */
[----:B------:R-:W-:Y:S04]  /*8cb0*/  LDGSTS.E [R4+0x60100], desc[UR60][R14.64], P5 ;  /* 0x601000000e047fae */ /* 0x000fe8000a92187c */
[----:B------:R-:W-:Y:S04]  /*8cc0*/  LDGSTS.E [R4+0x60500], desc[UR60][R192.64], P5 ;  /* 0x60500000c0047fae */ /* 0x000fe8000a92187c */
[----:B------:R-:W-:Y:S04]  /*8cd0*/  LDGSTS.E [R4+0x60900], desc[UR60][R166.64], P5 ;  /* 0x60900000a6047fae */ /* 0x000fe8000a92187c */
[----:B------:R-:W-:Y:S04]  /*8ce0*/  LDGSTS.E [R4+0x60d00], desc[UR60][R188.64], P5 ;  /* 0x60d00000bc047fae */ /* 0x000fe8000a92187c */
[----:B------:R-:W3:Y:S04]  /*8cf0*/  LDL.64 R12, [R1+0x200] ;  /* 0x00020000010c7983 */ /* 0x000ee80000100a00 */
[----:B------:R-:W-:Y:S04]  /*8d00*/  LDGSTS.E [R4+0x61100], desc[UR60][R244.64], P5 ;  /* 0x61100000f4047fae */ /* 0x000fe8000a92187c */
[----:B------:R-:W-:Y:S04]  /*8d10*/  LDGSTS.E [R4+0x61500], desc[UR60][R162.64], P5 ;  /* 0x61500000a2047fae */ /* 0x000fe8000a92187c */
[----:B------:R-:W-:Y:S04]  /*8d20*/  LDGSTS.E [R4+0x61900], desc[UR60][R168.64], P5 ;  /* 0x61900000a8047fae */ /* 0x000fe8000a92187c */
[----:B------:R-:W4:Y:S04]  /*8d30*/  LDL.64 R244, [R1+0x1e0] ;  /* 0x0001e00001f47983 */ /* 0x000f280000100a00 */
[----:B------:R-:W-:Y:S04]  /*8d40*/  LDGSTS.E [R4+0x61d00], desc[UR60][R198.64], P5 ;  /* 0x61d00000c6047fae */ /* 0x000fe8000a92187c */
[----:B------:R-:W-:Y:S04]  /*8d50*/  LDGSTS.E [R4+0x62100], desc[UR60][R164.64], P5 ;  /* 0x62100000a4047fae */ /* 0x000fe8000a92187c */
[----:B------:R-:W-:Y:S04]  /*8d60*/  LDGSTS.E [R4+0x62500], desc[UR60][R154.64], P5 ;  /* 0x625000009a047fae */ /* 0x000fe8000a92187c */
[----:B------:R-:W-:Y:S04]  /*8d70*/  LDGSTS.E [R4+0x62900], desc[UR60][R152.64], P5 ;  /* 0x6290000098047fae */ /* 0x000fe8000a92187c */
[----:B------:R-:W-:Y:S04]  /*8d80*/  LDGSTS.E [R4+0x62d00], desc[UR60][R172.64], P5 ;  /* 0x62d00000ac047fae */ /* 0x000fe8000a92187c */
        /* <DEDUP_REMOVED lines=26> */
[----:B------:R-:W3:Y:S04]  /*8f30*/  LDL.64 R12, [R1+0x98] ;  /* 0x00009800010c7983 */ /* 0x000ee80000100a00 */
[----:B----4-:R-:W-:Y:S04]  /*8f40*/  LDGSTS.E [R5+0x60e00], desc[UR60][R244.64], P5 ;  /* 0x60e00000f4057fae */ /* 0x010fe8000a92187c */
[----:B------:R-:W-:Y:S04]  /*8f50*/  LDGSTS.E [R5+0x61200], desc[UR60][R216.64], P5 ;  /* 0x61200000d8057fae */ /* 0x000fe8000a92187c */
[----:B------:R-:W-:Y:S04]  /*8f60*/  LDGSTS.E [R5+0x61600], desc[UR60][R248.64], P5 ;  /* 0x61600000f8057fae */ /* 0x000fe8000a92187c */
[----:B------:R-:W4:Y:S04]  /*8f70*/  LDL.64 R244, [R1+0x78] ;  /* 0x0000780001f47983 */ /* 0x000f280000100a00 */
[----:B------:R-:W4:Y:S04]  /*8f80*/  LDL.LU.64 R216, [R1+0x8d8] ;  /* 0x0008d80001d87983 */ /* 0x000f280000300a00 */
[----:B------:R-:W4:Y:S04]  /*8f90*/  LDL.LU.64 R248, [R1+0x8d0] ;  /* 0x0008d00001f87983 */ /* 0x000f280000300a00 */
[----:B------:R-:W-:Y:S04]  /*8fa0*/  LDGSTS.E [R5+0x61a00], desc[UR60][R182.64], P5 ;  /* 0x61a00000b6057fae */ /* 0x000fe8000a92187c */
[----:B------:R-:W-:Y:S01]  /*8fb0*/  LDGSTS.E [R5+0x61e00], desc[UR60][R180.64], P5 ;  /* 0x61e00000b4057fae */ /* 0x000fe2000a92187c */
[----:B------:R-:W-:-:S03]  /*8fc0*/  VIADD R6, R6, UR8 ;  /* 0x0000000806067c36 */ /* 0x000fc60008000000 */
[----:B------:R-:W-:Y:S04]  /*8fd0*/  LDGSTS.E [R5+0x62200], desc[UR60][R178.64], P5 ;  /* 0x62200000b2057fae */ /* 0x000fe8000a92187c */
[----:B------:R-:W4:Y:S04]  /*8fe0*/  LDL.LU.64 R182, [R1+0x8c8] ;  /* 0x0008c80001b67983 */ /* 0x000f280000300a00 */
[----:B------:R-:W4:Y:S04]  /*8ff0*/  LDL.LU.64 R180, [R1+0x8c0] ;  /* 0x0008c00001b47983 */ /* 0x000f280000300a00 */
[----:B------:R-:W4:Y:S04]  /*9000*/  LDL.LU.64 R178, [R1+0x8b8] ;  /* 0x0008b80001b27983 */ /* 0x000f280000300a00 */
[----:B------:R-:W-:Y:S04]  /*9010*/  LDGSTS.E [R5+0x62600], desc[UR60][R176.64], P5 ;  /* 0x62600000b0057fae */ /* 0x000fe8000a92187c */
[----:B------:R-:W-:Y:S04]  /*9020*/  LDGSTS.E [R5+0x62a00], desc[UR60][R174.64], P5 ;  /* 0x62a00000ae057fae */ /* 0x000fe8000a92187c */
[----:B------:R-:W4:Y:S04]  /*9030*/  LDL.LU.64 R176, [R1+0x8b0] ;  /* 0x0008b00001b07983 */ /* 0x000f280000300a00 */
[----:B------:R-:W4:Y:S04]  /*9040*/  LDL.LU.64 R174, [R1+0x8a8] ;  /* 0x0008a80001ae7983 */ /* 0x000f280000300a00 */
[----:B------:R1:W-:Y:S04]  /*9050*/  LDGSTS.E [R5+0x62e00], desc[UR60][R22.64], P5 ;  /* 0x62e0000016057fae */ /* 0x0003e8000a92187c */
[----:B------:R-:W1:Y:S04]  /*9060*/  LDL.LU.64 R22, [R1+0x20] ;  /* 0x0000200001167983 */ /* 0x000e680000300a00 */
[----:B--2---:R2:W-:Y:S04]  /*9070*/  LDGSTS.E [R5+0x63200], desc[UR60][R20.64], P5 ;  /* 0x6320000014057fae */ /* 0x0045e8000a92187c */
[----:B------:R-:W-:Y:S04]  /*9080*/  LDGSTS.E [R5+0x63600], desc[UR60][R170.64], P5 ;  /* 0x63600000aa057fae */ /* 0x000fe8000a92187c */
[----:B------:R-:W-:Y:S04]  /*9090*/  LDGSTS.E [R5+0x63a00], desc[UR60][R14.64], P5 ;  /* 0x63a000000e057fae */ /* 0x000fe8000a92187c */
[----:B------:R-:W2:Y:S04]  /*90a0*/  LDL.LU.64 R20, [R1+0x18] ;  /* 0x0000180001147983 */ /* 0x000ea80000300a00 */
[----:B------:R-:W2:Y:S04]  /*90b0*/  LDL.LU.64 R170, [R1+0x8a0] ;  /* 0x0008a00001aa7983 */ /* 0x000ea80000300a00 */
[----:B------:R-:W2:Y:S04]  /*90c0*/  LDL.LU.64 R14, [R1+0x898] ;  /* 0x00089800010e7983 */ /* 0x000ea80000300a00 */
[----:B------:R-:W-:Y:S04]  /*90d0*/  LDGSTS.E [R5+0x63e00], desc[UR60][R192.64], P5 ;  /* 0x63e00000c0057fae */ /* 0x000fe8000a92187c */
        /* <DEDUP_REMOVED lines=25> */
[----:B---3--:R-:W-:Y:S04]  /*9270*/  LDGSTS.E [R6+0x63700], desc[UR60][R12.64], P5 ;  /* 0x637000000c067fae */ /* 0x008fe8000a92187c */
[----:B------:R-:W3:Y:S04]  /*9280*/  LDL.LU.64 R246, [R1+0x838] ;  /* 0x0008380001f67983 */ /* 0x000ee80000300a00 */
[----:B------:R-:W3:Y:S04]  /*9290*/  LDL.LU.64 R10, [R1+0x830] ;  /* 0x00083000010a7983 */ /* 0x000ee80000300a00 */
[----:B------:R-:W3:Y:S04]  /*92a0*/  LDL.LU.64 R12, [R1+0x828] ;  /* 0x00082800010c7983 */ /* 0x000ee80000300a00 */
[----:B----4-:R-:W-:Y:S04]  /*92b0*/  LDGSTS.E [R6+0x63b00], desc[UR60][R244.64], P5 ;  /* 0x63b00000f4067fae */ /* 0x010fe8000a92187c */
[----:B------:R4:W-:Y:S04]  /*92c0*/  LDGSTS.E [R6+0x63f00], desc[UR60][R242.64], P5 ;  /* 0x63f00000f2067fae */ /* 0x0009e8000a92187c */
[----:B------:R-:W0:Y:S04]  /*92d0*/  LDGDEPBAR ;  /* 0x00000000000079af */ /* 0x000e280000000000 */
[----:B------:R-:W4:Y:S01]  /*92e0*/  LDL.LU.64 R244, [R1+0x820] ;  /* 0x0008200001f47983 */ /* 0x000f220000300a00 */
[----:B------:R-:W-:Y:S01]  /*92f0*/  BAR.SYNC.DEFER_BLOCKING 0x0 ;  /* 0x0000000000007b1d */ /* 0x000fe20000010000 */
[----:B-1----:R-:W-:-:S04]  /*9300*/  IMAD.WIDE R22, R184, 0x4, R22 ;  /* 0x00000004b8167825 */ /* 0x002fc800078e0216 */
[----:B--2---:R-:W-:Y:S01]  /*9310*/  IMAD.WIDE R20, R184, 0x4, R20 ;  /* 0x00000004b8147825 */ /* 0x004fe200078e0214 */
[----:B------:R-:W-:Y:S01]  /*9320*/  @!PT LDS RZ, [RZ] ;  /* 0x00000000fffff984 */ /* 0x000fe20000000800 */
[----:B------:R-:W-:Y:S01]  /*9330*/  @!PT LDS RZ, [RZ] ;  /* 0x00000000fffff984 */ /* 0x000fe20000000800 */
[----:B------:R-:W-:Y:S01]  /*9340*/  @!PT LDS RZ, [RZ] ;  /* 0x00000000fffff984 */ /* 0x000fe20000000800 */
[----:B----4-:R-:W-:Y:S04]  /*9350*/  LDGSTS.E [R244+0x20000], desc[UR60][R238.64], !P2 ;  /* 0x20000000eef47fae */ /* 0x010fe8000d12187c */
[----:B------:R-:W-:Y:S04]  /*9360*/  LDGSTS.E [R244+0x20004], desc[UR60][R22.64], !P6 ;  /* 0x2000400016f47fae */ /* 0x000fe8000f12187c */
[----:B------:R-:W-:Y:S04]  /*9370*/  LDGSTS.E [R244+0x20008], desc[UR60][R20.64], !P0 ;  /* 0x2000800014f47fae */ /* 0x000fe8000c12187c */
[----:B------:R-:W2:Y:S04]  /*9380*/  LDL.LU.64 R238, [R1+0x818] ;  /* 0x0008180001ee7983 */ /* 0x000ea80000300a00 */
[----:B------:R1:W-:Y:S04]  /*9390*/  STL.64 [R1+0x2b8], R22 ;  /* 0x0002b81601007387 */ /* 0x0003e80000100a00 */
[----:B-1----:R-:W4:Y:S04]  /*93a0*/  LDL.LU.64 R22, [R1+0x810] ;  /* 0x0008100001167983 */ /* 0x002f280000300a00 */
[----:B------:R1:W-:Y:S04]  /*93b0*/  STL.64 [R1+0x2c0], R20 ;  /* 0x0002c01401007387 */ /* 0x0003e80000100a00 */
[----:B-1----:R-:W3:Y:S01]  /*93c0*/  LDL.LU.64 R20, [R1+0x808] ;  /* 0x0008080001147983 */ /* 0x002ee20000300a00 */
[----:B------:R-:W-:-:S02]  /*93d0*/  VIADD R242, R252, 0xffffff5f ;  /* 0xffffff5ffcf27836 */ /* 0x000fc40000000000 */
[----:B------:R-:W-:Y:S01]  /*93e0*/  VIADD R243, R159, 0xffffff5e ;  /* 0xffffff5e9ff37836 */ /* 0x000fe20000000000 */
[----:B------:R-:W1:Y:S02]  /*93f0*/  LDC R252, c[0x0][0x230] ;  /* 0x00008c00fffc7b82 */ /* 0x000e640000000800 */
[----:B------:R-:W-:Y:S01]  /*9400*/  ISETP.GE.U32.AND P2, PT, R242, 0x7ffffee0, PT ;  /* 0x7ffffee0f200780c */ /* 0x000fe20003f46070 */
[----:B------:R-:W-:-:S05]  /*9410*/  VIADD R242, R156, 0xffffff5d ;  /* 0xffffff5d9cf27836 */ /* 0x000fca0000000000 */
[----:B------:R-:W-:Y:S01]  /*9420*/  ISETP.GE.U32.AND P0, PT, R242, 0x7ffffede, PT ;  /* 0x7ffffedef200780c */ /* 0x000fe20003f06070 */
[----:B------:R-:W-:Y:S01]  /*9430*/  VIADD R242, R158, 0xffffff5c ;  /* 0xffffff5c9ef27836 */ /* 0x000fe20000000000 */
[----:B------:R-:W1:Y:S01]  /*9440*/  LDC R156, c[0x0][0x230] ;  /* 0x00008c00ff9c7b82 */ /* 0x000e620000000800 */
[----:B------:R-:W-:Y:S01]  /*9450*/  IMAD.WIDE R160, R184, 0x4, R160 ;  /* 0x00000004b8a07825 */ /* 0x000fe200078e02a0 */
[----:B------:R-:W-:-:S04]  /*9460*/  ISETP.GE.U32.AND P6, PT, R243, 0x7ffffedf, PT ;  /* 0x7ffffedff300780c */ /* 0x000fc80003fc6070 */
[----:B------:R1:W-:Y:S01]  /*9470*/  LDGSTS.E [R244+0x2000c], desc[UR60][R160.64], !P4 ;  /* 0x2000c000a0f47fae */ /* 0x0003e2000e12187c */
[----:B------:R-:W-:Y:S01]  /*9480*/  ISETP.GE.U32.AND P4, PT, R242, 0x7ffffedd, PT ;  /* 0x7ffffeddf200780c */ /* 0x000fe20003f86070 */
[----:B------:R-:W-:Y:S01]  /*9490*/  VIADD R251, R251, 0xffffff7a ;  /* 0xffffff7afbfb7836 */ /* 0x000fe20000000000 */
[----:B------:R-:W4:Y:S01]  /*94a0*/  LDC R243, c[0x0][0x230] ;  /* 0x00008c00fff37b82 */ /* 0x000f220000000800 */
[----:B------:R1:W-:Y:S07]  /*94b0*/  STL.64 [R1+0x2c8], R160 ;  /* 0x0002c8a001007387 */ /* 0x0003ee0000100a00 */
[----:B------:R-:W4:Y:S01]  /*94c0*/  LDC R242, c[0x0][0x230] ;  /* 0x00008c00fff27b82 */ /* 0x000f220000000800 */
[----:B-1----:R-:W-:-:S04]  /*94d0*/  IMAD.WIDE R160, R184, 0x4, R36 ;  /* 0x00000004b8a07825 */ /* 0x002fc800078e0224 */
[----:B---3--:R-:W-:-:S04]  /*94e0*/  IMAD.WIDE R158, R184, 0x4, R20 ;  /* 0x00000004b89e7825 */ /* 0x008fc800078e0214 */
[C---:B----4-:R-:W-:Y:S01]  /*94f0*/  IMAD.WIDE R22, R184.reuse, 0x4, R22 ;  /* 0x00000004b8167825 */ /* 0x050fe200078e0216 */
[----:B------:R-:W1:Y:S01]  /*9500*/  LDC R21, c[0x0][0x230] ;  /* 0x00008c00ff157b82 */ /* 0x000e620000000800 */
[----:B------:R3:W-:Y:S04]  /*9510*/  LDGSTS.E [R244+0x28000], desc[UR60][R158.64], !P2 ;  /* 0x280000009ef47fae */ /* 0x0007e8000d12187c */
[----:B------:R3:W-:Y:S01]  /*9520*/  STL.64 [R1+0x3b0], R158 ;  /* 0x0003b09e01007387 */ /* 0x0007e20000100a00 */
[----:B------:R-:W-:Y:S02]  /*9530*/  ISETP.GE.U32.AND P5, PT, R251, 0x7ffffefb, PT ;  /* 0x7ffffefbfb00780c */ /* 0x000fe40003fa6070 */
[----:B------:R-:W4:Y:S01]  /*9540*/  LDC R251, c[0x0][0x230] ;  /* 0x00008c00fffb7b82 */ /* 0x000f220000000800 */
[----:B------:R-:W-:Y:S04]  /*9550*/  STL.64 [R1+0x3b8], R160 ;  /* 0x0003b8a001007387 */ /* 0x000fe80000100a00 */
[----:B------:R-:W-:Y:S03]  /*9560*/  LDGSTS.E [R244+0x28004], desc[UR60][R160.64], !P6 ;  /* 0x28004000a0f47fae */ /* 0x000fe6000f12187c */
[----:B------:R-:W2:Y:S01]  /*9570*/  LDC R36, c[0x0][0x230] ;  /* 0x00008c00ff247b82 */ /* 0x000ea20000000800 */
[----:B---3--:R-:W-:-:S04]  /*9580*/  IMAD.WIDE R158, R184, 0x4, R24 ;  /* 0x00000004b89e7825 */ /* 0x008fc800078e0218 */
[----:B-1----:R-:W-:Y:S01]  /*9590*/  VIADD R20, R21, 0xffffff3f ;  /* 0xffffff3f15147836 */ /* 0x002fe20000000000 */
[----:B------:R-:W-:Y:S01]  /*95a0*/  IADD3 R21, R157, -0xc3, RZ ;  /* 0xffffff3d9d157810 */ /* 0x000fe20007ffe0ff */
[----:B------:R-:W-:Y:S01]  /*95b0*/  STL.64 [R1+0x3c0], R22 ;  /* 0x0003c01601007387 */ /* 0x000fe20000100a00 */
[----:B------:R-:W1:Y:S02]  /*95c0*/  LDC R24, c[0x0][0x230] ;  /* 0x00008c00ff187b82 */ /* 0x000e640000000800 */
[----:B------:R-:W-:Y:S01]  /*95d0*/  ISETP.GE.U32.AND P2, PT, R20, 0x7ffffec0, PT ;  /* 0x7ffffec01400780c */ /* 0x000fe20003f46070 */
[----:B------:R-:W-:Y:S01]  /*95e0*/  LDGSTS.E [R244+0x28008], desc[UR60][R22.64], !P0 ;  /* 0x2800800016f47fae */ /* 0x000fe2000c12187c */
[----:B------:R-:W-:Y:S01]  /*95f0*/  ISETP.GE.U32.AND P0, PT, R21, 0x7ffffebe, PT ;  /* 0x7ffffebe1500780c */ /* 0x000fe20003f06070 */
[----:B------:R-:W-:Y:S02]  /*9600*/  VIADD R21, R156, 0xffffff1f ;  /* 0xffffff1f9c157836 */ /* 0x000fe40000000000 */
[----:B------:R3:W-:Y:S01]  /*9610*/  STL.64 [R1+0x3c8], R158 ;  /* 0x0003c89e01007387 */ /* 0x0007e20000100a00 */
[----:B------:R-:W-:Y:S01]  /*9620*/  IMAD.WIDE R156, R184, 0x4, R26 ;  /* 0x00000004b89c7825 */ /* 0x000fe200078e021a */
[----:B------:R-:W2:Y:S02]  /*9630*/  LDC R25, c[0x0][0x230] ;  /* 0x00008c00ff197b82 */ /* 0x000ea40000000800 */
[----:B------:R3:W-:Y:S01]  /*9640*/  LDGSTS.E [R244+0x2800c], desc[UR60][R158.64], !P4 ;  /* 0x2800c0009ef47fae */ /* 0x0007e2000e12187c */
[----:B----4-:R-:W-:-:S05]  /*9650*/  VIADD R20, R251, 0xffffff3e ;  /* 0xffffff3efb147836 */ /* 0x010fca0000000000 */
[----:B------:R-:W4:Y:S01]  /*9660*/  LDC R251, c[0x0][0x230] ;  /* 0x00008c00fffb7b82 */ /* 0x000f220000000800 */
[----:B---3--:R-:W-:-:S07]  /*9670*/  IMAD.WIDE R158, R184, 0x4, R40 ;  /* 0x00000004b89e7825 */ /* 0x008fce00078e0228 */
[----:B------:R-:W3:Y:S01]  /*9680*/  LDC R22, c[0x0][0x230] ;  /* 0x00008c00ff167b82 */ /* 0x000ee20000000800 */
[----:B------:R1:W-:Y:S04]  /*9690*/  STL.64 [R1+0x540], R158 ;  /* 0x0005409e01007387 */ /* 0x0003e80000100a00 */
[----:B------:R-:W-:Y:S03]  /*96a0*/  LDGSTS.E [R244+0x30000], desc[UR60][R158.64], !P2 ;  /* 0x300000009ef47fae */ /* 0x000fe6000d12187c */
[----:B------:R-:W2:Y:S01]  /*96b0*/  LDC R23, c[0x0][0x230] ;  /* 0x00008c00ff177b82 */ /* 0x000ea20000000800 */
[----:B------:R4:W-:Y:S07]  /*96c0*/  STL.64 [R1+0x548], R156 ;  /* 0x0005489c01007387 */ /* 0x0009ee0000100a00 */
[----:B------:R-:W2:Y:S01]  /*96d0*/  LDC R27, c[0x0][0x230] ;  /* 0x00008c00ff1b7b82 */ /* 0x000ea20000000800 */
[----:B-1----:R-:W2:Y:S04]  /*96e0*/  LDL.LU.64 R158, [R1+0x8] ;  /* 0x00000800019e7983 */ /* 0x002ea80000300a00 */
[----:B------:R-:W2:Y:S01]  /*96f0*/  LDL.LU.64 R160, [R1] ;  /* 0x0000000001a07983 */ /* 0x000ea20000300a00 */
[----:B------:R-:W-:Y:S01]  /*9700*/  ISETP.GE.U32.AND P6, PT, R20, 0x7ffffebf, PT ;  /* 0x7ffffebf1400780c */ /* 0x000fe20003fc6070 */
[----:B------:R-:W-:Y:S01]  /*9710*/  VIADD R20, R252, 0xffffff3c ;  /* 0xffffff3cfc147836 */ /* 0x000fe20000000000 */
[----:B------:R-:W1:Y:S04]  /*9720*/  LDC R26, c[0x0][0x230] ;  /* 0x00008c00ff1a7b82 */ /* 0x000e680000000800 */
[----:B------:R-:W-:Y:S01]  /*9730*/  ISETP.GE.U32.AND P4, PT, R20, 0x7ffffebd, PT ;  /* 0x7ffffebd1400780c */ /* 0x000fe20003f86070 */
[----:B------:R-:W-:Y:S01]  /*9740*/  VIADD R20, R243, 0xffffff1e ;  /* 0xffffff1ef3147836 */ /* 0x000fe20000000000 */
[----:B------:R-:W-:-:S02]  /*9750*/  ISETP.GE.U32.AND P2, PT, R21, 0x7ffffea0, PT ;  /* 0x7ffffea01500780c */ /* 0x000fc40003f46070 */
[----:B------:R-:W1:Y:S03]  /*9760*/  LDC R37, c[0x0][0x230] ;  /* 0x00008c00ff257b82 */ /* 0x000e660000000800 */
[----:B------:R3:W-:Y:S01]  /*9770*/  LDGSTS.E [R244+0x30004], desc[UR60][R156.64], !P6 ;  /* 0x300040009cf47fae */ /* 0x0007e2000f12187c */
[----:B------:R-:W-:Y:S01]  /*9780*/  VIADD R21, R242, 0xffffff1d ;  /* 0xffffff1df2157836 */ /* 0x000fe20000000000 */
[----:B------:R-:W-:Y:S01]  /*9790*/  ISETP.GE.U32.AND P6, PT, R20, 0x7ffffe9f, PT ;  /* 0x7ffffe9f1400780c */ /* 0x000fe20003fc6070 */
[----:B----4-:R-:W-:Y:S02]  /*97a0*/  VIADD R20, R251, 0xffffff1c ;  /* 0xffffff1cfb147836 */ /* 0x010fe40000000000 */
[----:B---3--:R-:W-:-:S04]  /*97b0*/  IMAD.WIDE R156, R184, 0x4, R52 ;  /* 0x00000004b89c7825 */ /* 0x008fc800078e0234 */
[----:B------:R-:W-:Y:S01]  /*97c0*/  IMAD.MOV.U32 R242, RZ, RZ, R156 ;  /* 0x000000fffff27224 */ /* 0x000fe200078e009c */
[----:B------:R3:W-:Y:S01]  /*97d0*/  STL.64 [R1+0x550], R156 ;  /* 0x0005509c01007387 */ /* 0x0007e20000100a00 */
[----:B------:R-:W-:-:S05]  /*97e0*/  IMAD.MOV.U32 R243, RZ, RZ, R157 ;  /* 0x000000fffff37224 */ /* 0x000fca00078e009d */
[----:B------:R4:W-:Y:S01]  /*97f0*/  LDGSTS.E [R244+0x30008], desc[UR60][R242.64], !P0 ;  /* 0x30008000f2f47fae */ /* 0x0009e2000c12187c */
[----:B------:R-:W-:Y:S01]  /*9800*/  ISETP.GE.U32.AND P0, PT, R21, 0x7ffffe9e, PT ;  /* 0x7ffffe9e1500780c */ /* 0x000fe20003f06070 */
[----:B---3--:R-:W-:Y:S02]  /*9810*/  IMAD.WIDE R156, R184, 0x4, R30 ;  /* 0x00000004b89c7825 */ /* 0x008fe400078e021e */
[----:B------:R-:W3:Y:S03]  /*9820*/  LDC R30, c[0x0][0x230] ;  /* 0x00008c00ff1e7b82 */ /* 0x000ee60000000800 */
[----:B------:R1:W-:Y:S01]  /*9830*/  LDGSTS.E [R244+0x3000c], desc[UR60][R156.64], !P4 ;  /* 0x3000c0009cf47fae */ /* 0x0003e2000e12187c */
[----:B------:R-:W-:Y:S01]  /*9840*/  ISETP.GE.U32.AND P4, PT, R20, 0x7ffffe9d, PT ;  /* 0x7ffffe9d1400780c */ /* 0x000fe20003f86070 */
[----:B----4-:R-:W-:Y:S02]  /*9850*/  IMAD.WIDE R242, R184, 0x4, R56 ;  /* 0x00000004b8f27825 */ /* 0x010fe400078e0238 */
[----:B------:R1:W-:Y:S01]  /*9860*/  STL.64 [R1+0x560], R156 ;  /* 0x0005609c01007387 */ /* 0x0003e20000100a00 */
[----:B------:R-:W4:Y:S01]  /*9870*/  LDC R31, c[0x0][0x230] ;  /* 0x00008c00ff1f7b82 */ /* 0x000f220000000800 */
[----:B------:R-:W-:-:S02]  /*9880*/  VIADD R20, R24, 0xffffff78 ;  /* 0xffffff7818147836 */ /* 0x000fc40000000000 */
[----:B------:R2:W-:Y:S01]  /*9890*/  LDGSTS.E [R244+0x38000], desc[UR60][R242.64], !P2 ;  /* 0x38000000f2f47fae */ /* 0x0005e2000d12187c */
[----:B------:R-:W-:Y:S02]  /*98a0*/  VIADD R21, R22, 0xffffff79 ;  /* 0xffffff7916157836 */ /* 0x000fe40000000000 */
[----:B-1----:R-:W-:Y:S01]  /*98b0*/  IMAD.WIDE R156, R184, 0x4, R34 ;  /* 0x00000004b89c7825 */ /* 0x002fe200078e0222 */
[----:B------:R1:W-:Y:S01]  /*98c0*/  STL.64 [R1+0x730], R242 ;  /* 0x000730f201007387 */ /* 0x0003e20000100a00 */
[----:B------:R-:W4:Y:S03]  /*98d0*/  LDC R24, c[0x0][0x230] ;  /* 0x00008c00ff187b82 */ /* 0x000f260000000800 */
[----:B------:R1:W-:Y:S01]  /*98e0*/  LDGSTS.E [R244+0x38004], desc[UR60][R156.64], !P6 ;  /* 0x380040009cf47fae */ /* 0x0003e2000f12187c */
[----:B------:R-:W-:Y:S01]  /*98f0*/  ISETP.GE.U32.AND P6, PT, R20, 0x7ffffef9, PT ;  /* 0x7ffffef91400780c */ /* 0x000fe20003fc6070 */
[----:B--2---:R-:W-:-:S02]  /*9900*/  VIADD R20, R23, 0xffffff77 ;  /* 0xffffff7717147836 */ /* 0x004fc40000000000 */
[----:B------:R2:W-:Y:S01]  /*9910*/  STL.64 [R1+0x740], R156 ;  /* 0x0007409c01007387 */ /* 0x0005e20000100a00 */
[----:B------:R-:W-:Y:S01]  /*9920*/  ISETP.GE.U32.AND P2, PT, R21, 0x7ffffefa, PT ;  /* 0x7ffffefa1500780c */ /* 0x000fe20003f46070 */
[----:B------:R-:W4:Y:S01]  /*9930*/  LDC R34, c[0x0][0x230] ;  /* 0x00008c00ff227b82 */ /* 0x000f220000000800 */
[----:B-1----:R-:W-:-:S07]  /*9940*/  IMAD.WIDE R242, R184, 0x4, R32 ;  /* 0x00000004b8f27825 */ /* 0x002fce00078e0220 */
[----:B------:R-:W1:Y:S01]  /*9950*/  LDC R35, c[0x0][0x230] ;  /* 0x00008c00ff237b82 */ /* 0x000e620000000800 */
[----:B--2---:R-:W-:Y:S01]  /*9960*/  IMAD.WIDE R156, R184, 0x4, R42 ;  /* 0x00000004b89c7825 */ /* 0x004fe200078e022a */
[----:B------:R-:W-:Y:S04]  /*9970*/  STL.64 [R1+0x750], R242 ;  /* 0x000750f201007387 */ /* 0x000fe80000100a00 */
[----:B------:R-:W-:Y:S01]  /*9980*/  LDGSTS.E [R244+0x38008], desc[UR60][R242.64], !P0 ;  /* 0x38008000f2f47fae */ /* 0x000fe2000c12187c */
[----:B------:R-:W-:Y:S01]  /*9990*/  VIADD R21, R36, 0xffffff76 ;  /* 0xffffff7624157836 */ /* 0x000fe20000000000 */
[----:B------:R-:W2:Y:S02]  /*99a0*/  LDC R33, c[0x0][0x230] ;  /* 0x00008c00ff217b82 */ /* 0x000ea40000000800 */
[----:B------:R3:W-:Y:S04]  /*99b0*/  STL.64 [R1+0x758], R156 ;  /* 0x0007589c01007387 */ /* 0x0007e80000100a00 */
[----:B------:R3:W-:Y:S01]  /*99c0*/  LDGSTS.E [R244+0x3800c], desc[UR60][R156.64], !P4 ;  /* 0x3800c0009cf47fae */ /* 0x0007e2000e12187c */
[----:B------:R-:W-:Y:S01]  /*99d0*/  ISETP.GE.U32.AND P0, PT, R20, 0x7ffffef8, PT ;  /* 0x7ffffef81400780c */ /* 0x000fe20003f06070 */
[----:B------:R-:W-:Y:S01]  /*99e0*/  VIADD R20, R27, 0xffffff5b ;  /* 0xffffff5b1b147836 */ /* 0x000fe20000000000 */
[----:B------:R-:W-:Y:S01]  /*99f0*/  ISETP.GE.U32.AND P4, PT, R21, 0x7ffffef7, PT ;  /* 0x7ffffef71500780c */ /* 0x000fe20003f86070 */
[----:B---3--:R-:W-:Y:S01]  /*9a00*/  VIADD R21, R30, 0xffffff5a ;  /* 0xffffff5a1e157836 */ /* 0x008fe20000000000 */
[----:B------:R-:W3:Y:S01]  /*9a10*/  LDC R27, c[0x0][0x230] ;  /* 0x00008c00ff1b7b82 */ /* 0x000ee20000000800 */
[----:B------:R-:W-:-:S07]  /*9a20*/  IMAD.WIDE R156, R184, 0x4, R66 ;  /* 0x00000004b89c7825 */ /* 0x000fce00078e0242 */
[----:B------:R-:W1:Y:S08]  /*9a30*/  LDC R30, c[0x0][0x230] ;  /* 0x00008c00ff1e7b82 */ /* 0x000e700000000800 */
[----:B------:R-:W2:Y:S01]  /*9a40*/  LDC R32, c[0x0][0x230] ;  /* 0x00008c00ff207b82 */ /* 0x000ea20000000800 */
[----:B------:R-:W-:-:S07]  /*9a50*/  IMAD.WIDE R242, R184, 0x4, R84 ;  /* 0x00000004b8f27825 */ /* 0x000fce00078e0254 */
[----:B------:R-:W2:Y:S01]  /*9a60*/  LDC R36, c[0x0][0x230] ;  /* 0x00008c00ff247b82 */ /* 0x000ea20000000800 */
[----:B------:R-:W-:-:S05]  /*9a70*/  IMAD.WIDE R22, R184, 0x4, R158 ;  /* 0x00000004b8167825 */ /* 0x000fca00078e029e */
[----:B------:R4:W-:Y:S04]  /*9a80*/  STL.64 [R1+0x278], R22 ;  /* 0x0002781601007387 */ /* 0x0009e80000100a00 */
[----:B------:R4:W-:Y:S01]  /*9a90*/  LDGSTS.E [R245+0x20000], desc[UR60][R22.64], !P1 ;  /* 0x2000000016f57fae */ /* 0x0009e2000c92187c */
[----:B------:R-:W-:Y:S01]  /*9aa0*/  IMAD.WIDE R158, R184, 0x4, R160 ;  /* 0x00000004b89e7825 */ /* 0x000fe200078e02a0 */
[----:B------:R-:W-:Y:S01]  /*9ab0*/  ISETP.GE.U32.AND P1, PT, R20, 0x7ffffedc, PT ;  /* 0x7ffffedc1400780c */ /* 0x000fe20003f26070 */
[----:B----4-:R-:W4:Y:S03]  /*9ac0*/  LDC R23, c[0x0][0x230] ;  /* 0x00008c00ff177b82 */ /* 0x010f260000000800 */
[----:B------:R3:W-:Y:S01]  /*9ad0*/  STL.64 [R1+0x270], R158 ;  /* 0x0002709e01007387 */ /* 0x0007e20000100a00 */
[----:B------:R-:W-:-:S03]  /*9ae0*/  VIADD R20, R31, 0xffffff59 ;  /* 0xffffff591f147836 */ /* 0x000fc60000000000 */
[----:B------:R3:W-:Y:S01]  /*9af0*/  LDGSTS.E [R245+0x20004], desc[UR60][R158.64], !P5 ;  /* 0x200040009ef57fae */ /* 0x0007e2000e92187c */
[----:B------:R-:W1:Y:S01]  /*9b00*/  LDC R22, c[0x0][0x230] ;  /* 0x00008c00ff167b82 */ /* 0x000e620000000800 */
[----:B------:R-:W-:Y:S01]  /*9b10*/  ISETP.GE.U32.AND P5, PT, R21, 0x7ffffedb, PT ;  /* 0x7ffffedb1500780c */ /* 0x000fe20003fa6070 */
[----:B------:R-:W-:Y:S01]  /*9b20*/  VIADD R21, R25, 0xffffff58 ;  /* 0xffffff5819157836 */ /* 0x000fe20000000000 */
[----:B------:R2:W-:Y:S01]  /*9b30*/  LDGSTS.E [R245+0x20008], desc[UR60][R156.64], !P2 ;  /* 0x200080009cf57fae */ /* 0x0005e2000d12187c */
[----:B------:R-:W-:-:S04]  /*9b40*/  ISETP.GE.U32.AND P2, PT, R20, 0x7ffffeda, PT ;  /* 0x7ffffeda1400780c */ /* 0x000fc80003f46070 */
[----:B------:R-:W1:Y:S01]  /*9b50*/  LDC R25, c[0x0][0x230] ;  /* 0x00008c00ff197b82 */ /* 0x000e620000000800 */
[----:B---3--:R-:W-:Y:S01]  /*9b60*/  IMAD.WIDE R158, R184, 0x4, R50 ;  /* 0x00000004b89e7825 */ /* 0x008fe200078e0232 */
[----:B------:R2:W-:Y:S04]  /*9b70*/  STL.64 [R1+0x280], R156 ;  /* 0x0002809c01007387 */ /* 0x0005e80000100a00 */
[----:B------:R3:W-:Y:S01]  /*9b80*/  LDGSTS.E [R245+0x2000c], desc[UR60][R158.64], !P6 ;  /* 0x2000c0009ef57fae */ /* 0x0007e2000f12187c */
[----:B------:R-:W-:Y:S01]  /*9b90*/  ISETP.GE.U32.AND P6, PT, R21, 0x7ffffed9, PT ;  /* 0x7ffffed91500780c */ /* 0x000fe20003fc6070 */
[----:B------:R-:W-:Y:S01]  /*9ba0*/  VIADD R21, R24, 0xffffff3a ;  /* 0xffffff3a18157836 */ /* 0x000fe20000000000 */
[----:B------:R-:W1:Y:S01]  /*9bb0*/  LDC R31, c[0x0][0x230] ;  /* 0x00008c00ff1f7b82 */ /* 0x000e620000000800 */
[----:B------:R-:W-:Y:S01]  /*9bc0*/  VIADD R20, R26, 0xffffff3b ;  /* 0xffffff3b1a147836 */ /* 0x000fe20000000000 */
[----:B------:R3:W-:Y:S01]  /*9bd0*/  STL.64 [R1+0x288], R158 ;  /* 0x0002889e01007387 */ /* 0x0007e20000100a00 */
[----:B--2---:R-:W-:-:S05]  /*9be0*/  IMAD.WIDE R156, R184, 0x4, R44 ;  /* 0x00000004b89c7825 */ /* 0x004fca00078e022c */
[----:B------:R-:W2:Y:S01]  /*9bf0*/  LDC R24, c[0x0][0x230] ;  /* 0x00008c00ff187b82 */ /* 0x000ea20000000800 */
[----:B------:R4:W-:Y:S01]  /*9c00*/  STL.64 [R1+0x370], R156 ;  /* 0x0003709c01007387 */ /* 0x0009e20000100a00 */
[----:B---3--:R-:W-:-:S03]  /*9c10*/  IMAD.WIDE R158, R184, 0x4, R82 ;  /* 0x00000004b89e7825 */ /* 0x008fc600078e0252 */
[----:B------:R3:W-:Y:S01]  /*9c20*/  LDGSTS.E [R245+0x28000], desc[UR60][R156.64], !P1 ;  /* 0x280000009cf57fae */ /* 0x0007e2000c92187c */
[----:B------:R-:W-:Y:S02]  /*9c30*/  ISETP.GE.U32.AND P1, PT, R20, 0x7ffffebc, PT ;  /* 0x7ffffebc1400780c */ /* 0x000fe40003f26070 */
[----:B------:R-:W2:Y:S01]  /*9c40*/  LDC R26, c[0x0][0x230] ;  /* 0x00008c00ff1a7b82 */ /* 0x000ea20000000800 */
[----:B----4-:R-:W-:Y:S01]  /*9c50*/  VIADD R20, R23, 0xffffff39 ;  /* 0xffffff3917147836 */ /* 0x010fe20000000000 */
[----:B------:R4:W-:Y:S01]  /*9c60*/  LDGSTS.E [R245+0x28004], desc[UR60][R158.64], !P5 ;  /* 0x280040009ef57fae */ /* 0x0009e2000e92187c */
[----:B------:R-:W-:-:S03]  /*9c70*/  ISETP.GE.U32.AND P5, PT, R21, 0x7ffffebb, PT ;  /* 0x7ffffebb1500780c */ /* 0x000fc60003fa6070 */
[----:B------:R4:W-:Y:S02]  /*9c80*/  STL.64 [R1+0x378], R158 ;  /* 0x0003789e01007387 */ /* 0x0009e40000100a00 */
[----:B------:R-:W2:Y:S01]  /*9c90*/  LDC R23, c[0x0][0x230] ;  /* 0x00008c00ff177b82 */ /* 0x000ea20000000800 */
[----:B---3--:R-:W-:-:S05]  /*9ca0*/  IMAD.WIDE R156, R184, 0x4, R46 ;  /* 0x00000004b89c7825 */ /* 0x008fca00078e022e */
[----:B------:R3:W-:Y:S04]  /*9cb0*/  STL.64 [R1+0x380], R156 ;  /* 0x0003809c01007387 */ /* 0x0007e80000100a00 */
[----:B------:R3:W-:Y:S01]  /*9cc0*/  LDGSTS.E [R245+0x28008], desc[UR60][R156.64], !P2 ;  /* 0x280080009cf57fae */ /* 0x0007e2000d12187c */
[----:B------:R-:W-:Y:S01]  /*9cd0*/  ISETP.GE.U32.AND P2, PT, R20, 0x7ffffeba, PT ;  /* 0x7ffffeba1400780c */ /* 0x000fe20003f46070 */
[----:B-1----:R-:W-:Y:S02]  /*9ce0*/  VIADD R20, R22, 0xffffff38 ;  /* 0xffffff3816147836 */ /* 0x002fe40000000000 */
[C---:B----4-:R-:W-:Y:S01]  /*9cf0*/  IMAD.WIDE R158, R184.reuse, 0x4, R60 ;  /* 0x00000004b89e7825 */ /* 0x050fe200078e023c */
[----:B------:R-:W1:Y:S03]  /*9d00*/  LDC R22, c[0x0][0x230] ;  /* 0x00008c00ff167b82 */ /* 0x000e660000000800 */
[----:B---3--:R-:W-:-:S05]  /*9d10*/  IMAD.WIDE R156, R184, 0x4, R38 ;  /* 0x00000004b89c7825 */ /* 0x008fca00078e0226 */
[----:B------:R3:W-:Y:S04]  /*9d20*/  STL.64 [R1+0x388], R156 ;  /* 0x0003889c01007387 */ /* 0x0007e80000100a00 */
[----:B------:R3:W-:Y:S01]  /*9d30*/  LDGSTS.E [R245+0x2800c], desc[UR60][R156.64], !P6 ;  /* 0x2800c0009cf57fae */ /* 0x0007e2000f12187c */
[----:B------:R-:W-:Y:S01]  /*9d40*/  ISETP.GE.U32.AND P6, PT, R20, 0x7ffffeb9, PT ;  /* 0x7ffffeb91400780c */ /* 0x000fe20003fc6070 */
[----:B------:R-:W-:Y:S02]  /*9d50*/  VIADD R20, R25, 0xffffff1a ;  /* 0xffffff1a19147836 */ /* 0x000fe40000000000 */
[----:B------:R-:W-:Y:S01]  /*9d60*/  VIADD R21, R30, 0xffffff1b ;  /* 0xffffff1b1e157836 */ /* 0x000fe20000000000 */
[----:B------:R4:W-:Y:S01]  /*9d70*/  LDGSTS.E [R245+0x30000], desc[UR60][R158.64], !P1 ;  /* 0x300000009ef57fae */ /* 0x0009e2000c92187c */
[----:B------:R-:W1:Y:S01]  /*9d80*/  LDC R25, c[0x0][0x230] ;  /* 0x00008c00ff197b82 */ /* 0x000e620000000800 */
[----:B---3--:R-:W-:-:S02]  /*9d90*/  IMAD.WIDE R156, R184, 0x4, R62 ;  /* 0x00000004b89c7825 */ /* 0x008fc400078e023e */
[----:B------:R4:W-:Y:S05]  /*9da0*/  STL.64 [R1+0x4e0], R158 ;  /* 0x0004e09e01007387 */ /* 0x0009ea0000100a00 */
[----:B------:R-:W3:Y:S01]  /*9db0*/  LDC R30, c[0x0][0x230] ;  /* 0x00008c00ff1e7b82 */ /* 0x000ee20000000800 */
[----:B------:R4:W-:Y:S01]  /*9dc0*/  LDGSTS.E [R245+0x30004], desc[UR60][R156.64], !P5 ;  /* 0x300040009cf57fae */ /* 0x0009e2000e92187c */
[----:B------:R-:W-:Y:S01]  /*9dd0*/  ISETP.GE.U32.AND P5, PT, R20, 0x7ffffe9b, PT ;  /* 0x7ffffe9b1400780c */ /* 0x000fe20003fa6070 */
[----:B--2---:R-:W-:Y:S02]  /*9de0*/  VIADD R20, R24, 0xffffff18 ;  /* 0xffffff1818147836 */ /* 0x004fe40000000000 */
[----:B------:R2:W-:Y:S03]  /*9df0*/  STL.64 [R1+0x4e8], R156 ;  /* 0x0004e89c01007387 */ /* 0x0005e60000100a00 */
[----:B------:R-:W3:Y:S01]  /*9e00*/  LDC R24, c[0x0][0x230] ;  /* 0x00008c00ff187b82 */ /* 0x000ee20000000800 */
[----:B------:R-:W-:Y:S01]  /*9e10*/  ISETP.GE.U32.AND P1, PT, R21, 0x7ffffe9c, PT ;  /* 0x7ffffe9c1500780c */ /* 0x000fe20003f26070 */
[----:B----4-:R-:W-:-:S04]  /*9e20*/  IMAD.WIDE R158, R184, 0x4, R48 ;  /* 0x00000004b89e7825 */ /* 0x010fc800078e0230 */
[----:B------:R-:W-:Y:S01]  /*9e30*/  VIADD R21, R27, 0xffffff19 ;  /* 0xffffff191b157836 */ /* 0x000fe20000000000 */
[----:B------:R4:W-:Y:S01]  /*9e40*/  LDGSTS.E [R245+0x30008], desc[UR60][R158.64], !P2 ;  /* 0x300080009ef57fae */ /* 0x0009e2000d12187c */
[----:B------:R-:W3:Y:S01]  /*9e50*/  LDC R27, c[0x0][0x230] ;  /* 0x00008c00ff1b7b82 */ /* 0x000ee20000000800 */
[----:B--2---:R-:W-:Y:S02]  /*9e60*/  IMAD.WIDE R156, R184, 0x4, R238 ;  /* 0x00000004b89c7825 */ /* 0x004fe400078e02ee */
[----:B------:R4:W-:Y:S01]  /*9e70*/  STL.64 [R1+0x4f0], R158 ;  /* 0x0004f09e01007387 */ /* 0x0009e20000100a00 */
[----:B------:R-:W-:-:S03]  /*9e80*/  ISETP.GE.U32.AND P2, PT, R21, 0x7ffffe9a, PT ;  /* 0x7ffffe9a1500780c */ /* 0x000fc60003f46070 */
[----:B------:R2:W-:Y:S01]  /*9e90*/  LDGSTS.E [R245+0x3000c], desc[UR60][R156.64], !P6 ;  /* 0x3000c0009cf57fae */ /* 0x0005e2000f12187c */
[----:B------:R-:W-:Y:S01]  /*9ea0*/  ISETP.GE.U32.AND P6, PT, R20, 0x7ffffe99, PT ;  /* 0x7ffffe991400780c */ /* 0x000fe20003fc6070 */
[----:B------:R-:W-:Y:S02]  /*9eb0*/  VIADD R20, R31, 0xffffff74 ;  /* 0xffffff741f147836 */ /* 0x000fe40000000000 */
[----:B------:R-:W3:Y:S01]  /*9ec0*/  LDC R31, c[0x0][0x230] ;  /* 0x00008c00ff1f7b82 */ /* 0x000ee20000000800 */
[----:B------:R2:W-:Y:S01]  /*9ed0*/  STL.64 [R1+0x4f8], R156 ;  /* 0x0004f89c01007387 */ /* 0x0005e20000100a00 */
[----:B----4-:R-:W-:-:S05]  /*9ee0*/  IMAD.WIDE R158, R184, 0x4, R54 ;  /* 0x00000004b89e7825 */ /* 0x010fca00078e0236 */
[----:B------:R4:W-:Y:S01]  /*9ef0*/  LDGSTS.E [R245+0x38000], desc[UR60][R158.64], !P1 ;  /* 0x380000009ef57fae */ /* 0x0009e2000c92187c */
[----:B--2---:R-:W-:-:S03]  /*9f00*/  IMAD.WIDE R156, R184, 0x4, R68 ;  /* 0x00000004b89c7825 */ /* 0x004fc600078e0244 */
[----:B------:R4:W-:Y:S04]  /*9f10*/  STL.64 [R1+0x6e0], R158 ;  /* 0x0006e09e01007387 */ /* 0x0009e80000100a00 */
[----:B------:R2:W-:Y:S01]  /*9f20*/  LDGSTS.E [R245+0x38004], desc[UR60][R156.64], !P5 ;  /* 0x380040009cf57fae */ /* 0x0005e2000e92187c */
[----:B------:R-:W-:Y:S01]  /*9f30*/  ISETP.GE.U32.AND P5, PT, R20, 0x7ffffef5, PT ;  /* 0x7ffffef51400780c */ /* 0x000fe20003fa6070 */
[----:B------:R-:W-:Y:S02]  /*9f40*/  VIADD R21, R26, 0xffffff75 ;  /* 0xffffff751a157836 */ /* 0x000fe40000000000 */
[----:B------:R-:W-:Y:S02]  /*9f50*/  VIADD R20, R23, 0xffffff57 ;  /* 0xffffff5717147836 */ /* 0x000fe40000000000 */
[----:B----4-:R-:W-:Y:S01]  /*9f60*/  IMAD.WIDE R158, R184, 0x4, R70 ;  /* 0x00000004b89e7825 */ /* 0x010fe200078e0246 */
[----:B------:R2:W-:Y:S01]  /*9f70*/  STL.64 [R1+0x6f0], R156 ;  /* 0x0006f09c01007387 */ /* 0x0005e20000100a00 */
[----:B------:R-:W-:Y:S01]  /*9f80*/  ISETP.GE.U32.AND P1, PT, R21, 0x7ffffef6, PT ;  /* 0x7ffffef61500780c */ /* 0x000fe20003f26070 */
[----:B------:R-:W4:Y:S02]  /*9f90*/  LDC R26, c[0x0][0x230] ;  /* 0x00008c00ff1a7b82 */ /* 0x000f240000000800 */
[----:B------:R3:W-:Y:S01]  /*9fa0*/  LDGSTS.E [R245+0x38008], desc[UR60][R158.64], !P2 ;  /* 0x380080009ef57fae */ /* 0x0007e2000d12187c */
[----:B------:R-:W-:Y:S01]  /*9fb0*/  ISETP.GE.U32.AND P2, PT, R20, 0x7ffffed8, PT ;  /* 0x7ffffed81400780c */ /* 0x000fe20003f46070 */
[----:B-1----:R-:W-:-:S02]  /*9fc0*/  VIADD R22, R22, 0xffffff56 ;  /* 0xffffff5616167836 */ /* 0x002fc40000000000 */
[----:B------:R-:W-:-:S04]  /*9fd0*/  IMAD.WIDE R20, R184, 0x4, R58 ;  /* 0x00000004b8147825 */ /* 0x000fc800078e023a */
[----:B--2---:R-:W-:-:S04]  /*9fe0*/  IMAD.WIDE R156, R184, 0x4, R64 ;  /* 0x00000004b89c7825 */ /* 0x004fc800078e0240 */
[----:B---3--:R-:W-:Y:S01]  /*9ff0*/  VIADD R24, R24, 0xffffff55 ;  /* 0xffffff5518187836 */ /* 0x008fe20000000000 */
[----:B------:R1:W-:Y:S01]  /*a000*/  LDGSTS.E [R245+0x3800c], desc[UR60][R156.64], !P6 ;  /* 0x3800c0009cf57fae */ /* 0x0003e2000f12187c */
[----:B------:R-:W-:Y:S01]  /*a010*/  ISETP.GE.U32.AND P6, PT, R22, 0x7ffffed7, PT ;  /* 0x7ffffed71600780c */ /* 0x000fe20003fc6070 */
[----:B------:R-:W-:Y:S02]  /*a020*/  IMAD.WIDE R22, R184, 0x4, R74 ;  /* 0x00000004b8167825 */ /* 0x000fe400078e024a */
[----:B------:R-:W-:Y:S01]  /*a030*/  LDGSTS.E [R246+0x20000], desc[UR60][R20.64], !P0 ;  /* 0x2000000014f67fae */ /* 0x000fe2000c12187c */
[----:B------:R-:W-:Y:S01]  /*a040*/  ISETP.GE.U32.AND P0, PT, R24, 0x7ffffed6, PT ;  /* 0x7ffffed61800780c */ /* 0x000fe20003f06070 */
[----:B------:R-:W-:Y:S02]  /*a050*/  VIADD R24, R25, 0xffffff54 ;  /* 0xffffff5419187836 */ /* 0x000fe40000000000 */
[----:B------:R-:W-:Y:S01]  /*a060*/  VIADD R25, R31, 0xffffff36 ;  /* 0xffffff361f197836 */ /* 0x000fe20000000000 */
[----:B------:R-:W-:Y:S01]  /*a070*/  LDGSTS.E [R246+0x20004], desc[UR60][R22.64], !P4 ;  /* 0x2000400016f67fae */ /* 0x000fe2000e12187c */
[----:B------:R-:W2:Y:S01]  /*a080*/  LDC R31, c[0x0][0x230] ;  /* 0x00008c00ff1f7b82 */ /* 0x000ea20000000800 */
[----:B------:R-:W-:Y:S01]  /*a090*/  ISETP.GE.U32.AND P4, PT, R24, 0x7ffffed5, PT ;  /* 0x7ffffed51800780c */ /* 0x000fe20003f86070 */
[----:B------:R-:W-:Y:S01]  /*a0a0*/  VIADD R24, R27, 0xffffff37 ;  /* 0xffffff371b187836 */ /* 0x000fe20000000000 */
[----:B------:R3:W-:Y:S05]  /*a0b0*/  STL.64 [R1+0x700], R158 ;  /* 0x0007009e01007387 */ /* 0x0007ea0000100a00 */
[----:B------:R-:W2:Y:S01]  /*a0c0*/  LDC R27, c[0x0][0x230] ;  /* 0x00008c00ff1b7b82 */ /* 0x000ea20000000800 */
[----:B------:R1:W-:Y:S01]  /*a0d0*/  STL.64 [R1+0x710], R156 ;  /* 0x0007109c01007387 */ /* 0x0003e20000100a00 */
[----:B---3--:R-:W-:-:S04]  /*a0e0*/  IMAD.WIDE R158, R184, 0x4, R78 ;  /* 0x00000004b89e7825 */ /* 0x008fc800078e024e */
[----:B-1----:R-:W-:-:S05]  /*a0f0*/  IMAD.WIDE R156, R184, 0x4, R100 ;  /* 0x00000004b89c7825 */ /* 0x002fca00078e0264 */
[----:B------:R1:W-:Y:S04]  /*a100*/  STL.64 [R1+0x260], R156 ;  /* 0x0002609c01007387 */ /* 0x0003e80000100a00 */
[----:B------:R1:W-:Y:S01]  /*a110*/  LDGSTS.E [R246+0x20008], desc[UR60][R156.64], !P1 ;  /* 0x200080009cf67fae */ /* 0x0003e2000c92187c */
[----:B------:R-:W-:Y:S01]  /*a120*/  ISETP.GE.U32.AND P1, PT, R24, 0x7ffffeb8, PT ;  /* 0x7ffffeb81800780c */ /* 0x000fe20003f26070 */
[----:B------:R-:W-:Y:S02]  /*a130*/  VIADD R24, R33, 0xffffff35 ;  /* 0xffffff3521187836 */ /* 0x000fe40000000000 */
[----:B------:R3:W-:Y:S01]  /*a140*/  STL.64 [R1+0x268], R158 ;  /* 0x0002689e01007387 */ /* 0x0007e20000100a00 */
[----:B------:R-:W2:Y:S03]  /*a150*/  LDC R33, c[0x0][0x230] ;  /* 0x00008c00ff217b82 */ /* 0x000ea60000000800 */
[----:B------:R3:W-:Y:S01]  /*a160*/  LDGSTS.E [R246+0x2000c], desc[UR60][R158.64], !P5 ;  /* 0x2000c0009ef67fae */ /* 0x0007e2000e92187c */
[----:B-1----:R-:W-:Y:S01]  /*a170*/  IMAD.WIDE R156, R184, 0x4, R72 ;  /* 0x00000004b89c7825 */ /* 0x002fe200078e0248 */
[----:B------:R-:W-:-:S03]  /*a180*/  ISETP.GE.U32.AND P5, PT, R25, 0x7ffffeb7, PT ;  /* 0x7ffffeb71900780c */ /* 0x000fc60003fa6070 */
[----:B----4-:R-:W-:Y:S01]  /*a190*/  VIADD R25, R26, 0xffffff34 ;  /* 0xffffff341a197836 */ /* 0x010fe20000000000 */
[----:B------:R1:W-:Y:S01]  /*a1a0*/  STL.64 [R1+0x350], R156 ;  /* 0x0003509c01007387 */ /* 0x0003e20000100a00 */
[----:B------:R-:W4:Y:S01]  /*a1b0*/  LDC R26, c[0x0][0x230] ;  /* 0x00008c00ff1a7b82 */ /* 0x000f220000000800 */
[----:B---3--:R-:W-:Y:S02]  /*a1c0*/  IMAD.WIDE R158, R184, 0x4, R96 ;  /* 0x00000004b89e7825 */ /* 0x008fe400078e0260 */
[----:B------:R1:W-:Y:S01]  /*a1d0*/  LDGSTS.E [R246+0x28000], desc[UR60][R156.64], !P2 ;  /* 0x280000009cf67fae */ /* 0x0003e2000d12187c */
[----:B------:R-:W-:Y:S01]  /*a1e0*/  ISETP.GE.U32.AND P2, PT, R24, 0x7ffffeb6, PT ;  /* 0x7ffffeb61800780c */ /* 0x000fe20003f46070 */
[----:B------:R-:W-:Y:S02]  /*a1f0*/  VIADD R24, R30, 0xffffff17 ;  /* 0xffffff171e187836 */ /* 0x000fe40000000000 */
[----:B------:R3:W-:Y:S01]  /*a200*/  STL.64 [R1+0x358], R158 ;  /* 0x0003589e01007387 */ /* 0x0007e20000100a00 */
[C---:B------:R-:W-:Y:S01]  /*a210*/  IMAD.WIDE R160, R184.reuse, 0x4, R98 ;  /* 0x00000004b8a07825 */ /* 0x040fe200078e0262 */
[----:B------:R-:W4:Y:S02]  /*a220*/  LDC R30, c[0x0][0x230] ;  /* 0x00008c00ff1e7b82 */ /* 0x000f240000000800 */
[----:B------:R3:W-:Y:S01]  /*a230*/  LDGSTS.E [R246+0x28004], desc[UR60][R158.64], !P6 ;  /* 0x280040009ef67fae */ /* 0x0007e2000f12187c */
[----:B-1----:R-:W-:Y:S01]  /*a240*/  IMAD.WIDE R156, R184, 0x4, R76 ;  /* 0x00000004b89c7825 */ /* 0x002fe200078e024c */
[----:B------:R-:W-:-:S04]  /*a250*/  ISETP.GE.U32.AND P6, PT, R25, 0x7ffffeb5, PT ;  /* 0x7ffffeb51900780c */ /* 0x000fc80003fc6070 */
[----:B------:R1:W-:Y:S01]  /*a260*/  LDGSTS.E [R246+0x28008], desc[UR60][R156.64], !P0 ;  /* 0x280080009cf67fae */ /* 0x0003e2000c12187c */
[----:B---3--:R-:W-:Y:S01]  /*a270*/  IMAD.WIDE R158, R184, 0x4, R12 ;  /* 0x00000004b89e7825 */ /* 0x008fe200078e020c */
[----:B------:R-:W-:Y:S02]  /*a280*/  ISETP.GE.U32.AND P0, PT, R24, 0x7ffffe98, PT ;  /* 0x7ffffe981800780c */ /* 0x000fe40003f06070 */
[----:B------:R3:W-:Y:S01]  /*a290*/  LDGSTS.E [R246+0x2800c], desc[UR60][R160.64], !P4 ;  /* 0x2800c000a0f67fae */ /* 0x0007e2000e12187c */
[----:B--2---:R-:W-:Y:S02]  /*a2a0*/  VIADD R12, R31, 0xffffff14 ;  /* 0xffffff141f0c7836 */ /* 0x004fe40000000000 */
[----:B------:R-:W2:Y:S01]  /*a2b0*/  LDC R31, c[0x0][0x230] ;  /* 0x00008c00ff1f7b82 */ /* 0x000ea20000000800 */
[----:B------:R-:W-:Y:S01]  /*a2c0*/  VIADD R24, R27, 0xffffff16 ;  /* 0xffffff161b187836 */ /* 0x000fe20000000000 */
[----:B------:R4:W-:Y:S01]  /*a2d0*/  LDGSTS.E [R246+0x30000], desc[UR60][R158.64], !P1 ;  /* 0x300000009ef67fae */ /* 0x0009e2000c92187c */
[----:B------:R-:W-:-:S03]  /*a2e0*/  VIADD R25, R32, 0xffffff15 ;  /* 0xffffff1520197836 */ /* 0x000fc60000000000 */
[----:B------:R-:W-:Y:S02]  /*a2f0*/  ISETP.GE.U32.AND P4, PT, R24, 0x7ffffe97, PT ;  /* 0x7ffffe971800780c */ /* 0x000fe40003f86070 */
[----:B------:R-:W2:Y:S01]  /*a300*/  LDC R27, c[0x0][0x230] ;  /* 0x00008c00ff1b7b82 */ /* 0x000ea20000000800 */
[----:B------:R-:W-:Y:S01]  /*a310*/  ISETP.GE.U32.AND P1, PT, R25, 0x7ffffe96, PT ;  /* 0x7ffffe961900780c */ /* 0x000fe20003f26070 */
[----:B------:R1:W-:Y:S01]  /*a320*/  STL.64 [R1+0x360], R156 ;  /* 0x0003609c01007387 */ /* 0x0003e20000100a00 */
[----:B------:R-:W-:-:S03]  /*a330*/  IMAD.WIDE R244, R184, 0x4, R112 ;  /* 0x00000004b8f47825 */ /* 0x000fc600078e0270 */
[----:B------:R3:W-:Y:S01]  /*a340*/  STL.64 [R1+0x368], R160 ;  /* 0x000368a001007387 */ /* 0x0007e20000100a00 */
[C---:B------:R-:W-:Y:S01]  /*a350*/  IMAD.WIDE R238, R184.reuse, 0x4, R86 ;  /* 0x00000004b8ee7825 */ /* 0x040fe200078e0256 */
[----:B------:R-:W2:Y:S03]  /*a360*/  LDC R25, c[0x0][0x230] ;  /* 0x00008c00ff197b82 */ /* 0x000ea60000000800 */
[C---:B-1----:R-:W-:Y:S01]  /*a370*/  IMAD.WIDE R156, R184.reuse, 0x4, R80 ;  /* 0x00000004b89c7825 */ /* 0x042fe200078e0250 */
[----:B------:R1:W-:Y:S04]  /*a380*/  STL.64 [R1+0x4a0], R158 ;  /* 0x0004a09e01007387 */ /* 0x0003e80000100a00 */
[----:B------:R-:W2:Y:S01]  /*a390*/  LDC R32, c[0x0][0x230] ;  /* 0x00008c00ff207b82 */ /* 0x000ea20000000800 */
[----:B---3--:R-:W-:Y:S01]  /*a3a0*/  IMAD.WIDE R160, R184, 0x4, R88 ;  /* 0x00000004b8a07825 */ /* 0x008fe200078e0258 */
[----:B------:R3:W-:Y:S01]  /*a3b0*/  LDGSTS.E [R246+0x30004], desc[UR60][R156.64], !P5 ;  /* 0x300040009cf67fae */ /* 0x0007e2000e92187c */
[----:B------:R-:W-:-:S02]  /*a3c0*/  ISETP.GE.U32.AND P5, PT, R12, 0x7ffffe95, PT ;  /* 0x7ffffe950c00780c */ /* 0x000fc40003fa6070 */
[----:B------:R-:W-:Y:S01]  /*a3d0*/  VIADD R24, R33, 0xffffff73 ;  /* 0xffffff7321187836 */ /* 0x000fe20000000000 */
[----:B------:R-:W-:Y:S01]  /*a3e0*/  LDGSTS.E [R246+0x30008], desc[UR60][R244.64], !P2 ;  /* 0x30008000f4f67fae */ /* 0x000fe2000d12187c */
[----:B----4-:R-:W-:Y:S01]  /*a3f0*/  VIADD R12, R26, 0xffffff71 ;  /* 0xffffff711a0c7836 */ /* 0x010fe20000000000 */
[----:B------:R-:W4:Y:S01]  /*a400*/  LDC R33, c[0x0][0x230] ;  /* 0x00008c00ff217b82 */ /* 0x000f220000000800 */
[----:B-1----:R-:W-:Y:S01]  /*a410*/  IMAD.WIDE R158, R184, 0x4, R90 ;  /* 0x00000004b89e7825 */ /* 0x002fe200078e025a */
[----:B------:R-:W-:Y:S04]  /*a420*/  LDGSTS.E [R246+0x3000c], desc[UR60][R242.64], !P6 ;  /* 0x3000c000f2f67fae */ /* 0x000fe8000f12187c */
[----:B------:R-:W-:Y:S01]  /*a430*/  LDGSTS.E [R246+0x38000], desc[UR60][R238.64], !P0 ;  /* 0x38000000eef67fae */ /* 0x000fe2000c12187c */
[----:B------:R-:W-:Y:S01]  /*a440*/  VIADD R13, R34, 0xffffff72 ;  /* 0xffffff72220d7836 */ /* 0x000fe20000000000 */
[----:B------:R-:W1:Y:S02]  /*a450*/  LDC R26, c[0x0][0x230] ;  /* 0x00008c00ff1a7b82 */ /* 0x000e640000000800 */
[----:B------:R-:W-:Y:S01]  /*a460*/  LDGSTS.E [R246+0x38004], desc[UR60][R160.64], !P4 ;  /* 0x38004000a0f67fae */ /* 0x000fe2000e12187c */
[----:B------:R-:W-:-:S03]  /*a470*/  ISETP.GE.U32.AND P4, PT, R12, 0x7ffffef2, PT ;  /* 0x7ffffef20c00780c */ /* 0x000fc60003f86070 */
[----:B------:R3:W-:Y:S01]  /*a480*/  LDGSTS.E [R246+0x38008], desc[UR60][R158.64], !P1 ;  /* 0x380080009ef67fae */ /* 0x0007e2000c92187c */
[----:B------:R-:W-:Y:S01]  /*a490*/  ISETP.GE.U32.AND P1, PT, R24, 0x7ffffef4, PT ;  /* 0x7ffffef41800780c */ /* 0x000fe20003f26070 */
[----:B--2---:R-:W-:Y:S01]  /*a4a0*/  VIADD R24, R31, 0xffffff52 ;  /* 0xffffff521f187836 */ /* 0x004fe20000000000 */
[----:B------:R-:W2:Y:S01]  /*a4b0*/  LDC R34, c[0x0][0x230] ;  /* 0x00008c00ff227b82 */ /* 0x000ea20000000800 */
[----:B------:R3:W-:Y:S01]  /*a4c0*/  STL.64 [R1+0x4b0], R156 ;  /* 0x0004b09c01007387 */ /* 0x0007e20000100a00 */
[----:B------:R-:W-:-:S03]  /*a4d0*/  VIADD R12, R30, 0xffffff53 ;  /* 0xffffff531e0c7836 */ /* 0x000fc60000000000 */
[----:B------:R-:W-:Y:S01]  /*a4e0*/  STL.64 [R1+0x4b8], R244 ;  /* 0x0004b8f401007387 */ /* 0x000fe20000100a00 */
[----:B------:R-:W-:Y:S02]  /*a4f0*/  ISETP.GE.U32.AND P2, PT, R13, 0x7ffffef3, PT ;  /* 0x7ffffef30d00780c */ /* 0x000fe40003f46070 */
[----:B------:R-:W-:Y:S01]  /*a500*/  ISETP.GE.U32.AND P0, PT, R24, 0x7ffffed3, PT ;  /* 0x7ffffed31800780c */ /* 0x000fe20003f06070 */
[----:B------:R-:W-:Y:S01]  /*a510*/  STL.64 [R1+0x4c0], R242 ;  /* 0x0004c0f201007387 */ /* 0x000fe20000100a00 */
[----:B------:R-:W4:Y:S01]  /*a520*/  LDC R24, c[0x0][0x230] ;  /* 0x00008c00ff187b82 */ /* 0x000f220000000800 */
[----:B---3--:R-:W-:Y:S02]  /*a530*/  IMAD.WIDE R156, R184, 0x4, R92 ;  /* 0x00000004b89c7825 */ /* 0x008fe400078e025c */
[----:B------:R-:W-:Y:S01]  /*a540*/  STL.64 [R1+0x6a0], R238 ;  /* 0x0006a0ee01007387 */ /* 0x000fe20000100a00 */
[----:B------:R-:W-:-:S03]  /*a550*/  ISETP.GE.U32.AND P6, PT, R12, 0x7ffffed4, PT ;  /* 0x7ffffed40c00780c */ /* 0x000fc60003fc6070 */
[----:B------:R-:W-:Y:S01]  /*a560*/  STL.64 [R1+0x6a8], R160 ;  /* 0x0006a8a001007387 */ /* 0x000fe20000100a00 */
[----:B------:R-:W-:Y:S01]  /*a570*/  VIADD R13, R27, 0xffffff70 ;  /* 0xffffff701b0d7836 */ /* 0x000fe20000000000 */
[----:B------:R-:W3:Y:S02]  /*a580*/  LDC R30, c[0x0][0x230] ;  /* 0x00008c00ff1e7b82 */ /* 0x000ee40000000800 */
[----:B------:R1:W-:Y:S01]  /*a590*/  STL.64 [R1+0x6b0], R158 ;  /* 0x0006b09e01007387 */ /* 0x0003e20000100a00 */
[----:B------:R-:W-:-:S03]  /*a5a0*/  VIADD R12, R35, 0xffffff51 ;  /* 0xffffff51230c7836 */ /* 0x000fc60000000000 */
[----:B------:R1:W-:Y:S02]  /*a5b0*/  STL.64 [R1+0x6c0], R156 ;  /* 0x0006c09c01007387 */ /* 0x0003e40000100a00 */
[----:B------:R-:W2:Y:S02]  /*a5c0*/  LDC R27, c[0x0][0x230] ;  /* 0x00008c00ff1b7b82 */ /* 0x000ea40000000800 */
[----:B------:R1:W-:Y:S01]  /*a5d0*/  LDGSTS.E [R246+0x3800c], desc[UR60][R156.64], !P5 ;  /* 0x3800c0009cf67fae */ /* 0x0003e2000e92187c */
[----:B------:R-:W-:Y:S01]  /*a5e0*/  ISETP.GE.U32.AND P5, PT, R13, 0x7ffffef1, PT ;  /* 0x7ffffef10d00780c */ /* 0x000fe20003fa6070 */
[----:B-1----:R-:W-:-:S04]  /*a5f0*/  IMAD.WIDE R158, R184, 0x4, R104 ;  /* 0x00000004b89e7825 */ /* 0x002fc800078e0268 */
[----:B------:R-:W1:Y:S01]  /*a600*/  LDC R31, c[0x0][0x230] ;  /* 0x00008c00ff1f7b82 */ /* 0x000e620000000800 */
[----:B------:R-:W-:-:S07]  /*a610*/  IMAD.WIDE R156, R184, 0x4, R94 ;  /* 0x00000004b89c7825 */ /* 0x000fce00078e025e */
[----:B------:R-:W1:Y:S01]  /*a620*/  LDC R35, c[0x0][0x230] ;  /* 0x00008c00ff237b82 */ /* 0x000e620000000800 */
[----:B------:R4:W-:Y:S01]  /*a630*/  LDGSTS.E [R247+0x20000], desc[UR60][R156.64], !P1 ;  /* 0x200000009cf77fae */ /* 0x0009e2000c92187c */
[----:B------:R-:W-:Y:S01]  /*a640*/  ISETP.GE.U32.AND P1, PT, R12, 0x7ffffed2, PT ;  /* 0x7ffffed20c00780c */ /* 0x000fe20003f26070 */
[----:B------:R-:W-:Y:S02]  /*a650*/  VIADD R12, R36, 0xffffff50 ;  /* 0xffffff50240c7836 */ /* 0x000fe40000000000 */
[----:B------:R4:W-:Y:S01]  /*a660*/  STL.64 [R1+0x10], R156 ;  /* 0x0000109c01007387 */ /* 0x0009e20000100a00 */
[----:B------:R-:W-:Y:S02]  /*a670*/  VIADD R13, R25, 0xffffff32 ;  /* 0xffffff32190d7836 */ /* 0x000fe40000000000 */
[----:B------:R-:W-:Y:S01]  /*a680*/  IMAD.WIDE R160, R184, 0x4, R128 ;  /* 0x00000004b8a07825 */ /* 0x000fe200078e0280 */
[----:B------:R3:W-:Y:S01]  /*a690*/  LDGSTS.E [R247+0x20004], desc[UR60][R158.64], !P2 ;  /* 0x200040009ef77fae */ /* 0x0007e2000d12187c */
[----:B------:R-:W-:Y:S01]  /*a6a0*/  ISETP.GE.U32.AND P2, PT, R12, 0x7ffffed1, PT ;  /* 0x7ffffed10c00780c */ /* 0x000fe20003f46070 */
[----:B------:R-:W1:Y:S01]  /*a6b0*/  LDC R25, c[0x0][0x230] ;  /* 0x00008c00ff197b82 */ /* 0x000e620000000800 */
[----:B------:R-:W-:Y:S01]  /*a6c0*/  VIADD R12, R37, 0xffffff33 ;  /* 0xffffff33250c7836 */ /* 0x000fe20000000000 */
[----:B------:R3:W-:Y:S01]  /*a6d0*/  STL.64 [R1+0x18], R158 ;  /* 0x0000189e01007387 */ /* 0x0007e20000100a00 */
[----:B----4-:R-:W-:-:S05]  /*a6e0*/  IMAD.WIDE R156, R184, 0x4, R130 ;  /* 0x00000004b89c7825 */ /* 0x010fca00078e0282 */
[----:B------:R4:W-:Y:S01]  /*a6f0*/  STL.64 [R1+0x20], R156 ;  /* 0x0000209c01007387 */ /* 0x0009e20000100a00 */
[----:B---3--:R-:W-:-:S03]  /*a700*/  IMAD.WIDE R158, R184, 0x4, R108 ;  /* 0x00000004b89e7825 */ /* 0x008fc600078e026c */
[----:B------:R4:W-:Y:S01]  /*a710*/  LDGSTS.E [R247+0x20008], desc[UR60][R156.64], !P4 ;  /* 0x200080009cf77fae */ /* 0x0009e2000e12187c */
[----:B------:R-:W-:Y:S01]  /*a720*/  ISETP.GE.U32.AND P4, PT, R12, 0x7ffffeb4, PT ;  /* 0x7ffffeb40c00780c */ /* 0x000fe20003f86070 */
[----:B------:R-:W-:Y:S02]  /*a730*/  VIADD R12, R32, 0xffffff31 ;  /* 0xffffff31200c7836 */ /* 0x000fe40000000000 */
[----:B------:R3:W-:Y:S01]  /*a740*/  LDGSTS.E [R247+0x2000c], desc[UR60][R158.64], !P5 ;  /* 0x2000c0009ef77fae */ /* 0x0007e2000e92187c */
[----:B------:R-:W-:-:S03]  /*a750*/  ISETP.GE.U32.AND P5, PT, R13, 0x7ffffeb3, PT ;  /* 0x7ffffeb30d00780c */ /* 0x000fc60003fa6070 */
[----:B------:R3:W-:Y:S01]  /*a760*/  STL.64 [R1+0x258], R158 ;  /* 0x0002589e01007387 */ /* 0x0007e20000100a00 */
[C---:B----4-:R-:W-:Y:S01]  /*a770*/  IMAD.WIDE R156, R184.reuse, 0x4, R102 ;  /* 0x00000004b89c7825 */ /* 0x050fe200078e0266 */
[----:B------:R-:W4:Y:S04]  /*a780*/  LDC R32, c[0x0][0x230] ;  /* 0x00008c00ff207b82 */ /* 0x000f280000000800 */
[----:B------:R1:W-:Y:S01]  /*a790*/  STL.64 [R1+0x330], R156 ;  /* 0x0003309c01007387 */ /* 0x0003e20000100a00 */
[----:B---3--:R-:W-:-:S03]  /*a7a0*/  IMAD.WIDE R158, R184, 0x4, R126 ;  /* 0x00000004b89e7825 */ /* 0x008fc600078e027e */
[----:B------:R1:W-:Y:S01]  /*a7b0*/  LDGSTS.E [R247+0x28000], desc[UR60][R156.64], !P6 ;  /* 0x280000009cf77fae */ /* 0x0003e2000f12187c */
[----:B------:R-:W-:Y:S01]  /*a7c0*/  ISETP.GE.U32.AND P6, PT, R12, 0x7ffffeb2, PT ;  /* 0x7ffffeb20c00780c */ /* 0x000fe20003fc6070 */
[----:B------:R-:W-:Y:S02]  /*a7d0*/  VIADD R13, R24, 0xffffff30 ;  /* 0xffffff30180d7836 */ /* 0x000fe40000000000 */
[----:B------:R3:W-:Y:S01]  /*a7e0*/  STL.64 [R1+0x338], R158 ;  /* 0x0003389e01007387 */ /* 0x0007e20000100a00 */
[----:B--2---:R-:W-:Y:S01]  /*a7f0*/  VIADD R12, R27, 0xffffff13 ;  /* 0xffffff131b0c7836 */ /* 0x004fe20000000000 */
[----:B------:R-:W2:Y:S02]  /*a800*/  LDC R24, c[0x0][0x230] ;  /* 0x00008c00ff187b82 */ /* 0x000ea40000000800 */
[----:B------:R3:W-:Y:S01]  /*a810*/  LDGSTS.E [R247+0x28004], desc[UR60][R158.64], !P0 ;  /* 0x280040009ef77fae */ /* 0x0007e2000c12187c */
[----:B-1----:R-:W-:Y:S01]  /*a820*/  IMAD.WIDE R156, R184, 0x4, R106 ;  /* 0x00000004b89c7825 */ /* 0x002fe200078e026a */
[----:B------:R-:W-:-:S04]  /*a830*/  ISETP.GE.U32.AND P0, PT, R13, 0x7ffffeb1, PT ;  /* 0x7ffffeb10d00780c */ /* 0x000fc80003f06070 */
[----:B------:R-:W1:Y:S01]  /*a840*/  LDC R27, c[0x0][0x230] ;  /* 0x00008c00ff1b7b82 */ /* 0x000e620000000800 */
[----:B------:R4:W-:Y:S01]  /*a850*/  STL.64 [R1+0x340], R156 ;  /* 0x0003409c01007387 */ /* 0x0009e20000100a00 */
[----:B---3--:R-:W-:-:S03]  /*a860*/  IMAD.WIDE R158, R184, 0x4, R10 ;  /* 0x00000004b89e7825 */ /* 0x008fc600078e020a */
[----:B------:R4:W-:Y:S01]  /*a870*/  LDGSTS.E [R247+0x28008], desc[UR60][R156.64], !P1 ;  /* 0x280080009cf77fae */ /* 0x0009e2000c92187c */
[----:B------:R-:W-:-:S03]  /*a880*/  ISETP.GE.U32.AND P1, PT, R12, 0x7ffffe94, PT ;  /* 0x7ffffe940c00780c */ /* 0x000fc60003f26070 */
[----:B------:R3:W-:Y:S04]  /*a890*/  STL.64 [R1+0x348], R160 ;  /* 0x000348a001007387 */ /* 0x0007e80000100a00 */
[----:B------:R3:W-:Y:S01]  /*a8a0*/  LDGSTS.E [R247+0x2800c], desc[UR60][R160.64], !P2 ;  /* 0x2800c000a0f77fae */ /* 0x0007e2000d12187c */
[----:B----4-:R-:W-:-:S03]  /*a8b0*/  IMAD.WIDE R156, R184, 0x4, R110 ;  /* 0x00000004b89c7825 */ /* 0x010fc600078e026e */
[----:B------:R4:W-:Y:S04]  /*a8c0*/  STL.64 [R1+0x468], R158 ;  /* 0x0004689e01007387 */ /* 0x0009e80000100a00 */
[----:B------:R4:W-:Y:S04]  /*a8d0*/  LDGSTS.E [R247+0x30000], desc[UR60][R158.64], !P4 ;  /* 0x300000009ef77fae */ /* 0x0009e8000e12187c */
[----:B------:R2:W-:Y:S01]  /*a8e0*/  STL.64 [R1+0x470], R156 ;  /* 0x0004709c01007387 */ /* 0x0005e20000100a00 */
[----:B---3--:R-:W-:-:S03]  /*a8f0*/  IMAD.WIDE R160, R184, 0x4, R116 ;  /* 0x00000004b8a07825 */ /* 0x008fc600078e0274 */
[----:B------:R2:W-:Y:S01]  /*a900*/  LDGSTS.E [R247+0x30004], desc[UR60][R156.64], !P5 ;  /* 0x300040009cf77fae */ /* 0x0005e2000e92187c */
[----:B----4-:R-:W-:-:S04]  /*a910*/  IMAD.WIDE R158, R184, 0x4, R142 ;  /* 0x00000004b89e7825 */ /* 0x010fc800078e028e */
[----:B------:R-:W-:-:S04]  /*a920*/  IMAD.WIDE R244, R184, 0x4, R118 ;  /* 0x00000004b8f47825 */ /* 0x000fc800078e0276 */
[C---:B--2---:R-:W-:Y:S01]  /*a930*/  IMAD.WIDE R156, R184.reuse, 0x4, R114 ;  /* 0x00000004b89c7825 */ /* 0x044fe200078e0272 */
[----:B------:R2:W-:Y:S03]  /*a940*/  STL.64 [R1+0x480], R158 ;  /* 0x0004809e01007387 */ /* 0x0005e60000100a00 */
[----:B------:R-:W-:Y:S01]  /*a950*/  IMAD.WIDE R242, R184, 0x4, R120 ;  /* 0x00000004b8f27825 */ /* 0x000fe200078e0278 */
[----:B------:R3:W-:Y:S04]  /*a960*/  STL.64 [R1+0x490], R156 ;  /* 0x0004909c01007387 */ /* 0x0007e80000100a00 */
[----:B------:R4:W-:Y:S04]  /*a970*/  STL.64 [R1+0x658], R160 ;  /* 0x000658a001007387 */ /* 0x0009e80000100a00 */
[----:B------:R-:W-:Y:S04]  /*a980*/  LDGSTS.E [R247+0x30008], desc[UR60][R158.64], !P6 ;  /* 0x300080009ef77fae */ /* 0x000fe8000f12187c */
[----:B------:R-:W-:Y:S04]  /*a990*/  LDGSTS.E [R247+0x3000c], desc[UR60][R156.64], !P0 ;  /* 0x3000c0009cf77fae */ /* 0x000fe8000c12187c */
[----:B------:R-:W-:Y:S04]  /*a9a0*/  LDGSTS.E [R247+0x38000], desc[UR60][R160.64], !P1 ;  /* 0x38000000a0f77fae */ /* 0x000fe8000c92187c */
[----:B--2---:R-:W2:Y:S04]  /*a9b0*/  LDL.LU.64 R158, [R1+0x800] ;  /* 0x00080000019e7983 */ /* 0x004ea80000300a00 */
[----:B------:R1:W-:Y:S04]  /*a9c0*/  STL.64 [R1+0x668], R244 ;  /* 0x000668f401007387 */ /* 0x0003e80000100a00 */
[----:B---3--:R-:W3:Y:S04]  /*a9d0*/  LDL.LU.64 R156, [R1+0x7f8] ;  /* 0x0007f800019c7983 */ /* 0x008ee80000300a00 */
[----:B------:R-:W-:Y:S04]  /*a9e0*/  STL.64 [R1+0x670], R242 ;  /* 0x000670f201007387 */ /* 0x000fe80000100a00 */
[----:B----4-:R-:W4:Y:S01]  /*a9f0*/  LDL.LU.64 R160, [R1+0x7f0] ;  /* 0x0007f00001a07983 */ /* 0x010f220000300a00 */
[----:B------:R-:W-:-:S02]  /*aa00*/  VIADD R12, R26, 0xffffff12 ;  /* 0xffffff121a0c7836 */ /* 0x000fc40000000000 */
[----:B------:R-:W1:Y:S01]  /*aa10*/  LDC R26, c[0x0][0x230] ;  /* 0x00008c00ff1a7b82 */ /* 0x000e620000000800 */
[----:B------:R-:W-:Y:S02]  /*aa20*/  VIADD R13, R30, 0xffffff11 ;  /* 0xffffff111e0d7836 */ /* 0x000fe40000000000 */
[----:B------:R-:W-:Y:S01]  /*aa30*/  VIADD R10, R25, 0xffffff10 ;  /* 0xffffff10190a7836 */ /* 0x000fe20000000000 */
[----:B------:R-:W-:-:S04]  /*aa40*/  ISETP.GE.U32.AND P2, PT, R12, 0x7ffffe93, PT ;  /* 0x7ffffe930c00780c */ /* 0x000fc80003f46070 */
[----:B------:R-:W1:Y:S01]  /*aa50*/  LDC R25, c[0x0][0x230] ;  /* 0x00008c00ff197b82 */ /* 0x000e620000000800 */
[----:B------:R-:W-:Y:S01]  /*aa60*/  ISETP.GE.U32.AND P4, PT, R13, 0x7ffffe92, PT ;  /* 0x7ffffe920d00780c */ /* 0x000fe20003f86070 */
[----:B------:R-:W-:Y:S01]  /*aa70*/  VIADD R12, R31, 0xffffff6f ;  /* 0xffffff6f1f0c7836 */ /* 0x000fe20000000000 */
[----:B------:R-:W-:Y:S01]  /*aa80*/  ISETP.GE.U32.AND P5, PT, R10, 0x7ffffe91, PT ;  /* 0x7ffffe910a00780c */ /* 0x000fe20003fa6070 */
[----:B------:R-:W-:Y:S02]  /*aa90*/  VIADD R10, R24, 0xffffff6d ;  /* 0xffffff6d180a7836 */ /* 0x000fe40000000000 */
[----:B------:R-:W-:Y:S01]  /*aaa0*/  VIADD R11, R32, 0xffffff6e ;  /* 0xffffff6e200b7836 */ /* 0x000fe20000000000 */
[----:B------:R-:W-:Y:S01]  /*aab0*/  ISETP.GE.U32.AND P1, PT, R12, 0x7ffffef0, PT ;  /* 0x7ffffef00c00780c */ /* 0x000fe20003f26070 */
[----:B------:R-:W1:Y:S01]  /*aac0*/  LDC R13, c[0x0][0x230] ;  /* 0x00008c00ff0d7b82 */ /* 0x000e620000000800 */
[----:B------:R1:W-:Y:S02]  /*aad0*/  LDGSTS.E [R247+0x38004], desc[UR60][R244.64], !P2 ;  /* 0x38004000f4f77fae */ /* 0x0003e4000d12187c */
[----:B-1----:R-:W-:-:S03]  /*aae0*/  VIADD R12, R27, 0xffffff4e ;  /* 0xffffff4e1b0c7836 */ /* 0x002fc60000000000 */
[----:B------:R-:W-:Y:S01]  /*aaf0*/  LDGSTS.E [R247+0x38008], desc[UR60][R242.64], !P4 ;  /* 0x38008000f2f77fae */ /* 0x000fe2000e12187c */
[----:B------:R-:W-:Y:S01]  /*ab00*/  ISETP.GE.U32.AND P4, PT, R10, 0x7ffffeee, PT ;  /* 0x7ffffeee0a00780c */ /* 0x000fe20003f86070 */
[----:B------:R-:W-:Y:S01]  /*ab10*/  VIADD R10, R26, 0xffffff4f ;  /* 0xffffff4f1a0a7836 */ /* 0x000fe20000000000 */
[----:B------:R-:W1:Y:S01]  /*ab20*/  LDC R30, c[0x0][0x230] ;  /* 0x00008c00ff1e7b82 */ /* 0x000e620000000800 */
[----:B------:R-:W-:Y:S01]  /*ab30*/  ISETP.GE.U32.AND P2, PT, R11, 0x7ffffeef, PT ;  /* 0x7ffffeef0b00780c */ /* 0x000fe20003f46070 */
[----:B------:R-:W-:Y:S01]  /*ab40*/  IMAD.WIDE R238, R184, 0x4, R122 ;  /* 0x00000004b8ee7825 */ /* 0x000fe200078e027a */
[----:B------:R-:W-:Y:S02]  /*ab50*/  ISETP.GE.U32.AND P0, PT, R12, 0x7ffffecf, PT ;  /* 0x7ffffecf0c00780c */ /* 0x000fe40003f06070 */
[----:B------:R-:W-:Y:S01]  /*ab60*/  ISETP.GE.U32.AND P6, PT, R10, 0x7ffffed0, PT ;  /* 0x7ffffed00a00780c */ /* 0x000fe20003fc6070 */
[----:B------:R-:W-:Y:S01]  /*ab70*/  IMAD.WIDE R244, R184, 0x4, R124 ;  /* 0x00000004b8f47825 */ /* 0x000fe200078e027c */
[----:B------:R1:W-:Y:S01]  /*ab80*/  LDGSTS.E [R247+0x3800c], desc[UR60][R238.64], !P5 ;  /* 0x3800c000eef77fae */ /* 0x0003e2000e92187c */
[----:B------:R-:W3:Y:S02]  /*ab90*/  LDC R12, c[0x0][0x230] ;  /* 0x00008c00ff0c7b82 */ /* 0x000ee40000000800 */
[----:B------:R-:W-:Y:S01]  /*aba0*/  VIADD R11, R25, 0xffffff6c ;  /* 0xffffff6c190b7836 */ /* 0x000fe20000000000 */
[----:B------:R-:W-:Y:S01]  /*abb0*/  LDGSTS.E [R248+0x20000], desc[UR60][R244.64], !P1 ;  /* 0x20000000f4f87fae */ /* 0x000fe2000c92187c */
[----:B------:R-:W-:-:S04]  /*abc0*/  VIADD R10, R33, 0xffffff4d ;  /* 0xffffff4d210a7836 */ /* 0x000fc80000000000 */
[----:B------:R-:W3:Y:S01]  /*abd0*/  LDC R25, c[0x0][0x230] ;  /* 0x00008c00ff197b82 */ /* 0x000ee20000000800 */
[----:B------:R-:W-:Y:S01]  /*abe0*/  ISETP.GE.U32.AND P1, PT, R10, 0x7ffffece, PT ;  /* 0x7ffffece0a00780c */ /* 0x000fe20003f26070 */
[----:B------:R-:W-:Y:S02]  /*abf0*/  VIADD R10, R34, 0xffffff4c ;  /* 0xffffff4c220a7836 */ /* 0x000fe40000000000 */
[----:B-1----:R-:W-:Y:S01]  /*ac00*/  IMAD.WIDE R246, R184, 0x4, R134 ;  /* 0x00000004b8f67825 */ /* 0x002fe200078e0286 */
[----:B------:R-:W-:-:S03]  /*ac10*/  ISETP.GE.U32.AND P5, PT, R11, 0x7ffffeed, PT ;  /* 0x7ffffeed0b00780c */ /* 0x000fc60003fa6070 */
[----:B------:R-:W1:Y:S01]  /*ac20*/  LDC R24, c[0x0][0x230] ;  /* 0x00008c00ff187b82 */ /* 0x000e620000000800 */
[----:B------:R-:W-:Y:S01]  /*ac30*/  LDGSTS.E [R248+0x20004], desc[UR60][R246.64], !P2 ;  /* 0x20004000f6f87fae */ /* 0x000fe2000d12187c */
[----:B------:R-:W-:Y:S01]  /*ac40*/  ISETP.GE.U32.AND P2, PT, R10, 0x7ffffecd, PT ;  /* 0x7ffffecd0a00780c */ /* 0x000fe20003f46070 */
[----:B------:R-:W-:Y:S02]  /*ac50*/  VIADD R10, R35, 0xffffff2f ;  /* 0xffffff2f230a7836 */ /* 0x000fe40000000000 */
[----:B------:R-:W-:-:S03]  /*ac60*/  VIADD R11, R13, 0xffffff2e ;  /* 0xffffff2e0d0b7836 */ /* 0x000fc60000000000 */
[----:B------:R-:W2:Y:S01]  /*ac70*/  LDC R26, c[0x0][0x230] ;  /* 0x00008c00ff1a7b82 */ /* 0x000ea20000000800 */
[----:B------:R1:W-:Y:S07]  /*ac80*/  STL.64 [R1+0x678], R238 ;  /* 0x000678ee01007387 */ /* 0x0003ee0000100a00 */
[----:B------:R-:W2:Y:S01]  /*ac90*/  LDC R13, c[0x0][0x230] ;  /* 0x00008c00ff0d7b82 */ /* 0x000ea20000000800 */
[----:B-1----:R-:W-:-:S07]  /*aca0*/  IMAD.WIDE R238, R184, 0x4, R138 ;  /* 0x00000004b8ee7825 */ /* 0x002fce00078e028a */
[----:B------:R-:W1:Y:S01]  /*acb0*/  LDC R27, c[0x0][0x230] ;  /* 0x00008c00ff1b7b82 */ /* 0x000e620000000800 */
[----:B------:R-:W-:-:S07]  /*acc0*/  IMAD.WIDE R172, R184, 0x4, R172 ;  /* 0x00000004b8ac7825 */ /* 0x000fce00078e02ac */
[----:B------:R-:W1:Y:S08]  /*acd0*/  LDC R31, c[0x0][0x230] ;  /* 0x00008c00ff1f7b82 */ /* 0x000e700000000800 */
[----:B------:R-:W1:Y:S08]  /*ace0*/  LDC R32, c[0x0][0x230] ;  /* 0x00008c00ff207b82 */ /* 0x000e700000000800 */
[----:B------:R-:W1:Y:S01]  /*acf0*/  LDC R33, c[0x0][0x230] ;  /* 0x00008c00ff217b82 */ /* 0x000e620000000800 */
[----:B------:R-:W-:-:S04]  /*ad00*/  IMAD.WIDE R152, R184, 0x4, R152 ;  /* 0x00000004b8987825 */ /* 0x000fc800078e0298 */
[----:B------:R-:W-:-:S04]  /*ad10*/  IMAD.WIDE R198, R184, 0x4, R198 ;  /* 0x00000004b8c67825 */ /* 0x000fc800078e02c6 */
[----:B------:R-:W-:-:S04]  /*ad20*/  IMAD.WIDE R242, R184, 0x4, R168 ;  /* 0x00000004b8f27825 */ /* 0x000fc800078e02a8 */
[----:B------:R-:W-:-:S04]  /*ad30*/  IMAD.WIDE R14, R184, 0x4, R14 ;  /* 0x00000004b80e7825 */ /* 0x000fc800078e020e */
[----:B------:R-:W-:-:S04]  /*ad40*/  IMAD.WIDE R216, R184, 0x4, R216 ;  /* 0x00000004b8d87825 */ /* 0x000fc800078e02d8 */
[----:B------:R-:W-:-:S04]  /*ad50*/  IMAD.WIDE R190, R184, 0x4, R190 ;  /* 0x00000004b8be7825 */ /* 0x000fc800078e02be */
[----:B------:R-:W-:-:S04]  /*ad60*/  IMAD.WIDE R202, R184, 0x4, R202 ;  /* 0x00000004b8ca7825 */ /* 0x000fc800078e02ca */
[----:B------:R-:W-:-:S04]  /*ad70*/  IMAD.WIDE R18, R184, 0x4, R18 ;  /* 0x00000004b8127825 */ /* 0x000fc800078e0212 */
[----:B----4-:R-:W-:-:S05]  /*ad80*/  IMAD.WIDE R160, R184, 0x4, R160 ;  /* 0x00000004b8a07825 */ /* 0x010fca00078e02a0 */
[----:B------:R4:W-:Y:S04]  /*ad90*/  STL.64 [R1], R160 ;  /* 0x000000a001007387 */ /* 0x0009e80000100a00 */
[----:B------:R4:W-:Y:S01]  /*ada0*/  LDGSTS.E [R248+0x20008], desc[UR60][R160.64], !P4 ;  /* 0x20008000a0f87fae */ /* 0x0009e2000e12187c */
[----:B------:R-:W-:Y:S01]  /*adb0*/  ISETP.GE.U32.AND P4, PT, R10, 0x7ffffeb0, PT ;  /* 0x7ffffeb00a00780c */ /* 0x000fe20003f86070 */
[----:B------:R-:W-:Y:S02]  /*adc0*/  VIADD R10, R30, 0xffffff2d ;  /* 0xffffff2d1e0a7836 */ /* 0x000fe40000000000 */
[----:B------:R-:W-:Y:S01]  /*add0*/  STL.64 [R1+0x8], R238 ;  /* 0x000008ee01007387 */ /* 0x000fe20000100a00 */
[C---:B---3--:R-:W-:Y:S01]  /*ade0*/  IMAD.WIDE R156, R184.reuse, 0x4, R156 ;  /* 0x00000004b89c7825 */ /* 0x048fe200078e029c */
[----:B------:R-:W3:Y:S02]  /*adf0*/  LDC R30, c[0x0][0x230] ;  /* 0x00008c00ff1e7b82 */ /* 0x000ee40000000800 */
[----:B------:R-:W-:Y:S01]  /*ae00*/  LDGSTS.E [R248+0x2000c], desc[UR60][R238.64], !P5 ;  /* 0x2000c000eef87fae */ /* 0x000fe2000e92187c */
[----:B----4-:R-:W-:Y:S01]  /*ae10*/  IMAD.WIDE R160, R184, 0x4, R132 ;  /* 0x00000004b8a07825 */ /* 0x010fe200078e0284 */
[----:B------:R-:W-:-:S04]  /*ae20*/  ISETP.GE.U32.AND P5, PT, R11, 0x7ffffeaf, PT ;  /* 0x7ffffeaf0b00780c */ /* 0x000fc80003fa6070 */
[----:B------:R4:W-:Y:S01]  /*ae30*/  STL.64 [R1+0x310], R160 ;  /* 0x000310a001007387 */ /* 0x0009e20000100a00 */
[----:B------:R-:W-:Y:S02]  /*ae40*/  VIADD R11, R12, 0xffffff2c ;  /* 0xffffff2c0c0b7836 */ /* 0x000fe40000000000 */
[----:B------:R-:W3:Y:S01]  /*ae50*/  LDC R12, c[0x0][0x230] ;  /* 0x00008c00ff0c7b82 */ /* 0x000ee20000000800 */
[----:B------:R4:W-:Y:S01]  /*ae60*/  LDGSTS.E [R248+0x28000], desc[UR60][R160.64], !P6 ;  /* 0x28000000a0f87fae */ /* 0x0009e2000f12187c */
[----:B------:R-:W-:Y:S01]  /*ae70*/  ISETP.GE.U32.AND P6, PT, R10, 0x7ffffeae, PT ;  /* 0x7ffffeae0a00780c */ /* 0x000fe20003fc6070 */
[----:B------:R-:W-:Y:S02]  /*ae80*/  VIADD R10, R25, 0xffffff0f ;  /* 0xffffff0f190a7836 */ /* 0x000fe40000000000 */
[----:B------:R-:W-:Y:S01]  /*ae90*/  LDGSTS.E [R248+0x28004], desc[UR60][R156.64], !P0 ;  /* 0x280040009cf87fae */ /* 0x000fe2000c12187c */
[----:B----4-:R-:W-:-:S03]  /*aea0*/  IMAD.WIDE R160, R184, 0x4, R136 ;  /* 0x00000004b8a07825 */ /* 0x010fc600078e0288 */
[----:B------:R-:W-:Y:S01]  /*aeb0*/  STL.64 [R1+0x318], R156 ;  /* 0x0003189c01007387 */ /* 0x000fe20000100a00 */
[----:B------:R-:W4:Y:S03]  /*aec0*/  LDC R25, c[0x0][0x230] ;  /* 0x00008c00ff197b82 */ /* 0x000f260000000800 */
[----:B------:R1:W-:Y:S01]  /*aed0*/  LDGSTS.E [R248+0x28008], desc[UR60][R160.64], !P1 ;  /* 0x28008000a0f87fae */ /* 0x0003e2000c92187c */
[----:B------:R-:W-:Y:S02]  /*aee0*/  ISETP.GE.U32.AND P1, PT, R10, 0x7ffffe90, PT ;  /* 0x7ffffe900a00780c */ /* 0x000fe40003f26070 */
[----:B------:R-:W-:Y:S02]  /*aef0*/  IADD3 R10, R24, -0xf2, RZ ;  /* 0xffffff0e180a7810 */ /* 0x000fe40007ffe0ff */
[----:B------:R-:W4:Y:S01]  /*af00*/  LDC R24, c[0x0][0x230] ;  /* 0x00008c00ff187b82 */ /* 0x000f220000000800 */
[----:B------:R1:W-:Y:S01]  /*af10*/  STL.64 [R1+0x320], R160 ;  /* 0x000320a001007387 */ /* 0x0003e20000100a00 */
[----:B--2---:R-:W-:Y:S01]  /*af20*/  IMAD.WIDE R158, R184, 0x4, R158 ;  /* 0x00000004b89e7825 */ /* 0x004fe200078e029e */
[----:B------:R-:W-:-:S03]  /*af30*/  ISETP.GE.U32.AND P0, PT, R11, 0x7ffffead, PT ;  /* 0x7ffffead0b00780c */ /* 0x000fc60003f06070 */
[----:B------:R-:W-:Y:S01]  /*af40*/  VIADD R11, R26, 0xffffff0d ;  /* 0xffffff0d1a0b7836 */ /* 0x000fe20000000000 */
[----:B------:R2:W-:Y:S01]  /*af50*/  LDGSTS.E [R248+0x2800c], desc[UR60][R158.64], !P2 ;  /* 0x2800c0009ef87fae */ /* 0x0005e2000d12187c */
[----:B------:R-:W-:Y:S01]  /*af60*/  ISETP.GE.U32.AND P2, PT, R10, 0x7ffffe8f, PT ;  /* 0x7ffffe8f0a00780c */ /* 0x000fe20003f46070 */
[C---:B-1----:R-:W-:Y:S02]  /*af70*/  IMAD.WIDE R160, R184.reuse, 0x4, R8 ;  /* 0x00000004b8a07825 */ /* 0x042fe400078e0208 */
[----:B------:R2:W-:Y:S01]  /*af80*/  STL.64 [R1+0x328], R158 ;  /* 0x0003289e01007387 */ /* 0x0005e20000100a00 */
[----:B------:R-:W1:Y:S01]  /*af90*/  LDC R26, c[0x0][0x230] ;  /* 0x00008c00ff1a7b82 */ /* 0x000e620000000800 */
[----:B------:R-:W-:Y:S02]  /*afa0*/  VIADD R8, R13, 0xffffff0c ;  /* 0xffffff0c0d087836 */ /* 0x000fe40000000000 */
[----:B------:R3:W-:Y:S01]  /*afb0*/  LDGSTS.E [R248+0x30000], desc[UR60][R160.64], !P4 ;  /* 0x30000000a0f87fae */ /* 0x0007e2000e12187c */
[----:B------:R-:W-:Y:S01]  /*afc0*/  ISETP.GE.U32.AND P4, PT, R11, 0x7ffffe8e, PT ;  /* 0x7ffffe8e0b00780c */ /* 0x000fe20003f86070 */
[----:B------:R-:W-:-:S03]  /*afd0*/  IMAD.WIDE R156, R184, 0x4, R140 ;  /* 0x00000004b89c7825 */ /* 0x000fc600078e028c */
[----:B------:R-:W1:Y:S01]  /*afe0*/  LDC R13, c[0x0][0x230] ;  /* 0x00008c00ff0d7b82 */ /* 0x000e620000000800 */
[----:B------:R3:W-:Y:S01]  /*aff0*/  STL.64 [R1+0x420], R160 ;  /* 0x000420a001007387 */ /* 0x0007e20000100a00 */
[----:B------:R-:W-:-:S03]  /*b000*/  IMAD.WIDE R238, R184, 0x4, R144 ;  /* 0x00000004b8ee7825 */ /* 0x000fc600078e0290 */
[----:B------:R4:W-:Y:S01]  /*b010*/  STL.64 [R1+0x428], R156 ;  /* 0x0004289c01007387 */ /* 0x0009e20000100a00 */
[----:B------:R-:W-:Y:S02]  /*b020*/  VIADD R10, R27, 0xffffff6b ;  /* 0xffffff6b1b0a7836 */ /* 0x000fe40000000000 */
[----:B--2---:R-:W-:Y:S01]  /*b030*/  IMAD.WIDE R158, R184, 0x4, R148 ;  /* 0x00000004b89e7825 */ /* 0x004fe200078e0294 */
[----:B------:R4:W-:Y:S01]  /*b040*/  LDGSTS.E [R248+0x30004], desc[UR60][R156.64], !P5 ;  /* 0x300040009cf87fae */ /* 0x0009e2000e92187c */
[----:B------:R-:W-:Y:S01]  /*b050*/  ISETP.GE.U32.AND P5, PT, R8, 0x7ffffe8d, PT ;  /* 0x7ffffe8d0800780c */ /* 0x000fe20003fa6070 */
[----:B------:R-:W2:Y:S01]  /*b060*/  LDC R11, c[0x0][0x230] ;  /* 0x00008c00ff0b7b82 */ /* 0x000ea20000000800 */
[----:B---3--:R-:W-:Y:S01]  /*b070*/  IMAD.WIDE R160, R184, 0x4, R146 ;  /* 0x00000004b8a07825 */ /* 0x008fe200078e0292 */
[----:B------:R3:W-:Y:S03]  /*b080*/  LDGSTS.E [R248+0x30008], desc[UR60][R172.64], !P6 ;  /* 0x30008000acf87fae */ /* 0x0007e6000f12187c */
[----:B------:R-:W-:Y:S01]  /*b090*/  VIADD R8, R12, 0xffffff69 ;  /* 0xffffff690c087836 */ /* 0x000fe20000000000 */
[----:B------:R3:W-:Y:S01]  /*b0a0*/  LDGSTS.E [R248+0x3000c], desc[UR60][R238.64], !P0 ;  /* 0x3000c000eef87fae */ /* 0x0007e2000c12187c */
[----:B------:R-:W-:Y:S01]  /*b0b0*/  VIADD R9, R30, 0xffffff6a ;  /* 0xffffff6a1e097836 */ /* 0x000fe20000000000 */
[----:B------:R-:W2:Y:S01]  /*b0c0*/  LDC R12, c[0x0][0x230] ;  /* 0x00008c00ff0c7b82 */ /* 0x000ea20000000800 */
[----:B----4-:R-:W-:Y:S01]  /*b0d0*/  IMAD.WIDE R156, R184, 0x4, R150 ;  /* 0x00000004b89c7825 */ /* 0x010fe200078e0296 */
[----:B------:R-:W-:Y:S01]  /*b0e0*/  LDGSTS.E [R248+0x38000], desc[UR60][R160.64], !P1 ;  /* 0x38000000a0f87fae */ /* 0x000fe2000c92187c */
[----:B------:R-:W-:-:S03]  /*b0f0*/  ISETP.GE.U32.AND P1, PT, R10, 0x7ffffeec, PT ;  /* 0x7ffffeec0a00780c */ /* 0x000fc60003f26070 */
[----:B------:R-:W-:Y:S02]  /*b100*/  LDGSTS.E [R248+0x38004], desc[UR60][R158.64], !P2 ;  /* 0x380040009ef87fae */ /* 0x000fe4000d12187c */
[----:B------:R-:W4:Y:S02]  /*b110*/  LDC R27, c[0x0][0x230] ;  /* 0x00008c00ff1b7b82 */ /* 0x000f240000000800 */
[----:B------:R-:W-:Y:S01]  /*b120*/  LDGSTS.E [R248+0x38008], desc[UR60][R156.64], !P4 ;  /* 0x380080009cf87fae */ /* 0x000fe2000e12187c */
[----:B------:R-:W-:Y:S01]  /*b130*/  ISETP.GE.U32.AND P4, PT, R8, 0x7ffffeea, PT ;  /* 0x7ffffeea0800780c */ /* 0x000fe20003f86070 */
[----:B------:R-:W-:Y:S01]  /*b140*/  VIADD R8, R24, 0xffffff4b ;  /* 0xffffff4b18087836 */ /* 0x000fe20000000000 */
[----:B------:R-:W-:Y:S01]  /*b150*/  ISETP.GE.U32.AND P2, PT, R9, 0x7ffffeeb, PT ;  /* 0x7ffffeeb0900780c */ /* 0x000fe20003f46070 */
[----:B------:R3:W-:Y:S02]  /*b160*/  STL.64 [R1+0x430], R172 ;  /* 0x000430ac01007387 */ /* 0x0007e40000100a00 */
[----:B------:R-:W4:Y:S01]  /*b170*/  LDC R24, c[0x0][0x230] ;  /* 0x00008c00ff187b82 */ /* 0x000f220000000800 */
[----:B------:R-:W-:Y:S01]  /*b180*/  ISETP.GE.U32.AND P6, PT, R8, 0x7ffffecc, PT ;  /* 0x7ffffecc0800780c */ /* 0x000fe20003fc6070 */
[----:B------:R-:W-:Y:S01]  /*b190*/  VIADD R8, R31, 0xffffff49 ;  /* 0xffffff491f087836 */ /* 0x000fe20000000000 */
[----:B------:R2:W-:Y:S01]  /*b1a0*/  LDGSTS.E [R248+0x3800c], desc[UR60][R152.64], !P5 ;  /* 0x3800c00098f87fae */ /* 0x0005e2000e92187c */
[----:B-1----:R-:W-:-:S04]  /*b1b0*/  VIADD R9, R13, 0xffffff68 ;  /* 0xffffff680d097836 */ /* 0x002fc80000000000 */
[----:B------:R-:W1:Y:S01]  /*b1c0*/  LDC R30, c[0x0][0x230] ;  /* 0x00008c00ff1e7b82 */ /* 0x000e620000000800 */
[----:B---3--:R-:W-:Y:S01]  /*b1d0*/  IMAD.WIDE R172, R184, 0x4, R154 ;  /* 0x00000004b8ac7825 */ /* 0x008fe200078e029a */
[----:B------:R3:W-:Y:S03]  /*b1e0*/  STL.64 [R1+0x438], R238 ;  /* 0x000438ee01007387 */ /* 0x0007e60000100a00 */
[----:B------:R-:W-:Y:S01]  /*b1f0*/  VIADD R10, R25, 0xffffff4a ;  /* 0xffffff4a190a7836 */ /* 0x000fe20000000000 */
[----:B------:R-:W-:Y:S01]  /*b200*/  LDGSTS.E [R249+0x20000], desc[UR60][R172.64], !P1 ;  /* 0x20000000acf97fae */ /* 0x000fe2000c92187c */
[----:B------:R-:W-:Y:S01]  /*b210*/  ISETP.GE.U32.AND P1, PT, R8, 0x7ffffeca, PT ;  /* 0x7ffffeca0800780c */ /* 0x000fe20003f26070 */
[----:B------:R-:W-:Y:S01]  /*b220*/  VIADD R8, R32, 0xffffff48 ;  /* 0xffffff4820087836 */ /* 0x000fe20000000000 */
[----:B------:R-:W1:Y:S01]  /*b230*/  LDC R13, c[0x0][0x230] ;  /* 0x00008c00ff0d7b82 */ /* 0x000e620000000800 */
[----:B------:R-:W-:Y:S01]  /*b240*/  ISETP.GE.U32.AND P5, PT, R9, 0x7ffffee9, PT ;  /* 0x7ffffee90900780c */ /* 0x000fe20003fa6070 */
[----:B---3--:R-:W-:Y:S01]  /*b250*/  IMAD.WIDE R238, R184, 0x4, R164 ;  /* 0x00000004b8ee7825 */ /* 0x008fe200078e02a4 */
[----:B------:R-:W-:-:S05]  /*b260*/  ISETP.GE.U32.AND P0, PT, R10, 0x7ffffecb, PT ;  /* 0x7ffffecb0a00780c */ /* 0x000fca0003f06070 */
[----:B------:R-:W3:Y:S01]  /*b270*/  LDC R10, c[0x0][0x230] ;  /* 0x00008c00ff0a7b82 */ /* 0x000ee20000000800 */
[----:B------:R-:W-:Y:S01]  /*b280*/  LDGSTS.E [R249+0x20004], desc[UR60][R238.64], !P2 ;  /* 0x20004000eef97fae */ /* 0x000fe2000d12187c */
[----:B------:R-:W-:Y:S01]  /*b290*/  ISETP.GE.U32.AND P2, PT, R8, 0x7ffffec9, PT ;  /* 0x7ffffec90800780c */ /* 0x000fe20003f46070 */
[----:B------:R-:W-:Y:S02]  /*b2a0*/  VIADD R8, R33, 0xffffff2b ;  /* 0xffffff2b21087836 */ /* 0x000fe40000000000 */
[----:B------:R-:W-:Y:S03]  /*b2b0*/  STL.64 [R1+0x608], R160 ;  /* 0x000608a001007387 */ /* 0x000fe60000100a00 */
[----:B------:R-:W3:Y:S01]  /*b2c0*/  LDC R25, c[0x0][0x230] ;  /* 0x00008c00ff197b82 */ /* 0x000ee20000000800 */
[----:B------:R-:W-:Y:S04]  /*b2d0*/  STL.64 [R1+0x618], R158 ;  /* 0x0006189e01007387 */ /* 0x000fe80000100a00 */
[----:B------:R-:W-:Y:S03]  /*b2e0*/  STL.64 [R1+0x628], R156 ;  /* 0x0006289c01007387 */ /* 0x000fe60000100a00 */
[----:B------:R-:W3:Y:S01]  /*b2f0*/  LDC R31, c[0x0][0x230] ;  /* 0x00008c00ff1f7b82 */ /* 0x000ee20000000800 */
[----:B------:R2:W-:Y:S04]  /*b300*/  STL.64 [R1+0x638], R152 ;  /* 0x0006389801007387 */ /* 0x0005e80000100a00 */
[----:B------:R-:W-:Y:S01]  /*b310*/  LDGSTS.E [R249+0x20008], desc[UR60][R198.64], !P4 ;  /* 0x20008000c6f97fae */ /* 0x000fe2000e12187c */
[----:B------:R-:W-:Y:S01]  /*b320*/  ISETP.GE.U32.AND P4, PT, R8, 0x7ffffeac, PT ;  /* 0x7ffffeac0800780c */ /* 0x000fe20003f86070 */
[----:B------:R-:W-:-:S02]  /*b330*/  VIADD R8, R26, 0xffffff29 ;  /* 0xffffff291a087836 */ /* 0x000fc40000000000 */
[----:B------:R-:W-:Y:S01]  /*b340*/  LDGSTS.E [R249+0x2000c], desc[UR60][R242.64], !P5 ;  /* 0x2000c000f2f97fae */ /* 0x000fe2000e92187c */
[C---:B------:R-:W-:Y:S01]  /*b350*/  IMAD.WIDE R154, R184.reuse, 0x4, R188 ;  /* 0x00000004b89a7825 */ /* 0x040fe200078e02bc */
[----:B------:R-:W3:Y:S03]  /*b360*/  LDC R26, c[0x0][0x230] ;  /* 0x00008c00ff1a7b82 */ /* 0x000ee60000000800 */
[----:B--2---:R-:W-:-:S05]  /*b370*/  IMAD.WIDE R152, R184, 0x4, R162 ;  /* 0x00000004b8987825 */ /* 0x004fca00078e02a2 */
[----:B------:R2:W-:Y:S01]  /*b380*/  STL.64 [R1+0x2f0], R152 ;  /* 0x0002f09801007387 */ /* 0x0005e20000100a00 */
[----:B------:R-:W-:Y:S02]  /*b390*/  VIADD R9, R11, 0xffffff2a ;  /* 0xffffff2a0b097836 */ /* 0x000fe40000000000 */
[----:B------:R-:W3:Y:S01]  /*b3a0*/  LDC R11, c[0x0][0x230] ;  /* 0x00008c00ff0b7b82 */ /* 0x000ee20000000800 */
[----:B------:R2:W-:Y:S01]  /*b3b0*/  LDGSTS.E [R249+0x28000], desc[UR60][R152.64], !P6 ;  /* 0x2800000098f97fae */ /* 0x0005e2000f12187c */
[----:B------:R-:W-:Y:S01]  /*b3c0*/  ISETP.GE.U32.AND P6, PT, R8, 0x7ffffeaa, PT ;  /* 0x7ffffeaa0800780c */ /* 0x000fe20003fc6070 */
[----:B----4-:R-:W-:Y:S02]  /*b3d0*/  VIADD R8, R24, 0xffffff0b ;  /* 0xffffff0b18087836 */ /* 0x010fe40000000000 */
[----:B------:R4:W-:Y:S04]  /*b3e0*/  LDGSTS.E [R249+0x28004], desc[UR60][R154.64], !P0 ;  /* 0x280040009af97fae */ /* 0x0009e8000c12187c */
[----:B------:R4:W-:Y:S01]  /*b3f0*/  STL.64 [R1+0x2f8], R154 ;  /* 0x0002f89a01007387 */ /* 0x0009e20000100a00 */
[----:B------:R-:W-:Y:S01]  /*b400*/  ISETP.GE.U32.AND P5, PT, R9, 0x7ffffeab, PT ;  /* 0x7ffffeab0900780c */ /* 0x000fe20003fa6070 */
[----:B--2---:R-:W-:Y:S01]  /*b410*/  IMAD.WIDE R152, R184, 0x4, R166 ;  /* 0x00000004b8987825 */ /* 0x004fe200078e02a6 */
[----:B------:R-:W2:Y:S04]  /*b420*/  LDC R24, c[0x0][0x230] ;  /* 0x00008c00ff187b82 */ /* 0x000ea80000000800 */
[----:B------:R3:W-:Y:S01]  /*b430*/  LDGSTS.E [R249+0x28008], desc[UR60][R152.64], !P1 ;  /* 0x2800800098f97fae */ /* 0x0007e2000c92187c */
[----:B------:R-:W-:Y:S01]  /*b440*/  ISETP.GE.U32.AND P1, PT, R8, 0x7ffffe8c, PT ;  /* 0x7ffffe8c0800780c */ /* 0x000fe20003f26070 */
[----:B-1----:R-:W-:-:S02]  /*b450*/  VIADD R8, R13, 0xffffff0a ;  /* 0xffffff0a0d087836 */ /* 0x002fc40000000000 */
[----:B----4-:R-:W-:Y:S01]  /*b460*/  IMAD.WIDE R154, R184, 0x4, R192 ;  /* 0x00000004b89a7825 */ /* 0x010fe200078e02c0 */
[----:B------:R-:W1:Y:S01]  /*b470*/  LDC R13, c[0x0][0x230] ;  /* 0x00008c00ff0d7b82 */ /* 0x000e620000000800 */
[----:B------:R4:W-:Y:S02]  /*b480*/  STL.64 [R1+0x300], R152 ;  /* 0x0003009801007387 */ /* 0x0009e40000100a00 */
[----:B---3--:R-:W-:Y:S02]  /*b490*/  VIADD R9, R10, 0xffffff28 ;  /* 0xffffff280a097836 */ /* 0x008fe40000000000 */
[----:B------:R-:W-:Y:S01]  /*b4a0*/  LDGSTS.E [R249+0x2800c], desc[UR60][R154.64], !P2 ;  /* 0x2800c0009af97fae */ /* 0x000fe2000d12187c */
[----:B------:R-:W-:Y:S01]  /*b4b0*/  ISETP.GE.U32.AND P2, PT, R8, 0x7ffffe8b, PT ;  /* 0x7ffffe8b0800780c */ /* 0x000fe20003f46070 */
[----:B------:R-:W-:Y:S02]  /*b4c0*/  VIADD R8, R12, 0xffffff08 ;  /* 0xffffff080c087836 */ /* 0x000fe40000000000 */
[----:B------:R-:W-:Y:S01]  /*b4d0*/  STL.64 [R1+0x308], R154 ;  /* 0x0003089a01007387 */ /* 0x000fe20000100a00 */
[----:B------:R-:W3:Y:S01]  /*b4e0*/  LDC R12, c[0x0][0x230] ;  /* 0x00008c00ff0c7b82 */ /* 0x000ee20000000800 */
[----:B------:R-:W-:-:S02]  /*b4f0*/  ISETP.GE.U32.AND P0, PT, R9, 0x7ffffea9, PT ;  /* 0x7ffffea90900780c */ /* 0x000fc40003f06070 */
[----:B------:R4:W-:Y:S04]  /*b500*/  STL.64 [R1+0x3f8], R14 ;  /* 0x0003f80e01007387 */ /* 0x0009e80000100a00 */
[----:B------:R2:W-:Y:S01]  /*b510*/  LDGSTS.E [R249+0x30000], desc[UR60][R14.64], !P4 ;  /* 0x300000000ef97fae */ /* 0x0005e2000e12187c */
[----:B----4-:R-:W-:-:S04]  /*b520*/  IMAD.WIDE R152, R184, 0x4, R170 ;  /* 0x00000004b8987825 */ /* 0x010fc800078e02aa */
[----:B------:R-:W-:Y:S01]  /*b530*/  VIADD R9, R25, 0xffffff09 ;  /* 0xffffff0919097836 */ /* 0x000fe20000000000 */
[----:B------:R4:W-:Y:S01]  /*b540*/  LDGSTS.E [R249+0x30004], desc[UR60][R152.64], !P5 ;  /* 0x3000400098f97fae */ /* 0x0009e2000e92187c */
[----:B--2---:R-:W2:Y:S01]  /*b550*/  LDC R14, c[0x0][0x230] ;  /* 0x00008c00ff0e7b82 */ /* 0x004ea20000000800 */
[----:B------:R-:W-:Y:S02]  /*b560*/  IMAD.WIDE R162, R184, 0x4, R28 ;  /* 0x00000004b8a27825 */ /* 0x000fe400078e021c */
[----:B------:R-:W-:Y:S02]  /*b570*/  ISETP.GE.U32.AND P4, PT, R9, 0x7ffffe8a, PT ;  /* 0x7ffffe8a0900780c */ /* 0x000fe40003f86070 */
[----:B------:R-:W-:Y:S01]  /*b580*/  ISETP.GE.U32.AND P5, PT, R8, 0x7ffffe89, PT ;  /* 0x7ffffe890800780c */ /* 0x000fe20003fa6070 */
[C---:B------:R-:W-:Y:S01]  /*b590*/  IMAD.WIDE R160, R184.reuse, 0x4, R174 ;  /* 0x00000004b8a07825 */ /* 0x040fe200078e02ae */
[----:B------:R-:W-:Y:S01]  /*b5a0*/  LDGSTS.E [R249+0x30008], desc[UR60][R162.64], !P6 ;  /* 0x30008000a2f97fae */ /* 0x000fe2000f12187c */
[----:B------:R-:W2:Y:S02]  /*b5b0*/  LDC R15, c[0x0][0x230] ;  /* 0x00008c00ff0f7b82 */ /* 0x000ea40000000800 */
[C---:B------:R-:W-:Y:S01]  /*b5c0*/  IMAD.WIDE R158, R184.reuse, 0x4, R176 ;  /* 0x00000004b89e7825 */ /* 0x040fe200078e02b0 */
[----:B------:R-:W-:Y:S03]  /*b5d0*/  LDGSTS.E [R249+0x3000c], desc[UR60][R160.64], !P0 ;  /* 0x3000c000a0f97fae */ /* 0x000fe6000c12187c */
[----:B------:R-:W-:Y:S01]  /*b5e0*/  VIADD R8, R11, 0xffffff65 ;  /* 0xffffff650b087836 */ /* 0x000fe20000000000 */
[----:B------:R-:W-:Y:S01]  /*b5f0*/  LDGSTS.E [R249+0x38000], desc[UR60][R158.64], !P1 ;  /* 0x380000009ef97fae */ /* 0x000fe2000c92187c */
[----:B------:R-:W-:Y:S01]  /*b600*/  IMAD.WIDE R156, R184, 0x4, R178 ;  /* 0x00000004b89c7825 */ /* 0x000fe200078e02b2 */
[----:B------:R-:W2:Y:S03]  /*b610*/  LDC R11, c[0x0][0x230] ;  /* 0x00008c00ff0b7b82 */ /* 0x000ea60000000800 */
[----:B------:R-:W-:Y:S01]  /*b620*/  VIADD R9, R27, 0xffffff66 ;  /* 0xffffff661b097836 */ /* 0x000fe20000000000 */
[----:B------:R-:W-:Y:S01]  /*b630*/  LDGSTS.E [R249+0x38004], desc[UR60][R156.64], !P2 ;  /* 0x380040009cf97fae */ /* 0x000fe2000d12187c */
[----:B------:R-:W-:-:S02]  /*b640*/  VIADD R10, R26, 0xffffff67 ;  /* 0xffffff671a0a7836 */ /* 0x000fc40000000000 */
[----:B------:R-:W-:Y:S01]  /*b650*/  IMAD.WIDE R154, R184, 0x4, R180 ;  /* 0x00000004b89a7825 */ /* 0x000fe200078e02b4 */
[----:B------:R-:W-:Y:S01]  /*b660*/  ISETP.GE.U32.AND P2, PT, R9, 0x7ffffee7, PT ;  /* 0x7ffffee70900780c */ /* 0x000fe20003f46070 */
[----:B------:R4:W-:Y:S01]  /*b670*/  STL.64 [R1+0x400], R152 ;  /* 0x0004009801007387 */ /* 0x0009e20000100a00 */
[----:B------:R-:W2:Y:S01]  /*b680*/  LDC R25, c[0x0][0x230] ;  /* 0x00008c00ff197b82 */ /* 0x000ea20000000800 */
[----:B-1----:R-:W-:Y:S01]  /*b690*/  VIADD R9, R13, 0xffffff47 ;  /* 0xffffff470d097836 */ /* 0x002fe20000000000 */
[----:B------:R-:W-:Y:S01]  /*b6a0*/  ISETP.GE.U32.AND P1, PT, R10, 0x7ffffee8, PT ;  /* 0x7ffffee80a00780c */ /* 0x000fe20003f26070 */
[----:B------:R-:W-:Y:S01]  /*b6b0*/  LDGSTS.E [R249+0x38008], desc[UR60][R154.64], !P4 ;  /* 0x380080009af97fae */ /* 0x000fe2000e12187c */
[----:B---3--:R-:W-:-:S04]  /*b6c0*/  VIADD R10, R12, 0xffffff64 ;  /* 0xffffff640c0a7836 */ /* 0x008fc80000000000 */
[----:B------:R-:W1:Y:S01]  /*b6d0*/  LDC R13, c[0x0][0x230] ;  /* 0x00008c00ff0d7b82 */ /* 0x000e620000000800 */
[----:B------:R-:W-:Y:S01]  /*b6e0*/  ISETP.GE.U32.AND P4, PT, R8, 0x7ffffee6, PT ;  /* 0x7ffffee60800780c */ /* 0x000fe20003f86070 */
[----:B----4-:R-:W-:-:S04]  /*b6f0*/  IMAD.WIDE R152, R184, 0x4, R182 ;  /* 0x00000004b8987825 */ /* 0x010fc800078e02b6 */
[----:B--2---:R-:W-:Y:S02]  /*b700*/  VIADD R8, R14, 0xffffff46 ;  /* 0xffffff460e087836 */ /* 0x004fe40000000000 */
[----:B------:R-:W2:Y:S01]  /*b710*/  LDC R12, c[0x0][0x230] ;  /* 0x00008c00ff0c7b82 */ /* 0x000ea20000000800 */
[----:B------:R3:W-:Y:S01]  /*b720*/  LDGSTS.E [R249+0x3800c], desc[UR60][R152.64], !P5 ;  /* 0x3800c00098f97fae */ /* 0x0007e2000e92187c */
[----:B------:R-:W-:Y:S02]  /*b730*/  ISETP.GE.U32.AND P5, PT, R10, 0x7ffffee5, PT ;  /* 0x7ffffee50a00780c */ /* 0x000fe40003fa6070 */
[----:B------:R-:W-:Y:S01]  /*b740*/  ISETP.GE.U32.AND P6, PT, R9, 0x7ffffec8, PT ;  /* 0x7ffffec80900780c */ /* 0x000fe20003fc6070 */
[----:B------:R-:W-:Y:S01]  /*b750*/  VIADD R9, R24, 0xffffff45 ;  /* 0xffffff4518097836 */ /* 0x000fe20000000000 */
[----:B------:R-:W-:Y:S01]  /*b760*/  ISETP.GE.U32.AND P0, PT, R8, 0x7ffffec7, PT ;  /* 0x7ffffec70800780c */ /* 0x000fe20003f06070 */
[----:B------:R-:W-:Y:S01]  /*b770*/  VIADD R8, R30, 0xffffff44 ;  /* 0xffffff441e087836 */ /* 0x000fe20000000000 */
[----:B------:R-:W4:Y:S01]  /*b780*/  LDC R24, c[0x0][0x230] ;  /* 0x00008c00ff187b82 */ /* 0x000f220000000800 */
[----:B------:R-:W-:Y:S01]  /*b790*/  STL.64 [R1+0x408], R162 ;  /* 0x000408a201007387 */ /* 0x000fe20000100a00 */
[----:B------:R-:W-:-:S03]  /*b7a0*/  IMAD.WIDE R182, R184, 0x4, R186 ;  /* 0x00000004b8b67825 */ /* 0x000fc600078e02ba */
[----:B------:R-:W-:Y:S03]  /*b7b0*/  STL.64 [R1+0x410], R160 ;  /* 0x000410a001007387 */ /* 0x000fe60000100a00 */
[----:B------:R-:W4:Y:S01]  /*b7c0*/  LDC R14, c[0x0][0x230] ;  /* 0x00008c00ff0e7b82 */ /* 0x000f220000000800 */
[----:B------:R-:W-:Y:S01]  /*b7d0*/  LDGSTS.E [R250+0x20000], desc[UR60][R216.64], !P1 ;  /* 0x20000000d8fa7fae */ /* 0x000fe2000c92187c */
[----:B------:R-:W-:Y:S01]  /*b7e0*/  ISETP.GE.U32.AND P1, PT, R9, 0x7ffffec6, PT ;  /* 0x7ffffec60900780c */ /* 0x000fe20003f26070 */
[----:B------:R-:W-:Y:S02]  /*b7f0*/  VIADD R9, R11, 0xffffff26 ;  /* 0xffffff260b097836 */ /* 0x000fe40000000000 */
[----:B------:R-:W-:Y:S03]  /*b800*/  STL.64 [R1+0x5c0], R158 ;  /* 0x0005c09e01007387 */ /* 0x000fe60000100a00 */
[----:B------:R-:W4:Y:S01]  /*b810*/  LDC R11, c[0x0][0x230] ;  /* 0x00008c00ff0b7b82 */ /* 0x000f220000000800 */
[----:B------:R-:W-:Y:S01]  /*b820*/  LDGSTS.E [R250+0x20004], desc[UR60][R190.64], !P2 ;  /* 0x20004000befa7fae */ /* 0x000fe2000d12187c */
[----:B------:R-:W-:Y:S01]  /*b830*/  ISETP.GE.U32.AND P2, PT, R8, 0x7ffffec5, PT ;  /* 0x7ffffec50800780c */ /* 0x000fe20003f46070 */
[----:B------:R-:W-:-:S02]  /*b840*/  VIADD R8, R31, 0xffffff27 ;  /* 0xffffff271f087836 */ /* 0x000fc40000000000 */
[----:B------:R-:W-:Y:S03]  /*b850*/  STL.64 [R1+0x5c8], R156 ;  /* 0x0005c89c01007387 */ /* 0x000fe60000100a00 */
[----:B------:R-:W4:Y:S01]  /*b860*/  LDC R10, c[0x0][0x230] ;  /* 0x00008c00ff0a7b82 */ /* 0x000f220000000800 */
[----:B------:R-:W-:Y:S04]  /*b870*/  STL.64 [R1+0x5d8], R154 ;  /* 0x0005d89a01007387 */ /* 0x000fe80000100a00 */
[----:B------:R3:W-:Y:S04]  /*b880*/  STL.64 [R1+0x5e8], R152 ;  /* 0x0005e89801007387 */ /* 0x0007e80000100a00 */
[----:B------:R-:W-:Y:S01]  /*b890*/  LDGSTS.E [R250+0x20008], desc[UR60][R182.64], !P4 ;  /* 0x20008000b6fa7fae */ /* 0x000fe2000e12187c */
[----:B------:R-:W-:Y:S01]  /*b8a0*/  ISETP.GE.U32.AND P4, PT, R8, 0x7ffffea8, PT ;  /* 0x7ffffea80800780c */ /* 0x000fe20003f86070 */
[----:B-1----:R-:W-:-:S02]  /*b8b0*/  VIADD R8, R13, 0xffffff25 ;  /* 0xffffff250d087836 */ /* 0x002fc40000000000 */
[----:B------:R-:W-:Y:S01]  /*b8c0*/  LDGSTS.E [R250+0x2000c], desc[UR60][R202.64], !P5 ;  /* 0x2000c000cafa7fae */ /* 0x000fe2000e92187c */
[----:B------:R-:W-:Y:S01]  /*b8d0*/  ISETP.GE.U32.AND P5, PT, R9, 0x7ffffea7, PT ;  /* 0x7ffffea70900780c */ /* 0x000fe20003fa6070 */
[C---:B---3--:R-:W-:Y:S01]  /*b8e0*/  IMAD.WIDE R152, R184.reuse, 0x4, R194 ;  /* 0x00000004b8987825 */ /* 0x048fe200078e02c2 */
[----:B------:R-:W1:Y:S03]  /*b8f0*/  LDC R13, c[0x0][0x230] ;  /* 0x00008c00ff0d7b82 */ /* 0x000e660000000800 */
[----:B------:R-:W-:Y:S01]  /*b900*/  IMAD.WIDE R154, R184, 0x4, R220 ;  /* 0x00000004b89a7825 */ /* 0x000fe200078e02dc */
[----:B------:R3:W-:Y:S03]  /*b910*/  STL.64 [R1+0x2d0], R152 ;  /* 0x0002d09801007387 */ /* 0x0007e60000100a00 */
[----:B------:R-:W-:Y:S01]  /*b920*/  VIADD R9, R15, 0xffffff24 ;  /* 0xffffff240f097836 */ /* 0x000fe20000000000 */
[----:B------:R3:W-:Y:S01]  /*b930*/  LDGSTS.E [R250+0x28000], desc[UR60][R152.64], !P6 ;  /* 0x2800000098fa7fae */ /* 0x0007e2000f12187c */
[----:B------:R-:W-:Y:S01]  /*b940*/  ISETP.GE.U32.AND P6, PT, R8, 0x7ffffea6, PT ;  /* 0x7ffffea60800780c */ /* 0x000fe20003fc6070 */
[----:B------:R-:W-:Y:S01]  /*b950*/  VIADD R8, R25, 0xffffff07 ;  /* 0xffffff0719087836 */ /* 0x000fe20000000000 */
[----:B------:R-:W1:Y:S01]  /*b960*/  LDC R15, c[0x0][0x230] ;  /* 0x00008c00ff0f7b82 */ /* 0x000e620000000800 */
[----:B------:R4:W-:Y:S01]  /*b970*/  LDGSTS.E [R250+0x28004], desc[UR60][R154.64], !P0 ;  /* 0x280040009afa7fae */ /* 0x0009e2000c12187c */
[----:B------:R-:W-:Y:S01]  /*b980*/  ISETP.GE.U32.AND P0, PT, R9, 0x7ffffea5, PT ;  /* 0x7ffffea50900780c */ /* 0x000fe20003f06070 */
[----:B--2---:R-:W-:-:S02]  /*b990*/  VIADD R9, R12, 0xffffff06 ;  /* 0xffffff060c097836 */ /* 0x004fc40000000000 */
[----:B------:R4:W-:Y:S03]  /*b9a0*/  STL.64 [R1+0x2d8], R154 ;  /* 0x0002d89a01007387 */ /* 0x0009e60000100a00 */
[----:B------:R-:W2:Y:S01]  /*b9b0*/  LDC R12, c[0x0][0x230] ;  /* 0x00008c00ff0c7b82 */ /* 0x000ea20000000800 */
[----:B---3--:R-:W-:-:S05]  /*b9c0*/  IMAD.WIDE R152, R184, 0x4, R200 ;  /* 0x00000004b8987825 */ /* 0x008fca00078e02c8 */
[----:B------:R3:W-:Y:S01]  /*b9d0*/  STL.64 [R1+0x2e0], R152 ;  /* 0x0002e09801007387 */ /* 0x0007e20000100a00 */
[----:B----4-:R-:W-:-:S03]  /*b9e0*/  IMAD.WIDE R154, R184, 0x4, R196 ;  /* 0x00000004b89a7825 */ /* 0x010fc600078e02c4 */
[----:B------:R3:W-:Y:S01]  /*b9f0*/  LDGSTS.E [R250+0x28008], desc[UR60][R152.64], !P1 ;  /* 0x2800800098fa7fae */ /* 0x0007e2000c92187c */
[----:B------:R-:W-:Y:S01]  /*ba00*/  ISETP.GE.U32.AND P1, PT, R8, 0x7ffffe88, PT ;  /* 0x7ffffe880800780c */ /* 0x000fe20003f26070 */
[----:B------:R-:W-:Y:S02]  /*ba10*/  VIADD R8, R24, 0xffffff05 ;  /* 0xffffff0518087836 */ /* 0x000fe40000000000 */
[----:B------:R-:W-:Y:S01]  /*ba20*/  STL.64 [R1+0x2e8], R154 ;  /* 0x0002e89a01007387 */ /* 0x000fe20000100a00 */
[C---:B------:R-:W-:Y:S01]  /*ba30*/  IMAD.WIDE R162, R184.reuse, 0x4, R240 ;  /* 0x00000004b8a27825 */ /* 0x040fe200078e02f0 */
[----:B------:R-:W4:Y:S02]  /*ba40*/  LDC R24, c[0x0][0x230] ;  /* 0x00008c00ff187b82 */ /* 0x000f240000000800 */
[----:B------:R-:W-:Y:S01]  /*ba50*/  LDGSTS.E [R250+0x2800c], desc[UR60][R154.64], !P2 ;  /* 0x2800c0009afa7fae */ /* 0x000fe2000d12187c */
[----:B---3--:R-:W-:Y:S01]  /*ba60*/  IMAD.WIDE R152, R184, 0x4, R204 ;  /* 0x00000004b8987825 */ /* 0x008fe200078e02cc */
[----:B------:R-:W-:-:S04]  /*ba70*/  ISETP.GE.U32.AND P2, PT, R9, 0x7ffffe87, PT ;  /* 0x7ffffe870900780c */ /* 0x000fc80003f46070 */
[----:B------:R-:W-:Y:S04]  /*ba80*/  STL.64 [R1+0x3d0], R152 ;  /* 0x0003d09801007387 */ /* 0x000fe80000100a00 */
[----:B------:R-:W-:Y:S01]  /*ba90*/  LDGSTS.E [R250+0x30000], desc[UR60][R152.64], !P4 ;  /* 0x3000000098fa7fae */ /* 0x000fe2000e12187c */
[----:B------:R-:W-:-:S03]  /*baa0*/  ISETP.GE.U32.AND P4, PT, R8, 0x7ffffe86, PT ;  /* 0x7ffffe860800780c */ /* 0x000fc60003f86070 */
[----:B------:R3:W-:Y:S04]  /*bab0*/  STL.64 [R1+0x3d8], R18 ;  /* 0x0003d81201007387 */ /* 0x0007e80000100a00 */
[----:B------:R3:W-:Y:S01]  /*bac0*/  LDGSTS.E [R250+0x30004], desc[UR60][R18.64], !P5 ;  /* 0x3000400012fa7fae */ /* 0x0007e2000e92187c */
[----:B------:R-:W-:Y:S02]  /*bad0*/  VIADD R8, R11, 0xffffff04 ;  /* 0xffffff040b087836 */ /* 0x000fe40000000000 */
[----:B------:R-:W-:Y:S01]  /*bae0*/  IMAD.WIDE R160, R184, 0x4, R206 ;  /* 0x00000004b8a07825 */ /* 0x000fe200078e02ce */
[----:B------:R-:W-:Y:S01]  /*baf0*/  LDGSTS.E [R250+0x30008], desc[UR60][R162.64], !P6 ;  /* 0x30008000a2fa7fae */ /* 0x000fe2000f12187c */
[----:B------:R-:W4:Y:S08]  /*bb00*/  LDC R11, c[0x0][0x230] ;  /* 0x00008c00ff0b7b82 */ /* 0x000f300000000800 */
[----:B---3--:R-:W3:Y:S01]  /*bb10*/  LDC R18, c[0x0][0x230] ;  /* 0x00008c00ff127b82 */ /* 0x008ee20000000800 */
[----:B------:R-:W-:Y:S01]  /*bb20*/  ISETP.GE.U32.AND P5, PT, R8, 0x7ffffe85, PT ;  /* 0x7ffffe850800780c */ /* 0x000fe20003fa6070 */
[----:B------:R-:W-:Y:S01]  /*bb30*/  IMAD.WIDE R158, R184, 0x4, R208 ;  /* 0x00000004b89e7825 */ /* 0x000fe200078e02d0 */
[----:B------:R-:W-:Y:S03]  /*bb40*/  LDGSTS.E [R250+0x3000c], desc[UR60][R160.64], !P0 ;  /* 0x3000c000a0fa7fae */ /* 0x000fe6000c12187c */
[----:B------:R-:W-:Y:S01]  /*bb50*/  VIADD R9, R14, 0xffffff63 ;  /* 0xffffff630e097836 */ /* 0x000fe20000000000 */
[----:B------:R-:W-:Y:S01]  /*bb60*/  LDGSTS.E [R250+0x38000], desc[UR60][R158.64], !P1 ;  /* 0x380000009efa7fae */ /* 0x000fe2000c92187c */
[----:B------:R-:W-:Y:S01]  /*bb70*/  IMAD.WIDE R156, R184, 0x4, R210 ;  /* 0x00000004b89c7825 */ /* 0x000fe200078e02d2 */
[----:B------:R-:W4:Y:S03]  /*bb80*/  LDC R19, c[0x0][0x230] ;  /* 0x00008c00ff137b82 */ /* 0x000f260000000800 */
[----:B------:R-:W-:Y:S01]  /*bb90*/  VIADD R8, R10, 0xffffff62 ;  /* 0xffffff620a087836 */ /* 0x000fe20000000000 */
[----:B------:R3:W-:Y:S01]  /*bba0*/  LDGSTS.E [R250+0x38004], desc[UR60][R156.64], !P2 ;  /* 0x380040009cfa7fae */ /* 0x0007e2000d12187c */
[----:B------:R-:W-:Y:S01]  /*bbb0*/  IMAD.WIDE R154, R184, 0x4, R212 ;  /* 0x00000004b89a7825 */ /* 0x000fe200078e02d4 */
[----:B------:R-:W-:-:S02]  /*bbc0*/  ISETP.GE.U32.AND P1, PT, R9, 0x7ffffee4, PT ;  /* 0x7ffffee40900780c */ /* 0x000fc40003f26070 */
[----:B------:R-:W-:Y:S01]  /*bbd0*/  ISETP.GE.U32.AND P2, PT, R8, 0x7ffffee3, PT ;  /* 0x7ffffee30800780c */ /* 0x000fe20003f46070 */
[----:B------:R-:W-:Y:S01]  /*bbe0*/  IMAD.WIDE R152, R184, 0x4, R214 ;  /* 0x00000004b8987825 */ /* 0x000fe200078e02d6 */
[----:B------:R3:W-:Y:S01]  /*bbf0*/  LDGSTS.E [R250+0x38008], desc[UR60][R154.64], !P4 ;  /* 0x380080009afa7fae */ /* 0x0007e2000e12187c */
[----:B------:R-:W4:Y:S02]  /*bc00*/  LDC R14, c[0x0][0x230] ;  /* 0x00008c00ff0e7b82 */ /* 0x000f240000000800 */
[----:B--2---:R-:W-:Y:S01]  /*bc10*/  VIADD R9, R12, 0xffffff61 ;  /* 0xffffff610c097836 */ /* 0x004fe20000000000 */
[----:B------:R2:W-:Y:S01]  /*bc20*/  LDGSTS.E [R250+0x3800c], desc[UR60][R152.64], !P5 ;  /* 0x3800c00098fa7fae */ /* 0x0005e2000e92187c */
[----:B-1----:R-:W-:Y:S02]  /*bc30*/  VIADD R8, R13, 0xffffff60 ;  /* 0xffffff600d087836 */ /* 0x002fe40000000000 */
[----:B------:R-:W-:Y:S01]  /*bc40*/  VIADD R10, R15, 0xffffff43 ;  /* 0xffffff430f0a7836 */ /* 0x000fe20000000000 */
[----:B------:R-:W-:Y:S01]  /*bc50*/  ISETP.GE.U32.AND P4, PT, R9, 0x7ffffee2, PT ;  /* 0x7ffffee20900780c */ /* 0x000fe20003f86070 */
[----:B------:R-:W-:Y:S01]  /*bc60*/  STL.64 [R1+0x3e0], R162 ;  /* 0x0003e0a201007387 */ /* 0x000fe20000100a00 */
[----:B------:R-:W-:Y:S01]  /*bc70*/  ISETP.GE.U32.AND P5, PT, R8, 0x7ffffee1, PT ;  /* 0x7ffffee10800780c */ /* 0x000fe20003fa6070 */
[----:B---3--:R-:W-:Y:S01]  /*bc80*/  VIADD R8, R18, 0xffffff42 ;  /* 0xffffff4212087836 */ /* 0x008fe20000000000 */
[----:B------:R-:W-:Y:S01]  /*bc90*/  ISETP.GE.U32.AND P6, PT, R10, 0x7ffffec4, PT ;  /* 0x7ffffec40a00780c */ /* 0x000fe20003fc6070 */
[----:B------:R-:W-:Y:S01]  /*bca0*/  STL.64 [R1+0x3e8], R160 ;  /* 0x0003e8a001007387 */ /* 0x000fe20000100a00 */
[C---:B------:R-:W-:Y:S01]  /*bcb0*/  IMAD.WIDE R224, R184.reuse, 0x4, R224 ;  /* 0x00000004b8e07825 */ /* 0x040fe200078e02e0 */
[----:B------:R-:W1:Y:S02]  /*bcc0*/  LDC R12, c[0x0][0x230] ;  /* 0x00008c00ff0c7b82 */ /* 0x000e640000000800 */
[----:B------:R-:W-:Y:S01]  /*bcd0*/  STL.64 [R1+0x580], R158 ;  /* 0x0005809e01007387 */ /* 0x000fe20000100a00 */
[----:B------:R-:W-:Y:S01]  /*bce0*/  IMAD.WIDE R218, R184, 0x4, R218 ;  /* 0x00000004b8da7825 */ /* 0x000fe200078e02da */
[----:B------:R-:W-:-:S02]  /*bcf0*/  ISETP.GE.U32.AND P0, PT, R8, 0x7ffffec3, PT ;  /* 0x7ffffec30800780c */ /* 0x000fc40003f06070 */
[----:B------:R3:W-:Y:S01]  /*bd00*/  STL.64 [R1+0x588], R156 ;  /* 0x0005889c01007387 */ /* 0x0007e20000100a00 */
[C---:B------:R-:W-:Y:S01]  /*bd10*/  IMAD.WIDE R234, R184.reuse, 0x4, R234 ;  /* 0x00000004b8ea7825 */ /* 0x040fe200078e02ea */
[----:B------:R-:W1:Y:S02]  /*bd20*/  LDC R10, c[0x0][0x230] ;  /* 0x00008c00ff0a7b82 */ /* 0x000e640000000800 */
[----:B------:R2:W-:Y:S01]  /*bd30*/  STL.64 [R1+0x590], R154 ;  /* 0x0005909a01007387 */ /* 0x0005e20000100a00 */
[----:B------:R-:W-:-:S03]  /*bd40*/  IMAD.WIDE R222, R184, 0x4, R222 ;  /* 0x00000004b8de7825 */ /* 0x000fc600078e02de */
[----:B------:R4:W-:Y:S02]  /*bd50*/  STL.64 [R1+0x598], R152 ;  /* 0x0005989801007387 */ /* 0x0009e40000100a00 */
[----:B------:R-:W1:Y:S01]  /*bd60*/  LDC R13, c[0x0][0x230] ;  /* 0x00008c00ff0d7b82 */ /* 0x000e620000000800 */
[C---:B---3--:R-:W-:Y:S01]  /*bd70*/  IMAD.WIDE R156, R184.reuse, 0x4, R228 ;  /* 0x00000004b89c7825 */ /* 0x048fe200078e02e4 */
[----:B------:R-:W-:Y:S03]  /*bd80*/  LDGSTS.E [R7+0x20000], desc[UR60][R224.64], !P1 ;  /* 0x20000000e0077fae */ /* 0x000fe6000c92187c */
[C---:B--2---:R-:W-:Y:S01]  /*bd90*/  IMAD.WIDE R154, R184.reuse, 0x4, R230 ;  /* 0x00000004b89a7825 */ /* 0x044fe200078e02e6 */
[----:B------:R-:W2:Y:S02]  /*bda0*/  LDL.LU.64 R162, [R1+0x50] ;  /* 0x0000500001a27983 */ /* 0x000ea40000300a00 */
[----:B------:R-:W3:Y:S01]  /*bdb0*/  LDC R18, c[0x0][0x230] ;  /* 0x00008c00ff127b82 */ /* 0x000ee20000000800 */
[----:B----4-:R-:W-:Y:S01]  /*bdc0*/  IMAD.WIDE R152, R184, 0x4, R226 ;  /* 0x00000004b8987825 */ /* 0x010fe200078e02e2 */
[----:B------:R-:W-:Y:S04]  /*bdd0*/  LDGSTS.E [R7+0x20004], desc[UR60][R218.64], !P2 ;  /* 0x20004000da077fae */ /* 0x000fe8000d12187c */
[----:B------:R-:W-:Y:S02]  /*bde0*/  LDGSTS.E [R7+0x20008], desc[UR60][R234.64], !P4 ;  /* 0x20008000ea077fae */ /* 0x000fe4000e12187c */
[----:B------:R-:W4:Y:S02]  /*bdf0*/  LDC R15, c[0x0][0x230] ;  /* 0x00008c00ff0f7b82 */ /* 0x000f240000000800 */
[----:B------:R1:W-:Y:S04]  /*be00*/  STL.64 [R1+0x290], R154 ;  /* 0x0002909a01007387 */ /* 0x0003e80000100a00 */
[----:B------:R-:W-:Y:S04]  /*be10*/  LDGSTS.E [R7+0x2000c], desc[UR60][R222.64], !P5 ;  /* 0x2000c000de077fae */ /* 0x000fe8000e92187c */
[----:B------:R-:W2:Y:S04]  /*be20*/  LDL.LU.64 R164, [R1+0x48] ;  /* 0x0000480001a47983 */ /* 0x000ea80000300a00 */
[----:B------:R-:W-:Y:S04]  /*be30*/  LDGSTS.E [R7+0x28000], desc[UR60][R154.64], !P6 ;  /* 0x280000009a077fae */ /* 0x000fe8000f12187c */
[----:B------:R3:W-:Y:S04]  /*be40*/  STL.64 [R1+0x298], R156 ;  /* 0x0002989c01007387 */ /* 0x0007e80000100a00 */
[----:B------:R-:W-:Y:S04]  /*be50*/  LDGSTS.E [R7+0x28004], desc[UR60][R156.64], !P0 ;  /* 0x280040009c077fae */ /* 0x000fe8000c12187c */
[----:B-1----:R-:W2:Y:S04]  /*be60*/  LDL.LU.64 R154, [R1+0x40] ;  /* 0x00004000019a7983 */ /* 0x002ea80000300a00 */
[----:B------:R1:W-:Y:S04]  /*be70*/  STL.64 [R1+0x2a0], R152 ;  /* 0x0002a09801007387 */ /* 0x0003e80000100a00 */
[----:B------:R-:W2:Y:S04]  /*be80*/  LDL.LU.64 R160, [R1+0x38] ;  /* 0x0000380001a07983 */ /* 0x000ea80000300a00 */
[----:B------:R-:W2:Y:S04]  /*be90*/  LDL.LU.64 R158, [R1+0x30] ;  /* 0x00003000019e7983 */ /* 0x000ea80000300a00 */
[----:B---3--:R-:W3:Y:S01]  /*bea0*/  LDL.LU.64 R156, [R1+0x28] ;  /* 0x00002800019c7983 */ /* 0x008ee20000300a00 */
[----:B------:R-:W-:-:S02]  /*beb0*/  VIADD R9, R19, 0xffffff41 ;  /* 0xffffff4113097836 */ /* 0x000fc40000000000 */
[----:B------:R-:W-:-:S03]  /*bec0*/  VIADD R8, R24, 0xffffff40 ;  /* 0xffffff4018087836 */ /* 0x000fc60000000000 */
[----:B------:R-:W-:Y:S01]  /*bed0*/  ISETP.GE.U32.AND P1, PT, R9, 0x7ffffec2, PT ;  /* 0x7ffffec20900780c */ /* 0x000fe20003f26070 */
[----:B------:R-:W-:Y:S01]  /*bee0*/  VIADD R9, R11, 0xffffff23 ;  /* 0xffffff230b097836 */ /* 0x000fe20000000000 */
[----:B------:R-:W-:Y:S01]  /*bef0*/  ISETP.GE.U32.AND P2, PT, R8, 0x7ffffec1, PT ;  /* 0x7ffffec10800780c */ /* 0x000fe20003f46070 */
[----:B------:R-:W4:Y:S01]  /*bf00*/  LDC R11, c[0x0][0x230] ;  /* 0x00008c00ff0b7b82 */ /* 0x000f220000000800 */
[----:B------:R-:W-:Y:S02]  /*bf10*/  VIADD R8, R12, 0xffffff22 ;  /* 0xffffff220c087836 */ /* 0x000fe40000000000 */
[----:B------:R-:W-:-:S03]  /*bf20*/  ISETP.GE.U32.AND P4, PT, R9, 0x7ffffea4, PT ;  /* 0x7ffffea40900780c */ /* 0x000fc60003f86070 */
[----:B------:R-:W-:Y:S01]  /*bf30*/  ISETP.GE.U32.AND P5, PT, R8, 0x7ffffea3, PT ;  /* 0x7ffffea30800780c */ /* 0x000fe20003fa6070 */
[----:B------:R-:W-:Y:S02]  /*bf40*/  VIADD R8, R10, 0xffffff21 ;  /* 0xffffff210a087836 */ /* 0x000fe40000000000 */
[----:B------:R-:W-:Y:S01]  /*bf50*/  IMAD.WIDE R16, R184, 0x4, R16 ;  /* 0x00000004b8107825 */ /* 0x000fe200078e0210 */
[----:B------:R1:W-:Y:S02]  /*bf60*/  LDGSTS.E [R7+0x28008], desc[UR60][R152.64], !P1 ;  /* 0x2800800098077fae */ /* 0x0003e4000c92187c */
[----:B------:R-:W-:Y:S01]  /*bf70*/  ISETP.GE.U32.AND P6, PT, R8, 0x7ffffea2, PT ;  /* 0x7ffffea20800780c */ /* 0x000fe20003fc6070 */
[----:B------:R-:W-:Y:S02]  /*bf80*/  VIADD R8, R13, 0xffffff03 ;  /* 0xffffff030d087836 */ /* 0x000fe40000000000 */
[----:B------:R-:W-:Y:S01]  /*bf90*/  VIADD R9, R14, 0xffffff20 ;  /* 0xffffff200e097836 */ /* 0x000fe20000000000 */
[----:B------:R-:W-:Y:S01]  /*bfa0*/  STL.64 [R1+0x2a8], R16 ;  /* 0x0002a81001007387 */ /* 0x000fe20000100a00 */
[----:B------:R-:W-:-:S03]  /*bfb0*/  IMAD.WIDE R12, R184, 0x4, R232 ;  /* 0x00000004b80c7825 */ /* 0x000fc600078e02e8 */
[----:B------:R2:W-:Y:S01]  /*bfc0*/  LDGSTS.E [R7+0x2800c], desc[UR60][R16.64], !P2 ;  /* 0x2800c00010077fae */ /* 0x0005e2000d12187c */
[----:B-1----:R-:W-:Y:S01]  /*bfd0*/  IMAD.WIDE R152, R184, 0x4, R236 ;  /* 0x00000004b8987825 */ /* 0x002fe200078e02ec */
[----:B------:R-:W-:-:S04]  /*bfe0*/  ISETP.GE.U32.AND P0, PT, R9, 0x7ffffea1, PT ;  /* 0x7ffffea10900780c */ /* 0x000fc80003f06070 */
[----:B------:R1:W-:Y:S01]  /*bff0*/  STL.64 [R1+0x390], R152 ;  /* 0x0003909801007387 */ /* 0x0003e20000100a00 */
[----:B------:R-:W-:-:S03]  /*c000*/  VIADD R9, R18, 0xffffff01 ;  /* 0xffffff0112097836 */ /* 0x000fc60000000000 */
[----:B------:R2:W-:Y:S04]  /*c010*/  STL.64 [R1+0x3a0], R12 ;  /* 0x0003a00c01007387 */ /* 0x0005e80000100a00 */
[----:B------:R-:W-:Y:S01]  /*c020*/  LDGSTS.E [R7+0x30000], desc[UR60][R152.64], !P4 ;  /* 0x3000000098077fae */ /* 0x000fe2000e12187c */
[----:B------:R-:W-:Y:S01]  /*c030*/  ISETP.GE.U32.AND P1, PT, R8, 0x7ffffe84, PT ;  /* 0x7ffffe840800780c */ /* 0x000fe20003f26070 */
[----:B----4-:R-:W-:Y:S02]  /*c040*/  VIADD R10, R11, 0xffffff00 ;  /* 0xffffff000b0a7836 */ /* 0x010fe40000000000 */
[----:B------:R-:W-:Y:S01]  /*c050*/  VIADD R8, R15, 0xffffff02 ;  /* 0xffffff020f087836 */ /* 0x000fe20000000000 */
[----:B------:R4:W-:Y:S04]  /*c060*/  LDGSTS.E [R7+0x30004], desc[UR60][R12.64], !P5 ;  /* 0x300040000c077fae */ /* 0x0009e8000e92187c */
[----:B-1----:R-:W3:Y:S04]  /*c070*/  LDL.LU.64 R152, [R1+0x250] ;  /* 0x0002500001987983 */ /* 0x002ee80000300a00 */
[----:B------:R-:W3:Y:S04]  /*c080*/  LDL.LU.64 R176, [R1+0x230] ;  /* 0x0002300001b07983 */ /* 0x000ee80000300a00 */
[----:B------:R-:W3:Y:S04]  /*c090*/  LDL.LU.64 R174, [R1+0x210] ;  /* 0x0002100001ae7983 */ /* 0x000ee80000300a00 */
[----:B------:R-:W3:Y:S04]  /*c0a0*/  LDL.LU.64 R170, [R1+0x1f0] ;  /* 0x0001f00001aa7983 */ /* 0x000ee80000300a00 */
[----:B------:R-:W3:Y:S04]  /*c0b0*/  LDL.LU.64 R168, [R1+0x1d0] ;  /* 0x0001d00001a87983 */ /* 0x000ee80000300a00 */
[----:B------:R-:W3:Y:S01]  /*c0c0*/  LDL.LU.64 R166, [R1+0x1b0] ;  /* 0x0001b00001a67983 */ /* 0x000ee20000300a00 */
[----:B------:R-:W-:-:S02]  /*c0d0*/  ISETP.GE.U32.AND P5, PT, R10, 0x7ffffe81, PT ;  /* 0x7ffffe810a00780c */ /* 0x000fc40003fa6070 */
[----:B------:R-:W-:Y:S02]  /*c0e0*/  ISETP.GE.U32.AND P2, PT, R8, 0x7ffffe83, PT ;  /* 0x7ffffe830800780c */ /* 0x000fe40003f46070 */
[----:B------:R-:W-:Y:S01]  /*c0f0*/  ISETP.GE.U32.AND P4, PT, R9, 0x7ffffe82, PT ;  /* 0x7ffffe820900780c */ /* 0x000fe20003f86070 */
[----:B--2---:R-:W-:-:S04]  /*c100*/  IMAD.WIDE R18, R184, 0x4, R162 ;  /* 0x00000004b8127825 */ /* 0x004fc800078e02a2 */
[----:B------:R-:W-:Y:S01]  /*c110*/  IMAD.SHL.U32 R186, R185, 0x80, RZ ;  /* 0x00000080b9ba7824 */ /* 0x000fe200078e00ff */
[----:B------:R1:W-:Y:S01]  /*c120*/  LDGSTS.E [R7+0x30008], desc[UR60][R18.64], !P6 ;  /* 0x3000800012077fae */ /* 0x0003e2000f12187c */
[----:B------:R-:W-:-:S03]  /*c130*/  IMAD.WIDE R16, R184, 0x4, R164 ;  /* 0x00000004b8107825 */ /* 0x000fc600078e02a4 */
[----:B------:R-:W2:Y:S04]  /*c140*/  LDL.LU.64 R164, [R1+0x190] ;  /* 0x0001900001a47983 */ /* 0x000ea80000300a00 */
[----:B------:R1:W-:Y:S04]  /*c150*/  STL.64 [R1+0x398], R18 ;  /* 0x0003981201007387 */ /* 0x0003e80000100a00 */
[----:B------:R-:W2:Y:S01]  /*c160*/  LDL.LU.64 R162, [R1+0x170] ;  /* 0x0001700001a27983 */ /* 0x000ea20000300a00 */
[----:B------:R-:W-:-:S03]  /*c170*/  IMAD.WIDE R14, R184, 0x4, R154 ;  /* 0x00000004b80e7825 */ /* 0x000fc600078e029a */
[----:B------:R1:W-:Y:S04]  /*c180*/  STL.64 [R1+0x3a8], R16 ;  /* 0x0003a81001007387 */ /* 0x0003e80000100a00 */
[----:B------:R1:W-:Y:S01]  /*c190*/  LDGSTS.E [R7+0x3000c], desc[UR60][R16.64], !P0 ;  /* 0x3000c00010077fae */ /* 0x0003e2000c12187c */
[----:B----4-:R-:W-:-:S03]  /*c1a0*/  IMAD.WIDE R12, R184, 0x4, R160 ;  /* 0x00000004b80c7825 */ /* 0x010fc600078e02a0 */
[----:B------:R4:W-:Y:S01]  /*c1b0*/  LDGSTS.E [R7+0x38000], desc[UR60][R14.64], !P1 ;  /* 0x380000000e077fae */ /* 0x0009e2000c92187c */
[----:B------:R-:W-:-:S03]  /*c1c0*/  IMAD.WIDE R10, R184, 0x4, R158 ;  /* 0x00000004b80a7825 */ /* 0x000fc600078e029e */
[----:B------:R-:W4:Y:S01]  /*c1d0*/  LDL.LU.64 R160, [R1+0x150] ;  /* 0x0001500001a07983 */ /* 0x000f220000300a00 */
[----:B---3--:R-:W-:-:S03]  /*c1e0*/  IMAD.WIDE R8, R184, 0x4, R156 ;  /* 0x00000004b8087825 */ /* 0x008fc600078e029c */
[----:B------:R3:W-:Y:S04]  /*c1f0*/  STL.64 [R1+0x508], R14 ;  /* 0x0005080e01007387 */ /* 0x0007e80000100a00 */
[----:B------:R-:W3:Y:S04]  /*c200*/  LDL.LU.64 R158, [R1+0x130] ;  /* 0x00013000019e7983 */ /* 0x000ee80000300a00 */
[----:B------:R1:W-:Y:S04]  /*c210*/  STL.64 [R1+0x518], R12 ;  /* 0x0005180c01007387 */ /* 0x0003e80000100a00 */
[----:B------:R-:W1:Y:S04]  /*c220*/  LDL.LU.64 R180, [R1+0x110] ;  /* 0x0001100001b47983 */ /* 0x000e680000300a00 */
[----:B------:R1:W-:Y:S04]  /*c230*/  STL.64 [R1+0x528], R10 ;  /* 0x0005280a01007387 */ /* 0x0003e80000100a00 */
[----:B------:R-:W3:Y:S04]  /*c240*/  LDL.LU.64 R178, [R1+0xf0] ;  /* 0x0000f00001b27983 */ /* 0x000ee80000300a00 */
[----:B------:R1:W-:Y:S04]  /*c250*/  STL.64 [R1+0x538], R8 ;  /* 0x0005380801007387 */ /* 0x0003e80000100a00 */
[----:B------:R-:W3:Y:S04]  /*c260*/  LDL.LU.64 R192, [R1+0xd0] ;  /* 0x0000d00001c07983 */ /* 0x000ee80000300a00 */
[----:B------:R-:W3:Y:S04]  /*c270*/  LDL.LU.64 R188, [R1+0xb0] ;  /* 0x0000b00001bc7983 */ /* 0x000ee80000300a00 */
[----:B------:R-:W3:Y:S04]  /*c280*/  LDL.LU.64 R154, [R1+0x90] ;  /* 0x00009000019a7983 */ /* 0x000ee80000300a00 */
[----:B------:R-:W3:Y:S04]  /*c290*/  LDL.LU.64 R156, [R1+0x70] ;  /* 0x00007000019c7983 */ /* 0x000ee80000300a00 */
[----:B------:R1:W-:Y:S04]  /*c2a0*/  LDGSTS.E [R7+0x38004], desc[UR60][R12.64], !P2 ;  /* 0x380040000c077fae */ /* 0x0003e8000d12187c */
[----:B------:R1:W-:Y:S04]  /*c2b0*/  LDGSTS.E [R7+0x38008], desc[UR60][R10.64], !P4 ;  /* 0x380080000a077fae */ /* 0x0003e8000e12187c */
[----:B------:R1:W-:Y:S01]  /*c2c0*/  LDGSTS.E [R7+0x3800c], desc[UR60][R8.64], !P5 ;  /* 0x3800c00008077fae */ /* 0x0003e2000e92187c */
[----:B------:R-:W-:-:S03]  /*c2d0*/  IMAD.WIDE R152, R186, 0x4, R152 ;  /* 0x00000004ba987825 */ /* 0x000fc600078e0298 */
[----:B------:R-:W0:Y:S01]  /*c2e0*/  LDGDEPBAR ;  /* 0x00000000000079af */ /* 0x000e220000000000 */
[----:B------:R-:W-:-:S03]  /*c2f0*/  IMAD.WIDE R176, R186, 0x4, R176 ;  /* 0x00000004bab07825 */ /* 0x000fc600078e02b0 */
[----:B------:R1:W-:Y:S01]  /*c300*/  STL.64 [R1+0x530], R152 ;  /* 0x0005309801007387 */ /* 0x0003e20000100a00 */
[----:B------:R-:W-:-:S03]  /*c310*/  IMAD.WIDE R174, R186, 0x4, R174 ;  /* 0x00000004baae7825 */ /* 0x000fc600078e02ae */
[----:B------:R1:W-:Y:S01]  /*c320*/  STL.64 [R1+0x578], R176 ;  /* 0x000578b001007387 */ /* 0x0003e20000100a00 */
[----:B------:R-:W-:-:S03]  /*c330*/  IMAD.WIDE R170, R186, 0x4, R170 ;  /* 0x00000004baaa7825 */ /* 0x000fc600078e02aa */
[----:B------:R1:W-:Y:S01]  /*c340*/  STL.64 [R1+0x5b8], R174 ;  /* 0x0005b8ae01007387 */ /* 0x0003e20000100a00 */
[----:B------:R-:W-:-:S03]  /*c350*/  IMAD.WIDE R168, R186, 0x4, R168 ;  /* 0x00000004baa87825 */ /* 0x000fc600078e02a8 */
[----:B------:R1:W-:Y:S01]  /*c360*/  STL.64 [R1+0x5f8], R170 ;  /* 0x0005f8aa01007387 */ /* 0x0003e20000100a00 */
[----:B------:R-:W-:-:S03]  /*c370*/  IMAD.WIDE R166, R186, 0x4, R166 ;  /* 0x00000004baa67825 */ /* 0x000fc600078e02a6 */
[----:B------:R1:W-:Y:S04]  /*c380*/  STL.64 [R1+0x630], R168 ;  /* 0x000630a801007387 */ /* 0x0003e80000100a00 */
[----:B------:R1:W-:Y:S04]  /*c390*/  STL.64 [R1+0x660], R166 ;  /* 0x000660a601007387 */ /* 0x0003e80000100a00 */
[----:B------:R1:W-:Y:S04]  /*c3a0*/  LDGSTS.E [R3+0x70000], desc[UR60][R152.64], P3 ;  /* 0x7000000098037fae */ /* 0x0003e8000992187c */
[----:B------:R1:W-:Y:S04]  /*c3b0*/  LDGSTS.E [R3+0x70400], desc[UR60][R176.64], P3 ;  /* 0x70400000b0037fae */ /* 0x0003e8000992187c */
[----:B------:R1:W-:Y:S04]  /*c3c0*/  LDGSTS.E [R3+0x70800], desc[UR60][R174.64], P3 ;  /* 0x70800000ae037fae */ /* 0x0003e8000992187c */
[----:B------:R1:W-:Y:S04]  /*c3d0*/  LDGSTS.E [R3+0x70c00], desc[UR60][R170.64], P3 ;  /* 0x70c00000aa037fae */ /* 0x0003e8000992187c */
[----:B------:R1:W-:Y:S04]  /*c3e0*/  LDGSTS.E [R3+0x71000], desc[UR60][R168.64], P3 ;  /* 0x71000000a8037fae */ /* 0x0003e8000992187c */
[----:B------:R1:W-:Y:S01]  /*c3f0*/  LDGSTS.E [R3+0x71400], desc[UR60][R166.64], P3 ;  /* 0x71400000a6037fae */ /* 0x0003e2000992187c */
[----:B--2---:R-:W-:-:S04]  /*c400*/  IMAD.WIDE R164, R186, 0x4, R164 ;  /* 0x00000004baa47825 */ /* 0x004fc800078e02a4 */
[C---:B------:R-:W-:Y:S01]  /*c410*/  IMAD.WIDE R162, R186.reuse, 0x4, R162 ;  /* 0x00000004baa27825 */ /* 0x040fe200078e02a2 */
[----:B------:R2:W-:Y:S04]  /*c420*/  STL.64 [R1+0x698], R164 ;  /* 0x000698a401007387 */ /* 0x0005e80000100a00 */
[----:B------:R2:W-:Y:S04]  /*c430*/  STL.64 [R1+0x6d8], R162 ;  /* 0x0006d8a201007387 */ /* 0x0005e80000100a00 */
[----:B------:R2:W-:Y:S04]  /*c440*/  LDGSTS.E [R3+0x71800], desc[UR60][R164.64], P3 ;  /* 0x71800000a4037fae */ /* 0x0005e8000992187c */
[----:B------:R-:W-:Y:S01]  /*c450*/  LDGSTS.E [R3+0x71c00], desc[UR60][R162.64], P3 ;  /* 0x71c00000a2037fae */ /* 0x000fe2000992187c */
[----:B----4-:R-:W-:-:S04]  /*c460*/  IMAD.WIDE R160, R186, 0x4, R160 ;  /* 0x00000004baa07825 */ /* 0x010fc800078e02a0 */
[C---:B---3--:R-:W-:Y:S01]  /*c470*/  IMAD.WIDE R158, R186.reuse, 0x4, R158 ;  /* 0x00000004ba9e7825 */ /* 0x048fe200078e029e */
[----:B------:R-:W-:Y:S03]  /*c480*/  STL.64 [R1+0x718], R160 ;  /* 0x000718a001007387 */ /* 0x000fe60000100a00 */
[C---:B-1----:R-:W-:Y:S01]  /*c490*/  IMAD.WIDE R18, R186.reuse, 0x4, R180 ;  /* 0x00000004ba127825 */ /* 0x042fe200078e02b4 */
[----:B------:R1:W-:Y:S03]  /*c4a0*/  STL.64 [R1+0x748], R158 ;  /* 0x0007489e01007387 */ /* 0x0003e60000100a00 */
[C---:B------:R-:W-:Y:S01]  /*c4b0*/  IMAD.WIDE R16, R186.reuse, 0x4, R178 ;  /* 0x00000004ba107825 */ /* 0x040fe200078e02b2 */
        /* <DEDUP_REMOVED lines=8> */
[----:B------:R4:W-:Y:S04]  /*c540*/  STL.64 [R1+0x7b0], R10 ;  /* 0x0007b00a01007387 */ /* 0x0009e80000100a00 */
[----:B------:R-:W3:Y:S04]  /*c550*/  LDL.LU.64 R156, [R1+0x248] ;  /* 0x00024800019c7983 */ /* 0x000ee80000300a00 */
[----:B------:R4:W-:Y:S04]  /*c560*/  STL.64 [R1+0x7b8], R8 ;  /* 0x0007b80801007387 */ /* 0x0009e80000100a00 */
[----:B------:R-:W4:Y:S04]  /*c570*/  LDL.LU.64 R154, [R1+0x228] ;  /* 0x00022800019a7983 */ /* 0x000f280000300a00 */
[----:B------:R-:W4:Y:S04]  /*c580*/  LDL.LU.64 R152, [R1+0x208] ;  /* 0x0002080001987983 */ /* 0x000f280000300a00 */
[----:B------:R-:W4:Y:S04]  /*c590*/  LDL.LU.64 R178, [R1+0x1e8] ;  /* 0x0001e80001b27983 */ /* 0x000f280000300a00 */
[----:B------:R-:W4:Y:S04]  /*c5a0*/  LDL.LU.64 R176, [R1+0x1c8] ;  /* 0x0001c80001b07983 */ /* 0x000f280000300a00 */
[----:B------:R-:W4:Y:S04]  /*c5b0*/  LDL.LU.64 R174, [R1+0x1a8] ;  /* 0x0001a80001ae7983 */ /* 0x000f280000300a00 */
[----:B------:R-:W4:Y:S04]  /*c5c0*/  LDL.LU.64 R170, [R1+0x188] ;  /* 0x0001880001aa7983 */ /* 0x000f280000300a00 */
[----:B------:R-:W4:Y:S04]  /*c5d0*/  LDL.LU.64 R168, [R1+0x168] ;  /* 0x0001680001a87983 */ /* 0x000f280000300a00 */
[----:B------:R-:W4:Y:S04]  /*c5e0*/  LDL.LU.64 R166, [R1+0x148] ;  /* 0x0001480001a67983 */ /* 0x000f280000300a00 */
[----:B--2---:R-:W2:Y:S04]  /*c5f0*/  LDL.LU.64 R164, [R1+0x128] ;  /* 0x0001280001a47983 */ /* 0x004ea80000300a00 */
[----:B------:R-:W2:Y:S04]  /*c600*/  LDL.LU.64 R180, [R1+0x108] ;  /* 0x0001080001b47983 */ /* 0x000ea80000300a00 */
[----:B------:R-:W2:Y:S04]  /*c610*/  LDL.LU.64 R192, [R1+0xe8] ;  /* 0x0000e80001c07983 */ /* 0x000ea80000300a00 */
[----:B------:R-:W2:Y:S04]  /*c620*/  LDL.LU.64 R188, [R1+0xc8] ;  /* 0x0000c80001bc7983 */ /* 0x000ea80000300a00 */
[----:B------:R-:W-:Y:S04]  /*c630*/  LDGSTS.E [R3+0x72000], desc[UR60][R160.64], P3 ;  /* 0x72000000a0037fae */ /* 0x000fe8000992187c */
[----:B------:R-:W2:Y:S04]  /*c640*/  LDL.LU.64 R162, [R1+0xa8] ;  /* 0x0000a80001a27983 */ /* 0x000ea80000300a00 */
[----:B------:R-:W-:Y:S04]  /*c650*/  LDGSTS.E [R3+0x72400], desc[UR60][R158.64], P3 ;  /* 0x724000009e037fae */ /* 0x000fe8000992187c */
[----:B------:R2:W-:Y:S04]  /*c660*/  LDGSTS.E [R3+0x72800], desc[UR60][R18.64], P3 ;  /* 0x7280000012037fae */ /* 0x0005e8000992187c */
[----:B------:R2:W-:Y:S04]  /*c670*/  LDGSTS.E [R3+0x72c00], desc[UR60][R16.64], P3 ;  /* 0x72c0000010037fae */ /* 0x0005e8000992187c */
[----:B-1----:R-:W2:Y:S04]  /*c680*/  LDL.LU.64 R158, [R1+0x88] ;  /* 0x00008800019e7983 */ /* 0x002ea80000300a00 */
[----:B------:R-:W2:Y:S04]  /*c690*/  LDL.LU.64 R160, [R1+0x68] ;  /* 0x0000680001a07983 */ /* 0x000ea80000300a00 */
[----:B------:R1:W-:Y:S04]  /*c6a0*/  LDGSTS.E [R3+0x73000], desc[UR60][R14.64], P3 ;  /* 0x730000000e037fae */ /* 0x0003e8000992187c */
[----:B------:R1:W-:Y:S04]  /*c6b0*/  LDGSTS.E [R3+0x73400], desc[UR60][R12.64], P3 ;  /* 0x734000000c037fae */ /* 0x0003e8000992187c */
[----:B------:R1:W-:Y:S04]  /*c6c0*/  LDGSTS.E [R3+0x73800], desc[UR60][R10.64], P3 ;  /* 0x738000000a037fae */ /* 0x0003e8000992187c */
[----:B------:R1:W-:Y:S01]  /*c6d0*/  LDGSTS.E [R3+0x73c00], desc[UR60][R8.64], P3 ;  /* 0x73c0000008037fae */ /* 0x0003e2000992187c */
[----:B---3--:R-:W-:-:S04]  /*c6e0*/  IMAD.WIDE R156, R186, 0x4, R156 ;  /* 0x00000004ba9c7825 */ /* 0x008fc800078e029c */
[C---:B----4-:R-:W-:Y:S01]  /*c6f0*/  IMAD.WIDE R154, R186.reuse, 0x4, R154 ;  /* 0x00000004ba9a7825 */ /* 0x050fe200078e029a */
        /* <DEDUP_REMOVED lines=14> */
[----:B------:R-:W-:Y:S03]  /*c7e0*/  STL.64 [R1+0x650], R168 ;  /* 0x000650a801007387 */ /* 0x000fe60000100a00 */
[C---:B--2---:R-:W-:Y:S01]  /*c7f0*/  IMAD.WIDE R164, R186.reuse, 0x4, R164 ;  /* 0x00000004baa47825 */ /* 0x044fe200078e02a4 */
[----:B------:R2:W-:Y:S03]  /*c800*/  STL.64 [R1+0x690], R166 ;  /* 0x000690a601007387 */ /* 0x0005e60000100a00 */
[C---:B------:R-:W-:Y:S01]  /*c810*/  IMAD.WIDE R18, R186.reuse, 0x4, R180 ;  /* 0x00000004ba127825 */ /* 0x040fe200078e02b4 */
[----:B------:R2:W-:Y:S03]  /*c820*/  STL.64 [R1+0x6d0], R164 ;  /* 0x0006d0a401007387 */ /* 0x0005e60000100a00 */
[C---:B------:R-:W-:Y:S01]  /*c830*/  IMAD.WIDE R16, R186.reuse, 0x4, R192 ;  /* 0x00000004ba107825 */ /* 0x040fe200078e02c0 */
[----:B------:R2:W-:Y:S03]  /*c840*/  STL.64 [R1+0x708], R18 ;  /* 0x0007081201007387 */ /* 0x0005e60000100a00 */
[C---:B-1----:R-:W-:Y:S01]  /*c850*/  IMAD.WIDE R14, R186.reuse, 0x4, R188 ;  /* 0x00000004ba0e7825 */ /* 0x042fe200078e02bc */
[----:B------:R1:W-:Y:S03]  /*c860*/  STL.64 [R1+0x738], R16 ;  /* 0x0007381001007387 */ /* 0x0003e60000100a00 */
[C---:B------:R-:W-:Y:S01]  /*c870*/  IMAD.WIDE R12, R186.reuse, 0x4, R162 ;  /* 0x00000004ba0c7825 */ /* 0x040fe200078e02a2 */
[----:B------:R1:W-:Y:S04]  /*c880*/  STL.64 [R1+0x768], R14 ;  /* 0x0007680e01007387 */ /* 0x0003e80000100a00 */
[----:B------:R1:W-:Y:S04]  /*c890*/  STL.64 [R1+0x780], R12 ;  /* 0x0007800c01007387 */ /* 0x0003e80000100a00 */
[----:B------:R-:W2:Y:S04]  /*c8a0*/  LDL.LU.64 R162, [R1+0x240] ;  /* 0x0002400001a27983 */ /* 0x000ea80000300a00 */
[----:B------:R1:W-:Y:S01]  /*c8b0*/  LDGSTS.E [R4+0x70100], desc[UR60][R156.64], P3 ;  /* 0x701000009c047fae */ /* 0x0003e2000992187c */
[----:B------:R-:W-:-:S03]  /*c8c0*/  IMAD.WIDE R10, R186, 0x4, R158 ;  /* 0x00000004ba0a7825 */ /* 0x000fc600078e029e */
[----:B------:R1:W-:Y:S01]  /*c8d0*/  LDGSTS.E [R4+0x70500], desc[UR60][R154.64], P3 ;  /* 0x705000009a047fae */ /* 0x0003e2000992187c */
[----:B------:R-:W-:-:S03]  /*c8e0*/  IMAD.WIDE R8, R186, 0x4, R160 ;  /* 0x00000004ba087825 */ /* 0x000fc600078e02a0 */
[----:B------:R1:W-:Y:S04]  /*c8f0*/  STL.64 [R1+0x790], R10 ;  /* 0x0007900a01007387 */ /* 0x0003e80000100a00 */
[----:B------:R-:W2:Y:S04]  /*c900*/  LDL.LU.64 R160, [R1+0x220] ;  /* 0x0002200001a07983 */ /* 0x000ea80000300a00 */
[----:B------:R1:W-:Y:S04]  /*c910*/  STL.64 [R1+0x7a0], R8 ;  /* 0x0007a00801007387 */ /* 0x0003e80000100a00 */
[----:B------:R-:W2:Y:S04]  /*c920*/  LDL.LU.64 R158, [R1+0x200] ;  /* 0x00020000019e7983 */ /* 0x000ea80000300a00 */
[----:B---3--:R-:W1:Y:S04]  /*c930*/  LDL.LU.64 R156, [R1+0x1e0] ;  /* 0x0001e000019c7983 */ /* 0x008e680000300a00 */
[----:B----4-:R-:W3:Y:S04]  /*c940*/  LDL.LU.64 R154, [R1+0x1c0] ;  /* 0x0001c000019a7983 */ /* 0x010ee80000300a00 */
[----:B------:R4:W-:Y:S04]  /*c950*/  LDGSTS.E [R4+0x70900], desc[UR60][R152.64], P3 ;  /* 0x7090000098047fae */ /* 0x0009e8000992187c */
[----:B------:R4:W-:Y:S04]  /*c960*/  LDGSTS.E [R4+0x70d00], desc[UR60][R178.64], P3 ;  /* 0x70d00000b2047fae */ /* 0x0009e8000992187c */
[----:B------:R4:W-:Y:S04]  /*c970*/  LDGSTS.E [R4+0x71100], desc[UR60][R176.64], P3 ;  /* 0x71100000b0047fae */ /* 0x0009e8000992187c */
[----:B------:R-:W4:Y:S04]  /*c980*/  LDL.LU.64 R152, [R1+0x1a0] ;  /* 0x0001a00001987983 */ /* 0x000f280000300a00 */
[----:B------:R-:W4:Y:S04]  /*c990*/  LDL.LU.64 R178, [R1+0x180] ;  /* 0x0001800001b27983 */ /* 0x000f280000300a00 */
[----:B------:R-:W4:Y:S04]  /*c9a0*/  LDL.LU.64 R176, [R1+0x160] ;  /* 0x0001600001b07983 */ /* 0x000f280000300a00 */
[----:B------:R4:W-:Y:S04]  /*c9b0*/  LDGSTS.E [R4+0x71500], desc[UR60][R174.64], P3 ;  /* 0x71500000ae047fae */ /* 0x0009e8000992187c */
[----:B------:R4:W-:Y:S04]  /*c9c0*/  LDGSTS.E [R4+0x71900], desc[UR60][R170.64], P3 ;  /* 0x71900000aa047fae */ /* 0x0009e8000992187c */
[----:B------:R-:W-:Y:S04]  /*c9d0*/  LDGSTS.E [R4+0x71d00], desc[UR60][R168.64], P3 ;  /* 0x71d00000a8047fae */ /* 0x000fe8000992187c */
[----:B------:R-:W4:Y:S04]  /*c9e0*/  LDL.LU.64 R174, [R1+0x140] ;  /* 0x0001400001ae7983 */ /* 0x000f280000300a00 */
[----:B------:R-:W4:Y:S04]  /*c9f0*/  LDL.LU.64 R170, [R1+0x120] ;  /* 0x0001200001aa7983 */ /* 0x000f280000300a00 */
[----:B------:R-:W4:Y:S04]  /*ca00*/  LDL.LU.64 R180, [R1+0x100] ;  /* 0x0001000001b47983 */ /* 0x000f280000300a00 */
[----:B------:R-:W-:Y:S04]  /*ca10*/  LDGSTS.E [R4+0x72100], desc[UR60][R166.64], P3 ;  /* 0x72100000a6047fae */ /* 0x000fe8000992187c */
[----:B------:R-:W4:Y:S04]  /*ca20*/  LDL.LU.64 R192, [R1+0xe0] ;  /* 0x0000e00001c07983 */ /* 0x000f280000300a00 */
[----:B------:R-:W-:Y:S04]  /*ca30*/  LDGSTS.E [R4+0x72500], desc[UR60][R164.64], P3 ;  /* 0x72500000a4047fae */ /* 0x000fe8000992187c */
[----:B--2---:R-:W2:Y:S04]  /*ca40*/  LDL.LU.64 R166, [R1+0xc0] ;  /* 0x0000c00001a67983 */ /* 0x004ea80000300a00 */
[----:B------:R-:W2:Y:S04]  /*ca50*/  LDL.LU.64 R188, [R1+0xa0] ;  /* 0x0000a00001bc7983 */ /* 0x000ea80000300a00 */
[----:B------:R-:W2:Y:S04]  /*ca60*/  LDL.LU.64 R168, [R1+0x80] ;  /* 0x0000800001a87983 */ /* 0x000ea80000300a00 */
[----:B------:R-:W2:Y:S04]  /*ca70*/  LDL.LU.64 R164, [R1+0x60] ;  /* 0x0000600001a47983 */ /* 0x000ea80000300a00 */
[----:B------:R4:W-:Y:S04]  /*ca80*/  LDGSTS.E [R4+0x72900], desc[UR60][R18.64], P3 ;  /* 0x7290000012047fae */ /* 0x0009e8000992187c */
[----:B------:R4:W-:Y:S04]  /*ca90*/  LDGSTS.E [R4+0x72d00], desc[UR60][R16.64], P3 ;  /* 0x72d0000010047fae */ /* 0x0009e8000992187c */
[----:B------:R2:W-:Y:S04]  /*caa0*/  LDGSTS.E [R4+0x73100], desc[UR60][R14.64], P3 ;  /* 0x731000000e047fae */ /* 0x0005e8000992187c */
[----:B------:R2:W-:Y:S04]  /*cab0*/  LDGSTS.E [R4+0x73500], desc[UR60][R12.64], P3 ;  /* 0x735000000c047fae */ /* 0x0005e8000992187c */
[----:B------:R2:W-:Y:S04]  /*cac0*/  LDGSTS.E [R4+0x73900], desc[UR60][R10.64], P3 ;  /* 0x739000000a047fae */ /* 0x0005e8000992187c */
[----:B------:R2:W-:Y:S01]  /*cad0*/  LDGSTS.E [R4+0x73d00], desc[UR60][R8.64], P3 ;  /* 0x73d0000008047fae */ /* 0x0005e2000992187c */
[----:B------:R-:W-:-:S05]  /*cae0*/  IMAD.WIDE R162, R186, 0x4, R162 ;  /* 0x00000004baa27825 */ /* 0x000fca00078e02a2 */
[----:B------:R2:W-:Y:S04]  /*caf0*/  STL.64 [R1+0x460], R162 ;  /* 0x000460a201007387 */ /* 0x0005e80000100a00 */
[----:B------:R2:W-:Y:S01]  /*cb00*/  LDGSTS.E [R5+0x70200], desc[UR60][R162.64], P3 ;  /* 0x70200000a2057fae */ /* 0x0005e2000992187c */
[----:B------:R-:W-:-:S04]  /*cb10*/  IMAD.WIDE R160, R186, 0x4, R160 ;  /* 0x00000004baa07825 */ /* 0x000fc800078e02a0 */
[C---:B------:R-:W-:Y:S01]  /*cb20*/  IMAD.WIDE R158, R186.reuse, 0x4, R158 ;  /* 0x00000004ba9e7825 */ /* 0x040fe200078e029e */
[----:B------:R2:W-:Y:S03]  /*cb30*/  STL.64 [R1+0x488], R160 ;  /* 0x000488a001007387 */ /* 0x0005e60000100a00 */
[C---:B-1----:R-:W-:Y:S01]  /*cb40*/  IMAD.WIDE R156, R186.reuse, 0x4, R156 ;  /* 0x00000004ba9c7825 */ /* 0x042fe200078e029c */
[----:B------:R1:W-:Y:S03]  /*cb50*/  STL.64 [R1+0x4a8], R158 ;  /* 0x0004a89e01007387 */ /* 0x0003e60000100a00 */
[C---:B---3--:R-:W-:Y:S01]  /*cb60*/  IMAD.WIDE R154, R186.reuse, 0x4, R154 ;  /* 0x00000004ba9a7825 */ /* 0x048fe200078e029a */
[----:B------:R3:W-:Y:S04]  /*cb70*/  STL.64 [R1+0x4d0], R156 ;  /* 0x0004d09c01007387 */ /* 0x0007e80000100a00 */
[----:B------:R3:W-:Y:S04]  /*cb80*/  STL.64 [R1+0x510], R154 ;  /* 0x0005109a01007387 */ /* 0x0007e80000100a00 */
[----:B------:R3:W-:Y:S04]  /*cb90*/  LDGSTS.E [R5+0x70600], desc[UR60][R160.64], P3 ;  /* 0x70600000a0057fae */ /* 0x0007e8000992187c */
[----:B------:R3:W-:Y:S01]  /*cba0*/  LDGSTS.E [R5+0x70a00], desc[UR60][R158.64], P3 ;  /* 0x70a000009e057fae */ /* 0x0007e2000992187c */
[----:B----4-:R-:W-:-:S03]  /*cbb0*/  IMAD.WIDE R152, R186, 0x4, R152 ;  /* 0x00000004ba987825 */ /* 0x010fc600078e0298 */
[----:B------:R4:W-:Y:S01]  /*cbc0*/  LDGSTS.E [R5+0x70e00], desc[UR60][R156.64], P3 ;  /* 0x70e000009c057fae */ /* 0x0009e2000992187c */
[----:B------:R-:W-:-:S03]  /*cbd0*/  IMAD.WIDE R178, R186, 0x4, R178 ;  /* 0x00000004bab27825 */ /* 0x000fc600078e02b2 */
[----:B------:R3:W-:Y:S01]  /*cbe0*/  STL.64 [R1+0x568], R152 ;  /* 0x0005689801007387 */ /* 0x0007e20000100a00 */
[----:B------:R-:W-:-:S03]  /*cbf0*/  IMAD.WIDE R176, R186, 0x4, R176 ;  /* 0x00000004bab07825 */ /* 0x000fc600078e02b0 */
[----:B------:R4:W-:Y:S04]  /*cc00*/  STL.64 [R1+0x5a8], R178 ;  /* 0x0005a8b201007387 */ /* 0x0009e80000100a00 */
[----:B------:R4:W-:Y:S04]  /*cc10*/  STL.64 [R1+0x5e0], R176 ;  /* 0x0005e0b001007387 */ /* 0x0009e80000100a00 */
[----:B------:R4:W-:Y:S04]  /*cc20*/  LDGSTS.E [R5+0x71200], desc[UR60][R154.64], P3 ;  /* 0x712000009a057fae */ /* 0x0009e8000992187c */
[----:B------:R4:W-:Y:S01]  /*cc30*/  LDGSTS.E [R5+0x71600], desc[UR60][R152.64], P3 ;  /* 0x7160000098057fae */ /* 0x0009e2000992187c */
[----:B------:R-:W-:-:S03]  /*cc40*/  IMAD.WIDE R174, R186, 0x4, R174 ;  /* 0x00000004baae7825 */ /* 0x000fc600078e02ae */
[----:B------:R-:W-:Y:S01]  /*cc50*/  LDGSTS.E [R5+0x71a00], desc[UR60][R178.64], P3 ;  /* 0x71a00000b2057fae */ /* 0x000fe2000992187c */
[----:B------:R-:W-:-:S03]  /*cc60*/  IMAD.WIDE R170, R186, 0x4, R170 ;  /* 0x00000004baaa7825 */ /* 0x000fc600078e02aa */
[----:B------:R4:W-:Y:S01]  /*cc70*/  STL.64 [R1+0x610], R174 ;  /* 0x000610ae01007387 */ /* 0x0009e20000100a00 */
[----:B------:R-:W-:-:S03]  /*cc80*/  IMAD.WIDE R18, R186, 0x4, R180 ;  /* 0x00000004ba127825 */ /* 0x000fc600078e02b4 */
[----:B------:R4:W-:Y:S01]  /*cc90*/  STL.64 [R1+0x648], R170 ;  /* 0x000648aa01007387 */ /* 0x0009e20000100a00 */
[----:B------:R-:W-:-:S03]  /*cca0*/  IMAD.WIDE R16, R186, 0x4, R192 ;  /* 0x00000004ba107825 */ /* 0x000fc600078e02c0 */
[----:B------:R4:W-:Y:S01]  /*ccb0*/  STL.64 [R1+0x688], R18 ;  /* 0x0006881201007387 */ /* 0x0009e20000100a00 */
[----:B--2---:R-:W-:-:S03]  /*ccc0*/  IMAD.WIDE R14, R186, 0x4, R166 ;  /* 0x00000004ba0e7825 */ /* 0x004fc600078e02a6 */
[----:B------:R2:W-:Y:S01]  /*ccd0*/  STL.64 [R1+0x6c8], R16 ;  /* 0x0006c81001007387 */ /* 0x0005e20000100a00 */
[----:B------:R-:W-:-:S03]  /*cce0*/  IMAD.WIDE R12, R186, 0x4, R188 ;  /* 0x00000004ba0c7825 */ /* 0x000fc600078e02bc */
[----:B------:R2:W-:Y:S01]  /*ccf0*/  STL.64 [R1+0x6f8], R14 ;  /* 0x0006f80e01007387 */ /* 0x0005e20000100a00 */
[----:B------:R-:W-:-:S03]  /*cd00*/  IMAD.WIDE R10, R186, 0x4, R168 ;  /* 0x00000004ba0a7825 */ /* 0x000fc600078e02a8 */
[----:B------:R2:W-:Y:S01]  /*cd10*/  STL.64 [R1+0x728], R12 ;  /* 0x0007280c01007387 */ /* 0x0005e20000100a00 */
[----:B------:R-:W-:-:S03]  /*cd20*/  IMAD.WIDE R8, R186, 0x4, R164 ;  /* 0x00000004ba087825 */ /* 0x000fc600078e02a4 */
[----:B------:R-:W2:Y:S04]  /*cd30*/  LDL.LU.64 R168, [R1+0x238] ;  /* 0x0002380001a87983 */ /* 0x000ea80000300a00 */
[----:B------:R2:W-:Y:S04]  /*cd40*/  STL.64 [R1+0x760], R10 ;  /* 0x0007600a01007387 */ /* 0x0005e80000100a00 */
[----:B------:R-:W2:Y:S04]  /*cd50*/  LDL.LU.64 R166, [R1+0x218] ;  /* 0x0002180001a67983 */ /* 0x000ea80000300a00 */
[----:B------:R2:W-:Y:S04]  /*cd60*/  STL.64 [R1+0x778], R8 ;  /* 0x0007780801007387 */ /* 0x0005e80000100a00 */
[----:B------:R-:W2:Y:S04]  /*cd70*/  LDL.LU.64 R164, [R1+0x1f8] ;  /* 0x0001f80001a47983 */ /* 0x000ea80000300a00 */
[----:B------:R-:W2:Y:S04]  /*cd80*/  LDL.LU.64 R162, [R1+0x1d8] ;  /* 0x0001d80001a27983 */ /* 0x000ea80000300a00 */
[----:B------:R-:W2:Y:S04]  /*cd90*/  LDL.LU.64 R160, [R1+0x1b8] ;  /* 0x0001b80001a07983 */ /* 0x000ea80000300a00 */
[----:B-1----:R-:W2:Y:S04]  /*cda0*/  LDL.LU.64 R158, [R1+0x198] ;  /* 0x00019800019e7983 */ /* 0x002ea80000300a00 */
[----:B---3--:R-:W3:Y:S04]  /*cdb0*/  LDL.LU.64 R156, [R1+0x178] ;  /* 0x00017800019c7983 */ /* 0x008ee80000300a00 */
[----:B------:R-:W3:Y:S04]  /*cdc0*/  LDL.LU.64 R154, [R1+0x158] ;  /* 0x00015800019a7983 */ /* 0x000ee80000300a00 */
[----:B------:R-:W3:Y:S04]  /*cdd0*/  LDL.LU.64 R152, [R1+0x138] ;  /* 0x0001380001987983 */ /* 0x000ee80000300a00 */
[----:B------:R-:W3:Y:S04]  /*cde0*/  LDL.LU.64 R180, [R1+0x118] ;  /* 0x0001180001b47983 */ /* 0x000ee80000300a00 */
[----:B------:R-:W-:Y:S04]  /*cdf0*/  LDGSTS.E [R5+0x71e00], desc[UR60][R176.64], P3 ;  /* 0x71e00000b0057fae */ /* 0x000fe8000992187c */
[----:B----4-:R-:W4:Y:S04]  /*ce00*/  LDL.LU.64 R178, [R1+0xf8] ;  /* 0x0000f80001b27983 */ /* 0x010f280000300a00 */
[----:B------:R-:W-:Y:S04]  /*ce10*/  LDGSTS.E [R5+0x72200], desc[UR60][R174.64], P3 ;  /* 0x72200000ae057fae */ /* 0x000fe8000992187c */
[----:B------:R-:W4:Y:S04]  /*ce20*/  LDL.LU.64 R176, [R1+0xd8] ;  /* 0x0000d80001b07983 */ /* 0x000f280000300a00 */
[----:B------:R-:W-:Y:S04]  /*ce30*/  LDGSTS.E [R5+0x72600], desc[UR60][R170.64], P3 ;  /* 0x72600000aa057fae */ /* 0x000fe8000992187c */
[----:B------:R-:W4:Y:S04]  /*ce40*/  LDL.LU.64 R174, [R1+0xb8] ;  /* 0x0000b80001ae7983 */ /* 0x000f280000300a00 */
[----:B------:R1:W-:Y:S04]  /*ce50*/  LDGSTS.E [R5+0x72a00], desc[UR60][R18.64], P3 ;  /* 0x72a0000012057fae */ /* 0x0003e8000992187c */
[----:B------:R-:W4:Y:S04]  /*ce60*/  LDL.LU.64 R170, [R1+0x98] ;  /* 0x0000980001aa7983 */ /* 0x000f280000300a00 */
[----:B------:R-:W4:Y:S04]  /*ce70*/  LDL.LU.64 R192, [R1+0x78] ;  /* 0x0000780001c07983 */ /* 0x000f280000300a00 */
[----:B------:R-:W4:Y:S04]  /*ce80*/  LDL.LU.64 R188, [R1+0x58] ;  /* 0x0000580001bc7983 */ /* 0x000f280000300a00 */
[----:B------:R4:W-:Y:S04]  /*ce90*/  LDGSTS.E [R5+0x72e00], desc[UR60][R16.64], P3 ;  /* 0x72e0000010057fae */ /* 0x0009e8000992187c */
[----:B------:R4:W-:Y:S04]  /*cea0*/  LDGSTS.E [R5+0x73200], desc[UR60][R14.64], P3 ;  /* 0x732000000e057fae */ /* 0x0009e8000992187c */
[----:B------:R4:W-:Y:S04]  /*ceb0*/  LDGSTS.E [R5+0x73600], desc[UR60][R12.64], P3 ;  /* 0x736000000c057fae */ /* 0x0009e8000992187c */
[----:B------:R4:W-:Y:S04]  /*cec0*/  LDGSTS.E [R5+0x73a00], desc[UR60][R10.64], P3 ;  /* 0x73a000000a057fae */ /* 0x0009e8000992187c */
[----:B------:R4:W-:Y:S01]  /*ced0*/  LDGSTS.E [R5+0x73e00], desc[UR60][R8.64], P3 ;  /* 0x73e0000008057fae */ /* 0x0009e2000992187c */
[----:B--2---:R-:W-:-:S04]  /*cee0*/  IMAD.WIDE R168, R186, 0x4, R168 ;  /* 0x00000004baa87825 */ /* 0x004fc800078e02a8 */
        /* <DEDUP_REMOVED lines=10> */
[C---:B---3--:R-:W-:Y:S01]  /*cf90*/  IMAD.WIDE R156, R186.reuse, 0x4, R156 ;  /* 0x00000004ba9c7825 */ /* 0x048fe200078e029c */
[----:B------:R2:W-:Y:S03]  /*cfa0*/  STL.64 [R1+0x4c8], R158 ;  /* 0x0004c89e01007387 */ /* 0x0005e60000100a00 */
[C---:B------:R-:W-:Y:S01]  /*cfb0*/  IMAD.WIDE R154, R186.reuse, 0x4, R154 ;  /* 0x00000004ba9a7825 */ /* 0x040fe200078e029a */
[----:B------:R2:W-:Y:S03]  /*cfc0*/  STL.64 [R1+0x500], R156 ;  /* 0x0005009c01007387 */ /* 0x0005e60000100a00 */
[C---:B------:R-:W-:Y:S01]  /*cfd0*/  IMAD.WIDE R152, R186.reuse, 0x4, R152 ;  /* 0x00000004ba987825 */ /* 0x040fe200078e0298 */
[----:B------:R2:W-:Y:S03]  /*cfe0*/  STL.64 [R1+0x558], R154 ;  /* 0x0005589a01007387 */ /* 0x0005e60000100a00 */
[C---:B-1----:R-:W-:Y:S01]  /*cff0*/  IMAD.WIDE R18, R186.reuse, 0x4, R180 ;  /* 0x00000004ba127825 */ /* 0x042fe200078e02b4 */
[----:B------:R2:W-:Y:S03]  /*d000*/  STL.64 [R1+0x5a0], R152 ;  /* 0x0005a09801007387 */ /* 0x0005e60000100a00 */
[C---:B----4-:R-:W-:Y:S01]  /*d010*/  IMAD.WIDE R16, R186.reuse, 0x4, R178 ;  /* 0x00000004ba107825 */ /* 0x050fe200078e02b2 */
[----:B------:R2:W-:Y:S03]  /*d020*/  STL.64 [R1+0x5d0], R18 ;  /* 0x0005d01201007387 */ /* 0x0005e60000100a00 */
[C---:B------:R-:W-:Y:S01]  /*d030*/  IMAD.WIDE R14, R186.reuse, 0x4, R176 ;  /* 0x00000004ba0e7825 */ /* 0x040fe200078e02b0 */
[----:B------:R2:W-:Y:S03]  /*d040*/  STL.64 [R1+0x600], R16 ;  /* 0x0006001001007387 */ /* 0x0005e60000100a00 */
[C---:B------:R-:W-:Y:S01]  /*d050*/  IMAD.WIDE R12, R186.reuse, 0x4, R174 ;  /* 0x00000004ba0c7825 */ /* 0x040fe200078e02ae */
[----:B------:R2:W-:Y:S04]  /*d060*/  STL.64 [R1+0x640], R14 ;  /* 0x0006400e01007387 */ /* 0x0005e80000100a00 */
[----:B------:R2:W-:Y:S01]  /*d070*/  STL.64 [R1+0x680], R12 ;  /* 0x0006800c01007387 */ /* 0x0005e20000100a00 */
[----:B------:R-:W-:-:S03]  /*d080*/  IMAD.WIDE R10, R186, 0x4, R170 ;  /* 0x00000004ba0a7825 */ /* 0x000fc600078e02aa */
[----:B------:R2:W-:Y:S01]  /*d090*/  LDGSTS.E [R6+0x70300], desc[UR60][R168.64], P3 ;  /* 0x70300000a8067fae */ /* 0x0005e2000992187c */
[----:B------:R-:W-:-:S03]  /*d0a0*/  IMAD.WIDE R4, R186, 0x4, R188 ;  /* 0x00000004ba047825 */ /* 0x000fc600078e02bc */
[----:B------:R2:W-:Y:S04]  /*d0b0*/  LDGSTS.E [R6+0x70700], desc[UR60][R166.64], P3 ;  /* 0x70700000a6067fae */ /* 0x0005e8000992187c */
[----:B------:R-:W3:Y:S01]  /*d0c0*/  LDL R189, [R1+0x440] ;  /* 0x0004400001bd7983 */ /* 0x000ee20000100800 */
[----:B------:R-:W-:-:S03]  /*d0d0*/  IMAD.WIDE R8, R186, 0x4, R192 ;  /* 0x00000004ba087825 */ /* 0x000fc600078e02c0 */
[----:B------:R2:W-:Y:S04]  /*d0e0*/  STL.64 [R1+0x6b8], R10 ;  /* 0x0006b80a01007387 */ /* 0x0005e80000100a00 */
[----:B------:R2:W-:Y:S04]  /*d0f0*/  STL.64 [R1+0x6e8], R8 ;  /* 0x0006e80801007387 */ /* 0x0005e80000100a00 */
[----:B------:R2:W-:Y:S04]  /*d100*/  STL.64 [R1+0x720], R4 ;  /* 0x0007200401007387 */ /* 0x0005e80000100a00 */
[----:B------:R2:W-:Y:S04]  /*d110*/  LDGSTS.E [R6+0x70b00], desc[UR60][R164.64], P3 ;  /* 0x70b00000a4067fae */ /* 0x0005e8000992187c */
        /* <DEDUP_REMOVED lines=12> */
[----:B------:R2:W-:Y:S01]  /*d1e0*/  LDGSTS.E [R6+0x73f00], desc[UR60][R4.64], P3 ;  /* 0x73f0000004067fae */ /* 0x0005e2000992187c */
[----:B------:R-:W-:-:S03]  /*d1f0*/  CS2R R88, SRZ ;  /* 0x0000000000587805 */ /* 0x000fc6000001ff00 */
[----:B------:R-:W0:Y:S01]  /*d200*/  LDGDEPBAR ;  /* 0x00000000000079af */ /* 0x000e220000000000 */
[----:B------:R-:W-:Y:S02]  /*d210*/  CS2R R90, SRZ ;  /* 0x00000000005a7805 */ /* 0x000fe4000001ff00 */
[----:B------:R-:W-:Y:S02]  /*d220*/  CS2R R92, SRZ ;  /* 0x00000000005c7805 */ /* 0x000fe4000001ff00 */
[----:B------:R-:W-:Y:S02]  /*d230*/  CS2R R94, SRZ ;  /* 0x00000000005e7805 */ /* 0x000fe4000001ff00 */
[----:B------:R-:W-:Y:S02]  /*d240*/  CS2R R96, SRZ ;  /* 0x0000000000607805 */ /* 0x000fe4000001ff00 */
[----:B------:R-:W-:Y:S02]  /*d250*/  CS2R R98, SRZ ;  /* 0x0000000000627805 */ /* 0x000fe4000001ff00 */
[----:B------:R-:W-:-:S02]  /*d260*/  CS2R R100, SRZ ;  /* 0x0000000000647805 */ /* 0x000fc4000001ff00 */
        /* <DEDUP_REMOVED lines=57> */
[----:B---3--:R-:W-:-:S13]  /*d600*/  ISETP.GE.AND P0, PT, R189, 0x80, PT ;  /* 0x00000080bd00780c */ /* 0x008fda0003f06270 */
[----:B--2---:R-:W-:Y:S05]  /*d610*/  @!P0 BRA `(.L_x_0) ;  /* 0x000000bc00408947 */ /* 0x004fea0003800000 */
[----:B------:R-:W2:Y:S04]  /*d620*/  LDL.LU.64 R152, [R1+0x2b0] ;  /* 0x0002b00001987983 */ /* 0x000ea80000300a00 */
[----:B------:R-:W3:Y:S04]  /*d630*/  LDL.LU.64 R158, [R1+0x2b8] ;  /* 0x0002b800019e7983 */ /* 0x000ee80000300a00 */
[----:B------:R-:W4:Y:S04]  /*d640*/  LDL.LU.64 R156, [R1+0x2c0] ;  /* 0x0002c000019c7983 */ /* 0x000f280000300a00 */
[----:B------:R-:W4:Y:S04]  /*d650*/  LDL.LU.64 R160, [R1+0x2c8] ;  /* 0x0002c80001a07983 */ /* 0x000f280000300a00 */
[----:B------:R-:W4:Y:S04]  /*d660*/  LDL.LU.64 R162, [R1+0x278] ;  /* 0x0002780001a27983 */ /* 0x000f280000300a00 */
[----:B------:R-:W4:Y:S04]  /*d670*/  LDL.LU.64 R164, [R1+0x270] ;  /* 0x0002700001a47983 */ /* 0x000f280000300a00 */
[----:B------:R-:W4:Y:S04]  /*d680*/  LDL.LU.64 R168, [R1+0x280] ;  /* 0x0002800001a87983 */ /* 0x000f280000300a00 */
[----:B------:R-:W4:Y:S04]  /*d690*/  LDL.LU.64 R166, [R1+0x288] ;  /* 0x0002880001a67983 */ /* 0x000f280000300a00 */
[----:B------:R-:W-:Y:S01]  /*d6a0*/  STL [R1+0x7ec], R184 ;  /* 0x0007ecb801007387 */ /* 0x000fe20000100800 */
[----:B--2---:R-:W-:-:S02]  /*d6b0*/  IMAD.MOV.U32 R3, RZ, RZ, R152 ;  /* 0x000000ffff037224 */ /* 0x004fc400078e0098 */
[----:B------:R-:W-:Y:S02]  /*d6c0*/  IMAD.MOV.U32 R4, RZ, RZ, R153 ;  /* 0x000000ffff047224 */ /* 0x000fe400078e0099 */
[----:B---3--:R-:W-:Y:S01]  /*d6d0*/  IMAD.MOV.U32 R5, RZ, RZ, R158 ;  /* 0x000000ffff057224 */ /* 0x008fe200078e009e */
[----:B------:R-:W-:Y:S01]  /*d6e0*/  STL.64 [R1+0x7f0], R2 ;  /* 0x0007f00201007387 */ /* 0x000fe20000100a00 */
[----:B------:R-:W-:Y:S02]  /*d6f0*/  IMAD.MOV.U32 R6, RZ, RZ, R159 ;  /* 0x000000ffff067224 */ /* 0x000fe400078e009f */
[----:B----4-:R-:W-:Y:S01]  /*d700*/  IMAD.MOV.U32 R7, RZ, RZ, R156 ;  /* 0x000000ffff077224 */ /* 0x010fe200078e009c */
[----:B------:R-:W-:Y:S04]  /*d710*/  STL.64 [R1+0x7f8], R4 ;  /* 0x0007f80401007387 */ /* 0x000fe80000100a00 */
[----:B------:R-:W2:Y:S01]  /*d720*/  LDL.LU.64 R152, [R1+0x260] ;  /* 0x0002600001987983 */ /* 0x000ea20000300a00 */
[----:B------:R-:W-:-:S03]  /*d730*/  IMAD.MOV.U32 R8, RZ, RZ, R157 ;  /* 0x000000ffff087224 */ /* 0x000fc600078e009d */
[----:B------:R-:W-:Y:S04]  /*d740*/  STL.64 [R1+0x800], R6 ;  /* 0x0008000601007387 */ /* 0x000fe80000100a00 */
[----:B------:R-:W3:Y:S01]  /*d750*/  LDL.LU.64 R154, [R1+0x268] ;  /* 0x00026800019a7983 */ /* 0x000ee20000300a00 */
[----:B------:R-:W-:Y:S02]  /*d760*/  IMAD.MOV.U32 R9, RZ, RZ, R160 ;  /* 0x000000ffff097224 */ /* 0x000fe400078e00a0 */
[----:B------:R-:W-:Y:S02]  /*d770*/  IMAD.MOV.U32 R10, RZ, RZ, R161 ;  /* 0x000000ffff0a7224 */ /* 0x000fe400078e00a1 */
[----:B------:R-:W-:Y:S01]  /*d780*/  IMAD.MOV.U32 R11, RZ, RZ, R162 ;  /* 0x000000ffff0b7224 */ /* 0x000fe200078e00a2 */
[----:B------:R1:W-:Y:S01]  /*d790*/  STL.64 [R1+0x808], R8 ;  /* 0x0008080801007387 */ /* 0x0003e20000100a00 */
[----:B------:R-:W-:-:S02]  /*d7a0*/  IMAD.MOV.U32 R12, RZ, RZ, R163 ;  /* 0x000000ffff0c7224 */ /* 0x000fc400078e00a3 */
[----:B------:R-:W-:Y:S01]  /*d7b0*/  IMAD.MOV.U32 R13, RZ, RZ, R164 ;  /* 0x000000ffff0d7224 */ /* 0x000fe200078e00a4 */
[----:B------:R-:W4:Y:S01]  /*d7c0*/  LDL.LU.64 R156, [R1+0x10] ;  /* 0x00001000019c7983 */ /* 0x000f220000300a00 */
[----:B------:R-:W-:Y:S02]  /*d7d0*/  IMAD.MOV.U32 R14, RZ, RZ, R165 ;  /* 0x000000ffff0e7224 */ /* 0x000fe400078e00a5 */
[----:B------:R-:W-:Y:S01]  /*d7e0*/  IMAD.MOV.U32 R15, RZ, RZ, R168 ;  /* 0x000000ffff0f7224 */ /* 0x000fe200078e00a8 */
[----:B------:R-:W4:Y:S01]  /*d7f0*/  LDL.LU.64 R158, [R1+0x18] ;  /* 0x00001800019e7983 */ /* 0x000f220000300a00 */
[----:B------:R-:W-:-:S03]  /*d800*/  IMAD.MOV.U32 R16, RZ, RZ, R169 ;  /* 0x000000ffff107224 */ /* 0x000fc600078e00a9 */
[----:B------:R-:W4:Y:S01]  /*d810*/  LDL.LU.64 R160, [R1+0x20] ;  /* 0x0000200001a07983 */ /* 0x000f220000300a00 */
[----:B------:R-:W-:Y:S01]  /*d820*/  IMAD.MOV.U32 R17, RZ, RZ, R166 ;  /* 0x000000ffff117224 */ /* 0x000fe200078e00a6 */
[----:B------:R-:W-:Y:S01]  /*d830*/  MOV R18, R167 ;  /* 0x000000a700127202 */ /* 0x000fe20000000f00 */
[----:B------:R-:W-:Y:S01]  /*d840*/  IMAD.MOV.U32 R19, RZ, RZ, R20 ;  /* 0x000000ffff137224 */ /* 0x000fe200078e0014 */
[----:B------:R-:W-:Y:S01]  /*d850*/  STL.64 [R1+0x810], R10 ;  /* 0x0008100a01007387 */ /* 0x000fe20000100a00 */
[----:B------:R-:W-:-:S03]  /*d860*/  IMAD.MOV.U32 R20, RZ, RZ, R21 ;  /* 0x000000ffff147224 */ /* 0x000fc600078e0015 */
[----:B------:R-:W4:Y:S01]  /*d870*/  LDL.LU.64 R162, [R1+0x258] ;  /* 0x0002580001a27983 */ /* 0x000f220000300a00 */
[----:B------:R-:W-:-:S03]  /*d880*/  IMAD.MOV.U32 R21, RZ, RZ, R22 ;  /* 0x000000ffff157224 */ /* 0x000fc600078e0016 */
[----:B------:R-:W-:Y:S01]  /*d890*/  STL.64 [R1+0x818], R12 ;  /* 0x0008180c01007387 */ /* 0x000fe20000100a00 */
[----:B------:R-:W-:-:S03]  /*d8a0*/  IMAD.MOV.U32 R22, RZ, RZ, R23 ;  /* 0x000000ffff167224 */ /* 0x000fc600078e0017 */
[----:B------:R-:W4:Y:S04]  /*d8b0*/  LDL.LU.64 R164, [R1] ;  /* 0x0000000001a47983 */ /* 0x000f280000300a00 */
[----:B------:R-:W-:Y:S04]  /*d8c0*/  STL.64 [R1+0x820], R14 ;  /* 0x0008200e01007387 */ /* 0x000fe80000100a00 */
[----:B------:R-:W4:Y:S04]  /*d8d0*/  LDL.LU.64 R168, [R1+0x8] ;  /* 0x0000080001a87983 */ /* 0x000f280000300a00 */
[----:B------:R1:W-:Y:S04]  /*d8e0*/  STL.64 [R1+0x828], R16 ;  /* 0x0008281001007387 */ /* 0x0003e80000100a00 */
[----:B------:R-:W-:Y:S04]  /*d8f0*/  STL.64 [R1+0x830], R18 ;  /* 0x0008301201007387 */ /* 0x000fe80000100a00 */
[----:B------:R1:W-:Y:S01]  /*d900*/  STL.64 [R1+0x838], R20 ;  /* 0x0008381401007387 */ /* 0x0003e20000100a00 */
[----:B--2---:R-:W-:-:S05]  /*d910*/  IMAD.MOV.U32 R188, RZ, RZ, R152 ;  /* 0x000000ffffbc7224 */ /* 0x004fca00078e0098 */
[----:B------:R-:W-:Y:S01]  /*d920*/  STL.64 [R1+0x840], R188 ;  /* 0x000840bc01007387 */ /* 0x000fe20000100a00 */
[----:B---3--:R-:W-:Y:S02]  /*d930*/  IMAD.MOV.U32 R23, RZ, RZ, R154 ;  /* 0x000000ffff177224 */ /* 0x008fe400078e009a */
[----:B------:R-:W-:-:S03]  /*d940*/  IMAD.MOV.U32 R152, RZ, RZ, R155 ;  /* 0x000000ffff987224 */ /* 0x000fc600078e009b */
[----:B------:R2:W-:Y:S04]  /*d950*/  STL.64 [R1+0x848], R22 ;  /* 0x0008481601007387 */ /* 0x0005e80000100a00 */
[----:B------:R-:W-:Y:S01]  /*d960*/  STL.64 [R1+0x850], R152 ;  /* 0x0008509801007387 */ /* 0x000fe20000100a00 */
[----:B------:R-:W-:Y:S02]  /*d970*/  IMAD.MOV.U32 R194, RZ, RZ, R203 ;  /* 0x000000ffffc27224 */ /* 0x000fe400078e00cb */
[----:B------:R-:W-:Y:S01]  /*d980*/  IMAD.MOV.U32 R177, RZ, RZ, R217 ;  /* 0x000000ffffb17224 */ /* 0x000fe200078e00d9 */
[----:B------:R-:W3:Y:S01]  /*d990*/  LDL.LU.64 R206, [R1+0x3b0] ;  /* 0x0003b00001ce7983 */ /* 0x000ee20000300a00 */
[----:B------:R-:W-:Y:S02]  /*d9a0*/  IMAD.MOV.U32 R197, RZ, RZ, R224 ;  /* 0x000000ffffc57224 */ /* 0x000fe400078e00e0 */
[----:B------:R-:W-:Y:S01]  /*d9b0*/  IMAD.MOV.U32 R196, RZ, RZ, R225 ;  /* 0x000000ffffc47224 */ /* 0x000fe200078e00e1 */
[----:B------:R-:W2:Y:S01]  /*d9c0*/  LDL.LU.64 R208, [R1+0x3b8] ;  /* 0x0003b80001d07983 */ /* 0x000ea20000300a00 */
[----:B------:R-:W-:-:S02]  /*d9d0*/  IMAD.MOV.U32 R174, RZ, RZ, R199 ;  /* 0x000000ffffae7224 */ /* 0x000fc400078e00c7 */
[----:B------:R-:W-:Y:S01]  /*d9e0*/  IMAD.MOV.U32 R171, RZ, RZ, R216 ;  /* 0x000000ffffab7224 */ /* 0x000fe200078e00d8 */
[----:B------:R-:W2:Y:S01]  /*d9f0*/  LDL.LU.64 R210, [R1+0x3c0] ;  /* 0x0003c00001d27983 */ /* 0x000ea20000300a00 */
[----:B------:R-:W-:Y:S02]  /*da00*/  IMAD.MOV.U32 R201, RZ, RZ, R234 ;  /* 0x000000ffffc97224 */ /* 0x000fe400078e00ea */
[----:B------:R-:W-:Y:S01]  /*da10*/  IMAD.MOV.U32 R200, RZ, RZ, R235 ;  /* 0x000000ffffc87224 */ /* 0x000fe200078e00eb */
[----:B------:R-:W2:Y:S01]  /*da20*/  LDL.LU.64 R212, [R1+0x3c8] ;  /* 0x0003c80001d47983 */ /* 0x000ea20000300a00 */
[----:B------:R-:W-:Y:S02]  /*da30*/  IMAD.MOV.U32 R181, RZ, RZ, R198 ;  /* 0x000000ffffb57224 */ /* 0x000fe400078e00c6 */
[----:B----4-:R-:W-:Y:S01]  /*da40*/  IMAD.MOV.U32 R187, RZ, RZ, R156 ;  /* 0x000000ffffbb7224 */ /* 0x010fe200078e009c */
[----:B------:R-:W4:Y:S01]  /*da50*/  LDL.LU.64 R214, [R1+0x370] ;  /* 0x0003700001d67983 */ /* 0x000f220000300a00 */
[----:B------:R-:W-:-:S02]  /*da60*/  IMAD.MOV.U32 R203, RZ, RZ, R222 ;  /* 0x000000ffffcb7224 */ /* 0x000fc400078e00de */
[----:B------:R-:W-:Y:S01]  /*da70*/  IMAD.MOV.U32 R199, RZ, RZ, R218 ;  /* 0x000000ffffc77224 */ /* 0x000fe200078e00da */
[----:B------:R-:W4:Y:S01]  /*da80*/  LDL.LU.64 R240, [R1+0x378] ;  /* 0x0003780001f07983 */ /* 0x000f220000300a00 */
[----:B------:R-:W-:Y:S02]  /*da90*/  IMAD.MOV.U32 R167, RZ, RZ, R165 ;  /* 0x000000ffffa77224 */ /* 0x000fe400078e00a5 */
[----:B------:R-:W-:Y:S01]  /*daa0*/  IMAD.MOV.U32 R180, RZ, RZ, R164 ;  /* 0x000000ffffb47224 */ /* 0x000fe200078e00a4 */
[----:B------:R-:W4:Y:S01]  /*dab0*/  LDL.LU.64 R226, [R1+0x380] ;  /* 0x0003800001e27983 */ /* 0x000f220000300a00 */
[----:B------:R-:W-:Y:S02]  /*dac0*/  IMAD.MOV.U32 R170, RZ, RZ, R173 ;  /* 0x000000ffffaa7224 */ /* 0x000fe400078e00ad */
[----:B------:R-:W-:Y:S01]  /*dad0*/  IMAD.MOV.U32 R179, RZ, RZ, R160 ;  /* 0x000000ffffb37224 */ /* 0x000fe200078e00a0 */
[----:B------:R-:W4:Y:S01]  /*dae0*/  LDL.LU.64 R220, [R1+0x388] ;  /* 0x0003880001dc7983 */ /* 0x000f220000300a00 */
[----:B------:R-:W-:-:S02]  /*daf0*/  IMAD.MOV.U32 R165, RZ, RZ, R168 ;  /* 0x000000ffffa57224 */ /* 0x000fc400078e00a8 */
[----:B------:R-:W-:Y:S01]  /*db00*/  IMAD.MOV.U32 R166, RZ, RZ, R169 ;  /* 0x000000ffffa67224 */ /* 0x000fe200078e00a9 */
[----:B------:R-:W4:Y:S01]  /*db10*/  LDL.LU.64 R228, [R1+0x350] ;  /* 0x0003500001e47983 */ /* 0x000f220000300a00 */
[----:B------:R-:W-:Y:S02]  /*db20*/  IMAD.MOV.U32 R155, RZ, RZ, R159 ;  /* 0x000000ffff9b7224 */ /* 0x000fe400078e009f */
[----:B------:R-:W-:Y:S01]  /*db30*/  IMAD.MOV.U32 R154, RZ, RZ, R158 ;  /* 0x000000ffff9a7224 */ /* 0x000fe200078e009e */
[----:B------:R-:W4:Y:S01]  /*db40*/  LDL.LU.64 R248, [R1+0x358] ;  /* 0x0003580001f87983 */ /* 0x000f220000300a00 */
[----:B---3--:R-:W-:-:S03]  /*db50*/  IMAD.MOV.U32 R205, RZ, RZ, R206 ;  /* 0x000000ffffcd7224 */ /* 0x008fc600078e00ce */
[----:B------:R-:W3:Y:S01]  /*db60*/  LDL.LU.64 R250, [R1+0x360] ;  /* 0x0003600001fa7983 */ /* 0x000ee20000300a00 */
[----:B------:R-:W-:Y:S02]  /*db70*/  IMAD.MOV.U32 R204, RZ, RZ, R207 ;  /* 0x000000ffffcc7224 */ /* 0x000fe400078e00cf */
[----:B------:R-:W-:Y:S01]  /*db80*/  IMAD.MOV.U32 R198, RZ, RZ, R219 ;  /* 0x000000ffffc67224 */ /* 0x000fe200078e00db */
[----:B------:R-:W3:Y:S01]  /*db90*/  LDL.LU.64 R230, [R1+0x368] ;  /* 0x0003680001e67983 */ /* 0x000ee20000300a00 */
[----:B------:R-:W-:Y:S02]  /*dba0*/  IMAD.MOV.U32 R156, RZ, RZ, R157 ;  /* 0x000000ffff9c7224 */ /* 0x000fe400078e009d */
[----:B--2---:R-:W-:Y:S01]  /*dbb0*/  IMAD.MOV.U32 R207, RZ, RZ, R208 ;  /* 0x000000ffffcf7224 */ /* 0x004fe200078e00d0 */
[----:B------:R-:W2:Y:S01]  /*dbc0*/  LDL.LU.64 R232, [R1+0x330] ;  /* 0x0003300001e87983 */ /* 0x000ea20000300a00 */
[----:B------:R-:W-:Y:S02]  /*dbd0*/  IMAD.MOV.U32 R206, RZ, RZ, R209 ;  /* 0x000000ffffce7224 */ /* 0x000fe400078e00d1 */
[----:B----4-:R-:W-:Y:S01]  /*dbe0*/  IMAD.MOV.U32 R217, RZ, RZ, R226 ;  /* 0x000000ffffd97224 */ /* 0x010fe200078e00e2 */
[----:B-1----:R-:W4:Y:S01]  /*dbf0*/  LDL.LU.64 R8, [R1+0x338] ;  /* 0x0003380001087983 */ /* 0x002f220000300a00 */
[----:B------:R-:W-:-:S02]  /*dc00*/  IMAD.MOV.U32 R216, RZ, RZ, R227 ;  /* 0x000000ffffd87224 */ /* 0x000fc400078e00e3 */
[----:B------:R-:W-:Y:S01]  /*dc10*/  IMAD.MOV.U32 R218, RZ, RZ, R221 ;  /* 0x000000ffffda7224 */ /* 0x000fe200078e00dd */
[----:B------:R-:W4:Y:S01]  /*dc20*/  LDL.LU.64 R236, [R1+0x340] ;  /* 0x0003400001ec7983 */ /* 0x000f220000300a00 */
[----:B------:R-:W-:Y:S02]  /*dc30*/  IMAD.MOV.U32 R168, RZ, RZ, R238 ;  /* 0x000000ffffa87224 */ /* 0x000fe400078e00ee */
[----:B------:R-:W-:Y:S01]  /*dc40*/  IMAD.MOV.U32 R169, RZ, RZ, R239 ;  /* 0x000000ffffa97224 */ /* 0x000fe200078e00ef */
[----:B------:R-:W4:Y:S01]  /*dc50*/  LDL.LU.64 R6, [R1+0x348] ;  /* 0x0003480001067983 */ /* 0x000f220000300a00 */
[----:B------:R-:W-:Y:S02]  /*dc60*/  IMAD.MOV.U32 R209, RZ, RZ, R210 ;  /* 0x000000ffffd17224 */ /* 0x000fe400078e00d2 */
[----:B------:R-:W-:Y:S02]  /*dc70*/  IMAD.MOV.U32 R208, RZ, RZ, R211 ;  /* 0x000000ffffd07224 */ /* 0x000fe400078e00d3 */
[----:B------:R-:W-:-:S02]  /*dc80*/  IMAD.MOV.U32 R211, RZ, RZ, R212 ;  /* 0x000000ffffd37224 */ /* 0x000fc400078e00d4 */
[----:B------:R-:W-:Y:S02]  /*dc90*/  IMAD.MOV.U32 R210, RZ, RZ, R213 ;  /* 0x000000ffffd27224 */ /* 0x000fe400078e00d5 */
[----:B------:R-:W-:Y:S02]  /*dca0*/  IMAD.MOV.U32 R213, RZ, RZ, R214 ;  /* 0x000000ffffd57224 */ /* 0x000fe400078e00d6 */
[----:B------:R-:W-:Y:S02]  /*dcb0*/  IMAD.MOV.U32 R212, RZ, RZ, R215 ;  /* 0x000000ffffd47224 */ /* 0x000fe400078e00d7 */
[----:B------:R-:W-:Y:S02]  /*dcc0*/  IMAD.MOV.U32 R215, RZ, RZ, R240 ;  /* 0x000000ffffd77224 */ /* 0x000fe400078e00f0 */
[----:B------:R-:W-:Y:S02]  /*dcd0*/  IMAD.MOV.U32 R214, RZ, RZ, R241 ;  /* 0x000000ffffd67224 */ /* 0x000fe400078e00f1 */
[----:B------:R-:W4:Y:S01]  /*dce0*/  LDL.LU.64 R240, [R1+0x310] ;  /* 0x0003100001f07983 */ /* 0x000f220000300a00 */
[----:B------:R-:W-:Y:S01]  /*dcf0*/  IMAD.MOV.U32 R224, RZ, RZ, R248 ;  /* 0x000000ffffe07224 */ /* 0x000fe200078e00f8 */
[----:B------:R-:W-:Y:S01]  /*dd00*/  MOV R222, R249 ;  /* 0x000000f900de7202 */ /* 0x000fe20000000f00 */
        /* <DEDUP_REMOVED lines=9> */
[----:B---3--:R-:W-:Y:S01]  /*dda0*/  IMAD.MOV.U32 R225, RZ, RZ, R251 ;  /* 0x000000ffffe17224 */ /* 0x008fe200078e00fb */
[----:B------:R-:W3:Y:S01]  /*ddb0*/  LDL.LU.64 R248, [R1+0x2f0] ;  /* 0x0002f00001f87983 */ /* 0x000ee20000300a00 */
[----:B------:R-:W-:-:S02]  /*ddc0*/  IMAD.MOV.U32 R226, RZ, RZ, R250 ;  /* 0x000000ffffe27224 */ /* 0x000fc400078e00fa */
[----:B------:R-:W-:Y:S01]  /*ddd0*/  IMAD.MOV.U32 R228, RZ, RZ, R230 ;  /* 0x000000ffffe47224 */ /* 0x000fe200078e00e6 */
[----:B------:R-:W3:Y:S01]  /*dde0*/  LDL.LU.64 R250, [R1+0x2f8] ;  /* 0x0002f80001fa7983 */ /* 0x000ee20000300a00 */
[----:B------:R-:W-:Y:S02]  /*ddf0*/  IMAD.MOV.U32 R227, RZ, RZ, R231 ;  /* 0x000000ffffe37224 */ /* 0x000fe400078e00e7 */
[----:B------:R-:W-:Y:S01]  /*de00*/  IMAD.MOV.U32 R219, RZ, RZ, R220 ;  /* 0x000000ffffdb7224 */ /* 0x000fe200078e00dc */
[----:B------:R-:W3:Y:S01]  /*de10*/  LDL.LU.64 R16, [R1+0x300] ;  /* 0x0003000001107983 */ /* 0x000ee20000300a00 */
[----:B------:R-:W-:Y:S02]  /*de20*/  IMAD.MOV.U32 R172, RZ, RZ, R242 ;  /* 0x000000ffffac7224 */ /* 0x000fe400078e00f2 */
[----:B------:R-:W-:Y:S01]  /*de30*/  IMAD.MOV.U32 R157, RZ, RZ, R244 ;  /* 0x000000ffff9d7224 */ /* 0x000fe200078e00f4 */
[----:B------:R-:W3:Y:S01]  /*de40*/  LDL.LU.64 R14, [R1+0x308] ;  /* 0x00030800010e7983 */ /* 0x000ee20000300a00 */
[----:B------:R-:W-:-:S02]  /*de50*/  IMAD.MOV.U32 R161, RZ, RZ, R246 ;  /* 0x000000ffffa17224 */ /* 0x000fc400078e00f6 */
[----:B------:R-:W-:Y:S01]  /*de60*/  IMAD.MOV.U32 R163, RZ, RZ, R245 ;  /* 0x000000ffffa37224 */ /* 0x000fe200078e00f5 */
[----:B------:R-:W3:Y:S01]  /*de70*/  LDL.LU.64 R12, [R1+0x2d0] ;  /* 0x0002d000010c7983 */ /* 0x000ee20000300a00 */
[----:B------:R-:W-:-:S03]  /*de80*/  IMAD.MOV.U32 R162, RZ, RZ, R247 ;  /* 0x000000ffffa27224 */ /* 0x000fc600078e00f7 */
[----:B------:R-:W3:Y:S01]  /*de90*/  LDL.LU.64 R10, [R1+0x2d8] ;  /* 0x0002d800010a7983 */ /* 0x000ee20000300a00 */
[----:B--2---:R-:W-:Y:S02]  /*dea0*/  IMAD.MOV.U32 R230, RZ, RZ, R232 ;  /* 0x000000ffffe67224 */ /* 0x004fe400078e00e8 */
[----:B----4-:R-:W-:Y:S02]  /*deb0*/  IMAD.MOV.U32 R232, RZ, RZ, R8 ;  /* 0x000000ffffe87224 */ /* 0x010fe400078e0008 */
[----:B------:R-:W-:Y:S02]  /*dec0*/  IMAD.MOV.U32 R231, RZ, RZ, R9 ;  /* 0x000000ffffe77224 */ /* 0x000fe400078e0009 */
[----:B------:R-:W2:Y:S04]  /*ded0*/  LDL.LU.64 R8, [R1+0x2e0] ;  /* 0x0002e00001087983 */ /* 0x000ea80000300a00 */
[----:B------:R-:W4:Y:S04]  /*dee0*/  LDL.LU.64 R20, [R1+0x2e8] ;  /* 0x0002e80001147983 */ /* 0x000f280000300a00 */
[----:B------:R-:W4:Y:S01]  /*def0*/  LDL.LU.64 R18, [R1+0x290] ;  /* 0x0002900001127983 */ /* 0x000f220000300a00 */
[----:B------:R-:W-:-:S02]  /*df00*/  IMAD.MOV.U32 R234, RZ, RZ, R236 ;  /* 0x000000ffffea7224 */ /* 0x000fc400078e00ec */
[----:B------:R-:W-:Y:S02]  /*df10*/  IMAD.MOV.U32 R236, RZ, RZ, R6 ;  /* 0x000000ffffec7224 */ /* 0x000fe400078e0006 */
[----:B------:R-:W-:Y:S02]  /*df20*/  IMAD.MOV.U32 R235, RZ, RZ, R7 ;  /* 0x000000ffffeb7224 */ /* 0x000fe400078e0007 */
[----:B------:R-:W4:Y:S01]  /*df30*/  LDL.LU.64 R6, [R1+0x298] ;  /* 0x0002980001067983 */ /* 0x000f220000300a00 */
[----:B------:R-:W-:Y:S02]  /*df40*/  IMAD.MOV.U32 R220, RZ, RZ, R229 ;  /* 0x000000ffffdc7224 */ /* 0x000fe400078e00e5 */
[----:B------:R-:W-:Y:S02]  /*df50*/  IMAD.MOV.U32 R238, RZ, RZ, R240 ;  /* 0x000000ffffee7224 */ /* 0x000fe400078e00f0 */
[----:B------:R-:W-:Y:S02]  /*df60*/  IMAD.MOV.U32 R240, RZ, RZ, R4 ;  /* 0x000000fffff07224 */ /* 0x000fe400078e0004 */
[----:B------:R-:W-:-:S02]  /*df70*/  IMAD.MOV.U32 R239, RZ, RZ, R5 ;  /* 0x000000ffffef7224 */ /* 0x000fc400078e0005 */
[----:B------:R-:W4:Y:S01]  /*df80*/  LDL.LU.64 R4, [R1+0x2a0] ;  /* 0x0002a00001047983 */ /* 0x000f220000300a00 */
[----:B------:R-:W-:Y:S02]  /*df90*/  IMAD.MOV.U32 R229, RZ, RZ, R233 ;  /* 0x000000ffffe57224 */ /* 0x000fe400078e00e9 */
[----:B------:R-:W-:Y:S02]  /*dfa0*/  IMAD.MOV.U32 R233, RZ, RZ, R237 ;  /* 0x000000ffffe97224 */ /* 0x000fe400078e00ed */
[----:B------:R-:W-:Y:S02]  /*dfb0*/  IMAD.MOV.U32 R237, RZ, RZ, R241 ;  /* 0x000000ffffed7224 */ /* 0x000fe400078e00f1 */
[----:B------:R-:W-:Y:S02]  /*dfc0*/  IMAD.MOV.U32 R242, RZ, RZ, R2 ;  /* 0x000000fffff27224 */ /* 0x000fe400078e0002 */
[----:B------:R-:W-:Y:S02]  /*dfd0*/  IMAD.MOV.U32 R241, RZ, RZ, R3 ;  /* 0x000000fffff17224 */ /* 0x000fe400078e0003 */
[----:B------:R-:W4:Y:S01]  /*dfe0*/  LDL.LU.64 R2, [R1+0x2a8] ;  /* 0x0002a80001027983 */ /* 0x000f220000300a00 */
[----:B------:R-:W-:-:S02]  /*dff0*/  IMAD.MOV.U32 R244, RZ, RZ, R184 ;  /* 0x000000fffff47224 */ /* 0x000fc400078e00b8 */
[----:B------:R-:W-:Y:S02]  /*e000*/  IMAD.MOV.U32 R243, RZ, RZ, R185 ;  /* 0x000000fffff37224 */ /* 0x000fe400078e00b9 */
[----:B------:R-:W4:Y:S01]  /*e010*/  LDL.LU.64 R184, [R1+0x540] ;  /* 0x0005400001b87983 */ /* 0x000f220000300a00 */
[----:B---3--:R-:W-:Y:S02]  /*e020*/  IMAD.MOV.U32 R246, RZ, RZ, R248 ;  /* 0x000000fffff67224 */ /* 0x008fe400078e00f8 */
[----:B------:R-:W-:Y:S02]  /*e030*/  IMAD.MOV.U32 R245, RZ, RZ, R249 ;  /* 0x000000fffff57224 */ /* 0x000fe400078e00f9 */
[----:B------:R-:W-:Y:S02]  /*e040*/  IMAD.MOV.U32 R248, RZ, RZ, R250 ;  /* 0x000000fffff87224 */ /* 0x000fe400078e00fa */
[----:B------:R-:W-:Y:S02]  /*e050*/  IMAD.MOV.U32 R250, RZ, RZ, R16 ;  /* 0x000000fffffa7224 */ /* 0x000fe400078e0010 */
[----:B------:R-:W-:-:S02]  /*e060*/  IMAD.MOV.U32 R249, RZ, RZ, R17 ;  /* 0x000000fffff97224 */ /* 0x000fc400078e0011 */
[----:B------:R-:W3:Y:S01]  /*e070*/  LDL.LU.64 R16, [R1+0x548] ;  /* 0x0005480001107983 */ /* 0x000ee20000300a00 */
[----:B------:R-:W-:Y:S02]  /*e080*/  IMAD.MOV.U32 R247, RZ, RZ, R251 ;  /* 0x000000fffff77224 */ /* 0x000fe400078e00fb */
[----:B------:R-:W-:Y:S02]  /*e090*/  IMAD.MOV.U32 R252, RZ, RZ, R14 ;  /* 0x000000fffffc7224 */ /* 0x000fe400078e000e */
[----:B------:R-:W-:Y:S02]  /*e0a0*/  IMAD.MOV.U32 R251, RZ, RZ, R15 ;  /* 0x000000fffffb7224 */ /* 0x000fe400078e000f */
[----:B------:R-:W3:Y:S01]  /*e0b0*/  LDL.LU.64 R14, [R1+0x550] ;  /* 0x00055000010e7983 */ /* 0x000ee20000300a00 */
[----:B------:R-:W-:-:S03]  /*e0c0*/  IMAD.MOV.U32 R22, RZ, RZ, R13 ;  /* 0x000000ffff167224 */ /* 0x000fc600078e000d */
[----:B------:R1:W-:Y:S04]  /*e0d0*/  STL [R1+0x4], R12 ;  /* 0x0000040c01007387 */ /* 0x0003e80000100800 */
[----:B-1----:R-:W3:Y:S04]  /*e0e0*/  LDL.LU.64 R12, [R1+0x560] ;  /* 0x00056000010c7983 */ /* 0x002ee80000300a00 */
[----:B------:R1:W-:Y:S04]  /*e0f0*/  STL [R1], R22 ;  /* 0x0000001601007387 */ /* 0x0003e80000100800 */
[----:B------:R2:W-:Y:S01]  /*e100*/  STL [R1+0xc], R10 ;  /* 0x00000c0a01007387 */ /* 0x0005e20000100800 */
[----:B-1----:R-:W-:-:S03]  /*e110*/  IMAD.MOV.U32 R22, RZ, RZ, R11 ;  /* 0x000000ffff167224 */ /* 0x002fc600078e000b */
[----:B--2---:R-:W2:Y:S04]  /*e120*/  LDL.LU.64 R10, [R1+0x4e0] ;  /* 0x0004e000010a7983 */ /* 0x004ea80000300a00 */
[----:B------:R1:W-:Y:S04]  /*e130*/  STL [R1+0x8], R22 ;  /* 0x0000081601007387 */ /* 0x0003e80000100800 */
[----:B------:R4:W-:Y:S01]  /*e140*/  STL [R1+0x14], R8 ;  /* 0x0000140801007387 */ /* 0x0009e20000100800 */
[----:B-1----:R-:W-:-:S03]  /*e150*/  IMAD.MOV.U32 R22, RZ, RZ, R9 ;  /* 0x000000ffff167224 */ /* 0x002fc600078e0009 */
[----:B----4-:R-:W4:Y:S04]  /*e160*/  LDL.LU.64 R8, [R1+0x4e8] ;  /* 0x0004e80001087983 */ /* 0x010f280000300a00 */
[----:B------:R1:W-:Y:S04]  /*e170*/  STL [R1+0x10], R22 ;  /* 0x0000101601007387 */ /* 0x0003e80000100800 */
[----:B------:R1:W-:Y:S02]  /*e180*/  STL [R1+0x1c], R20 ;  /* 0x00001c1401007387 */ /* 0x0003e40000100800 */
[----:B-1----:R-:W-:-:S02]  /*e190*/  IMAD.MOV.U32 R22, RZ, RZ, R21 ;  /* 0x000000ffff167224 */ /* 0x002fc400078e0015 */
[----:B------:R-:W4:Y:S04]  /*e1a0*/  LDL.LU.64 R20, [R1+0x4f0] ;  /* 0x0004f00001147983 */ /* 0x000f280000300a00 */
        /* <DEDUP_REMOVED lines=21> */
[----:B---3--:R3:W-:Y:S01]  /*e300*/  STL [R1+0x4c], R16 ;  /* 0x00004c1001007387 */ /* 0x0087e20000100800 */
[----:B-1----:R-:W-:-:S03]  /*e310*/  IMAD.MOV.U32 R22, RZ, RZ, R17 ;  /* 0x000000ffff167224 */ /* 0x002fc600078e0011 */
[----:B---3--:R-:W3:Y:S04]  /*e320*/  LDL.LU.64 R16, [R1+0x468] ;  /* 0x0004680001107983 */ /* 0x008ee80000300a00 */
[----:B------:R1:W-:Y:S04]  /*e330*/  STL [R1+0x48], R22 ;  /* 0x0000481601007387 */ /* 0x0003e80000100800 */
[----:B------:R1:W-:Y:S02]  /*e340*/  STL [R1+0x54], R14 ;  /* 0x0000540e01007387 */ /* 0x0003e40000100800 */
[----:B-1----:R-:W-:-:S02]  /*e350*/  IMAD.MOV.U32 R22, RZ, RZ, R15 ;  /* 0x000000ffff167224 */ /* 0x002fc400078e000f */
[----:B------:R-:W3:Y:S04]  /*e360*/  LDL.LU.64 R14, [R1+0x470] ;  /* 0x00047000010e7983 */ /* 0x000ee80000300a00 */
[----:B------:R1:W-:Y:S04]  /*e370*/  STL [R1+0x50], R22 ;  /* 0x0000501601007387 */ /* 0x0003e80000100800 */
[----:B------:R2:W-:Y:S01]  /*e380*/  STL [R1+0x5c], R12 ;  /* 0x00005c0c01007387 */ /* 0x0005e20000100800 */
[----:B-1----:R-:W-:-:S03]  /*e390*/  IMAD.MOV.U32 R22, RZ, RZ, R13 ;  /* 0x000000ffff167224 */ /* 0x002fc600078e000d */
[----:B--2---:R-:W2:Y:S04]  /*e3a0*/  LDL.LU.64 R12, [R1+0x480] ;  /* 0x00048000010c7983 */ /* 0x004ea80000300a00 */
[----:B------:R1:W-:Y:S04]  /*e3b0*/  STL [R1+0x58], R22 ;  /* 0x0000581601007387 */ /* 0x0003e80000100800 */
[----:B------:R1:W-:Y:S02]  /*e3c0*/  STL [R1+0x64], R10 ;  /* 0x0000640a01007387 */ /* 0x0003e40000100800 */
[----:B-1----:R-:W-:-:S02]  /*e3d0*/  IMAD.MOV.U32 R22, RZ, RZ, R11 ;  /* 0x000000ffff167224 */ /* 0x002fc400078e000b */
[----:B------:R-:W2:Y:S04]  /*e3e0*/  LDL.LU.64 R10, [R1+0x490] ;  /* 0x00049000010a7983 */ /* 0x000ea80000300a00 */
[----:B------:R1:W-:Y:S04]  /*e3f0*/  STL [R1+0x60], R22 ;  /* 0x0000601601007387 */ /* 0x0003e80000100800 */
[----:B----4-:R4:W-:Y:S01]  /*e400*/  STL [R1+0x6c], R8 ;  /* 0x00006c0801007387 */ /* 0x0109e20000100800 */
        /* <DEDUP_REMOVED lines=35> */
[----:B--2---:R2:W-:Y:S01]  /*e640*/  STL [R1+0xb4], R12 ;  /* 0x0000b40c01007387 */ /* 0x0045e20000100800 */
        /* <DEDUP_REMOVED lines=64> */
[----:B-1----:R-:W-:-:S02]  /*ea50*/  MOV R22, R7 ;  /* 0x0000000700167202 */ /* 0x002fc40000000f00 */
        /* <DEDUP_REMOVED lines=125> */
[----:B------:R-:W-:Y:S04]  /*f230*/  STL [R1+0x228], R22 ;  /* 0x0002281601007387 */ /* 0x000fe80000100800 */
[----:B------:R1:W-:Y:S04]  /*f240*/  STL [R1+0x234], R18 ;  /* 0x0002341201007387 */ /* 0x0003e80000100800 */
[----:B------:R-:W4:Y:S01]  /*f250*/  LDL.LU.64 R188, [R1+0x520] ;  /* 0x0005200001bc7983 */ /* 0x000f220000300a00 */
[----:B-1----:R-:W-:-:S05]  /*f260*/  IMAD.MOV.U32 R18, RZ, RZ, R19 ;  /* 0x000000ffff127224 */ /* 0x002fca00078e0013 */
[----:B------:R1:W-:Y:S04]  /*f270*/  STL [R1+0x230], R18 ;  /* 0x0002301201007387 */ /* 0x0003e80000100800 */
[----:B------:R1:W-:Y:S02]  /*f280*/  STL [R1+0x23c], R6 ;  /* 0x00023c0601007387 */ /* 0x0003e40000100800 */
[----:B-1----:R-:W-:Y:S02]  /*f290*/  IMAD.MOV.U32 R18, RZ, RZ, R7 ;  /* 0x000000ffff127224 */ /* 0x002fe400078e0007 */
        /* <DEDUP_REMOVED lines=14> */
[----:B---3--:R3:W-:Y:S04]  /*f380*/  STL [R1+0x25c], R16 ;  /* 0x00025c1001007387 */ /* 0x0087e80000100800 */
[----:B-1----:R-:W4:Y:S01]  /*f390*/  LDL.LU.64 R18, [R1+0x4d0] ;  /* 0x0004d00001127983 */ /* 0x002f220000300a00 */
[----:B---3--:R-:W-:-:S05]  /*f3a0*/  IMAD.MOV.U32 R16, RZ, RZ, R17 ;  /* 0x000000ffff107224 */ /* 0x008fca00078e0011 */
[----:B------:R1:W-:Y:S04]  /*f3b0*/  STL [R1+0x258], R16 ;  /* 0x0002581001007387 */ /* 0x0003e80000100800 */
[----:B------:R3:W-:Y:S04]  /*f3c0*/  STL [R1+0x264], R14 ;  /* 0x0002640e01007387 */ /* 0x0007e80000100800 */
[----:B-1----:R-:W4:Y:S01]  /*f3d0*/  LDL.LU.64 R16, [R1+0x478] ;  /* 0x0004780001107983 */ /* 0x002f220000300a00 */
[----:B---3--:R-:W-:-:S05]  /*f3e0*/  IMAD.MOV.U32 R14, RZ, RZ, R15 ;  /* 0x000000ffff0e7224 */ /* 0x008fca00078e000f */
[----:B------:R1:W-:Y:S04]  /*f3f0*/  STL [R1+0x260], R14 ;  /* 0x0002600e01007387 */ /* 0x0003e80000100800 */
[----:B--2---:R2:W-:Y:S04]  /*f400*/  STL [R1+0x26c], R12 ;  /* 0x00026c0c01007387 */ /* 0x0045e80000100800 */
[----:B-1----:R-:W3:Y:S01]  /*f410*/  LDL.LU.64 R14, [R1+0x630] ;  /* 0x00063000010e7983 */ /* 0x002ee20000300a00 */
[----:B--2---:R-:W-:-:S03]  /*f420*/  IMAD.MOV.U32 R12, RZ, RZ, R13 ;  /* 0x000000ffff0c7224 */ /* 0x004fc600078e000d */
[----:B------:R1:W-:Y:S04]  /*f430*/  STL [R1+0x274], R10 ;  /* 0x0002740a01007387 */ /* 0x0003e80000100800 */
[----:B------:R2:W-:Y:S01]  /*f440*/  STL [R1+0x268], R12 ;  /* 0x0002680c01007387 */ /* 0x0005e20000100800 */
[----:B-1----:R-:W-:-:S03]  /*f450*/  IMAD.MOV.U32 R10, RZ, RZ, R11 ;  /* 0x000000ffff0a7224 */ /* 0x002fc600078e000b */
[----:B--2---:R-:W2:Y:S04]  /*f460*/  LDL.LU.64 R12, [R1+0x5b0] ;  /* 0x0005b000010c7983 */ /* 0x004ea80000300a00 */
[----:B----4-:R1:W-:Y:S04]  /*f470*/  STL [R1+0x27c], R8 ;  /* 0x00027c0801007387 */ /* 0x0103e80000100800 */
[----:B------:R4:W-:Y:S01]  /*f480*/  STL [R1+0x270], R10 ;  /* 0x0002700a01007387 */ /* 0x0009e20000100800 */
        /* <DEDUP_REMOVED lines=8> */
[----:B-1----:R-:W4:Y:S01]  /*f510*/  LDL.LU.64 R20, [R1+0x660] ;  /* 0x0006600001147983 */ /* 0x002f220000300a00 */
[----:B------:R-:W-:-:S03]  /*f520*/  IMAD.MOV.U32 R22, RZ, RZ, R189 ;  /* 0x000000ffff167224 */ /* 0x000fc600078e00bd */
[----:B------:R-:W-:Y:S04]  /*f530*/  STL [R1+0x294], R6 ;  /* 0x0002940601007387 */ /* 0x000fe80000100800 */
        /* <DEDUP_REMOVED lines=19> */
[----:B------:R-:W-:Y:S04]  /*f670*/  STL [R1+0x2b0], R22 ;  /* 0x0002b01601007387 */ /* 0x000fe80000100800 */
[----:B------:R1:W-:Y:S02]  /*f680*/  STL [R1+0x2bc], R16 ;  /* 0x0002bc1001007387 */ /* 0x0003e40000100800 */
[----:B-1----:R-:W-:-:S02]  /*f690*/  IMAD.MOV.U32 R16, RZ, RZ, R17 ;  /* 0x000000ffff107224 */ /* 0x002fc400078e0011 */
[----:B---3--:R1:W-:Y:S04]  /*f6a0*/  STL [R1+0x2c4], R14 ;  /* 0x0002c40e01007387 */ /* 0x0083e80000100800 */
[----:B------:R3:W-:Y:S01]  /*f6b0*/  STL [R1+0x2b8], R16 ;  /* 0x0002b81001007387 */ /* 0x0007e20000100800 */
[----:B-1----:R-:W-:-:S03]  /*f6c0*/  IMAD.MOV.U32 R14, RZ, RZ, R15 ;  /* 0x000000ffff0e7224 */ /* 0x002fc600078e000f */
[----:B---3--:R-:W3:Y:S04]  /*f6d0*/  LDL.LU.64 R16, [R1+0x5a8] ;  /* 0x0005a80001107983 */ /* 0x008ee80000300a00 */
[----:B--2---:R1:W-:Y:S04]  /*f6e0*/  STL [R1+0x2cc], R12 ;  /* 0x0002cc0c01007387 */ /* 0x0043e80000100800 */
        /* <DEDUP_REMOVED lines=13> */
[----:B-1----:R-:W4:Y:S04]  /*f7c0*/  LDL.LU.64 R8, [R1+0x5e0] ;  /* 0x0005e00001087983 */ /* 0x002f280000300a00 */
[----:B------:R-:W4:Y:S01]  /*f7d0*/  LDL.LU.64 R188, [R1+0x558] ;  /* 0x0005580001bc7983 */ /* 0x000f220000300a00 */
[----:B------:R-:W-:-:S05]  /*f7e0*/  IMAD.MOV.U32 R20, RZ, RZ, R21 ;  /* 0x000000ffff147224 */ /* 0x000fca00078e0015 */
        /* <DEDUP_REMOVED lines=9> */
[----:B------:R1:W-:Y:S04]  /*f880*/  STL [R1+0x2fc], R2 ;  /* 0x0002fc0201007387 */ /* 0x0003e80000100800 */
[----:B-1----:R-:W4:Y:S01]  /*f890*/  LDL.LU.64 R20, [R1+0x610] ;  /* 0x0006100001147983 */ /* 0x002f220000300a00 */
[----:B------:R-:W-:-:S03]  /*f8a0*/  IMAD.MOV.U32 R2, RZ, RZ, R3 ;  /* 0x000000ffff027224 */ /* 0x000fc600078e0003 */
[----:B------:R-:W-:Y:S04]  /*f8b0*/  STL [R1+0x304], R184 ;  /* 0x000304b801007387 */ /* 0x000fe80000100800 */
[----:B------:R1:W-:Y:S01]  /*f8c0*/  STL [R1+0x2f8], R2 ;  /* 0x0002f80201007387 */ /* 0x0003e20000100800 */
[----:B------:R-:W-:-:S03]  /*f8d0*/  IMAD.MOV.U32 R22, RZ, RZ, R185 ;  /* 0x000000ffff167224 */ /* 0x000fc600078e00b9 */
[----:B-1----:R-:W4:Y:S04]  /*f8e0*/  LDL.LU.64 R2, [R1+0x5a0] ;  /* 0x0005a00001027983 */ /* 0x002f280000300a00 */
[----:B------:R-:W-:Y:S04]  /*f8f0*/  STL [R1+0x30c], R18 ;  /* 0x00030c1201007387 */ /* 0x000fe80000100800 */
[----:B------:R1:W-:Y:S04]  /*f900*/  STL [R1+0x300], R22 ;  /* 0x0003001601007387 */ /* 0x0003e80000100800 */
[----:B------:R-:W4:Y:S01]  /*f910*/  LDL.LU.64 R184, [R1+0x748] ;  /* 0x0007480001b87983 */ /* 0x000f220000300a00 */
[----:B-1----:R-:W-:-:S03]  /*f920*/  IMAD.MOV.U32 R22, RZ, RZ, R19 ;  /* 0x000000ffff167224 */ /* 0x002fc600078e0013 */
[----:B------:R-:W4:Y:S04]  /*f930*/  LDL.LU.64 R18, [R1+0x6d0] ;  /* 0x0006d00001127983 */ /* 0x000f280000300a00 */
[----:B------:R1:W-:Y:S04]  /*f940*/  STL [R1+0x308], R22 ;  /* 0x0003081601007387 */ /* 0x0003e80000100800 */
[----:B---3--:R3:W-:Y:S01]  /*f950*/  STL [R1+0x314], R16 ;  /* 0x0003141001007387 */ /* 0x0087e20000100800 */
[----:B-1----:R-:W-:-:S03]  /*f960*/  IMAD.MOV.U32 R22, RZ, RZ, R17 ;  /* 0x000000ffff167224 */ /* 0x002fc600078e0011 */
[----:B---3--:R-:W3:Y:S04]  /*f970*/  LDL.LU.64 R16, [R1+0x648] ;  /* 0x0006480001107983 */ /* 0x008ee80000300a00 */
[----:B------:R1:W-:Y:S04]  /*f980*/  STL [R1+0x310], R22 ;  /* 0x0003101601007387 */ /* 0x0003e80000100800 */
[----:B--2---:R2:W-:Y:S01]  /*f990*/  STL [R1+0x31c], R14 ;  /* 0x00031c0e01007387 */ /* 0x0045e20000100800 */
[----:B-1----:R-:W-:-:S03]  /*f9a0*/  IMAD.MOV.U32 R22, RZ, RZ, R15 ;  /* 0x000000ffff167224 */ /* 0x002fc600078e000f */
[----:B--2---:R-:W2:Y:S04]  /*f9b0*/  LDL.LU.64 R14, [R1+0x5d0] ;  /* 0x0005d000010e7983 */ /* 0x004ea80000300a00 */
        /* <DEDUP_REMOVED lines=10> */
[----:B------:R-:W-:Y:S01]  /*fa60*/  STL [R1+0x33c], R188 ;  /* 0x00033cbc01007387 */ /* 0x000fe20000100800 */
[----:B-1----:R-:W-:-:S05]  /*fa70*/  IMAD.MOV.U32 R8, RZ, RZ, R9 ;  /* 0x000000ffff087224 */ /* 0x002fca00078e0009 */
[----:B------:R1:W-:Y:S01]  /*fa80*/  STL [R1+0x330], R8 ;  /* 0x0003300801007387 */ /* 0x0003e20000100800 */
[----:B------:R-:W-:-:S03]  /*fa90*/  IMAD.MOV.U32 R22, RZ, RZ, R189 ;  /* 0x000000ffff167224 */ /* 0x000fc600078e00bd */
[----:B-1----:R-:W4:Y:S04]  /*faa0*/  LDL.LU.64 R8, [R1+0x688] ;  /* 0x0006880001087983 */ /* 0x002f280000300a00 */
[----:B------:R-:W-:Y:S04]  /*fab0*/  STL [R1+0x344], R6 ;  /* 0x0003440601007387 */ /* 0x000fe80000100800 */
[----:B------:R1:W-:Y:S02]  /*fac0*/  STL [R1+0x338], R22 ;  /* 0x0003381601007387 */ /* 0x0003e40000100800 */
[----:B-1----:R-:W-:-:S02]  /*fad0*/  IMAD.MOV.U32 R22, RZ, RZ, R7 ;  /* 0x000000ffff167224 */ /* 0x002fc400078e0007 */
[----:B------:R-:W4:Y:S04]  /*fae0*/  LDL.LU.64 R6, [R1+0x600] ;  /* 0x0006000001067983 */ /* 0x000f280000300a00 */
[----:B------:R-:W-:Y:S04]  /*faf0*/  STL [R1+0x340], R22 ;  /* 0x0003401601007387 */ /* 0x000fe80000100800 */
[----:B------:R1:W-:Y:S04]  /*fb00*/  STL [R1+0x34c], R4 ;  /* 0x00034c0401007387 */ /* 0x0003e80000100800 */
[----:B------:R1:W-:Y:S02]  /*fb10*/  STL [R1+0x354], R20 ;  /* 0x0003541401007387 */ /* 0x0003e40000100800 */
[----:B-1----:R-:W-:-:S05]  /*fb20*/  MOV R4, R5 ;  /* 0x0000000500047202 */ /* 0x002fca0000000f00 */
[----:B------:R1:W-:Y:S01]  /*fb30*/  STL [R1+0x348], R4 ;  /* 0x0003480401007387 */ /* 0x0003e20000100800 */
[----:B------:R-:W-:-:S03]  /*fb40*/  IMAD.MOV.U32 R20, RZ, RZ, R21 ;  /* 0x000000ffff147224 */ /* 0x000fc600078e0015 */
[----:B-1----:R-:W4:Y:S04]  /*fb50*/  LDL.LU.64 R4, [R1+0x788] ;  /* 0x0007880001047983 */ /* 0x002f280000300a00 */
[----:B------:R-:W-:Y:S04]  /*fb60*/  STL [R1+0x35c], R2 ;  /* 0x00035c0201007387 */ /* 0x000fe80000100800 */
[----:B------:R1:W-:Y:S02]  /*fb70*/  STL [R1+0x350], R20 ;  /* 0x0003501401007387 */ /* 0x0003e40000100800 */
[----:B-1----:R-:W-:-:S02]  /*fb80*/  IMAD.MOV.U32 R20, RZ, RZ, R3 ;  /* 0x000000ffff147224 */ /* 0x002fc400078e0003 */
[----:B------:R-:W4:Y:S04]  /*fb90*/  LDL.LU.64 R2, [R1+0x738] ;  /* 0x0007380001027983 */ /* 0x000f280000300a00 */
[----:B------:R1:W-:Y:S02]  /*fba0*/  STL [R1+0x358], R20 ;  /* 0x0003581401007387 */ /* 0x0003e40000100800 */
[----:B-1----:R-:W-:Y:S02]  /*fbb0*/  IMAD.MOV.U32 R20, RZ, RZ, R185 ;  /* 0x000000ffff147224 */ /* 0x002fe400078e00b9 */
[----:B------:R1:W-:Y:S04]  /*fbc0*/  STL [R1+0x364], R184 ;  /* 0x000364b801007387 */ /* 0x0003e80000100800 */
[----:B------:R1:W-:Y:S04]  /*fbd0*/  STL [R1+0x36c], R18 ;  /* 0x00036c1201007387 */ /* 0x0003e80000100800 */
[----:B------:R-:W-:Y:S04]  /*fbe0*/  STL [R1+0x360], R20 ;  /* 0x0003601401007387 */ /* 0x000fe80000100800 */
[----:B-1----:R-:W4:Y:S01]  /*fbf0*/  LDL.LU.64 R184, [R1+0x6c8] ;  /* 0x0006c80001b87983 */ /* 0x002f220000300a00 */
[----:B------:R-:W-:-:S02]  /*fc00*/  IMAD.MOV.U32 R18, RZ, RZ, R19 ;  /* 0x000000ffff127224 */ /* 0x000fc400078e0013 */
[----:B------:R-:W-:Y:S02]  /*fc10*/  IMAD.MOV.U32 R175, RZ, RZ, R190 ;  /* 0x000000ffffaf7224 */ /* 0x000fe400078e00be */
[----:B------:R-:W-:Y:S01]  /*fc20*/  IMAD.MOV.U32 R176, RZ, RZ, R191 ;  /* 0x000000ffffb07224 */ /* 0x000fe200078e00bf */
[----:B---3--:R1:W-:Y:S04]  /*fc30*/  STL [R1+0x374], R16 ;  /* 0x0003741001007387 */ /* 0x0083e80000100800 */
[----:B------:R-:W-:Y:S04]  /*fc40*/  STL [R1+0x368], R18 ;  /* 0x0003681201007387 */ /* 0x000fe80000100800 */
[----:B------:R-:W3:Y:S01]  /*fc50*/  LDL.LU.64 R190, [R1+0x640] ;  /* 0x0006400001be7983 */ /* 0x000ee20000300a00 */
[----:B-1----:R-:W-:-:S05]  /*fc60*/  IMAD.MOV.U32 R16, RZ, RZ, R17 ;  /* 0x000000ffff107224 */ /* 0x002fca00078e0011 */
[----:B------:R-:W-:Y:S04]  /*fc70*/  STL [R1+0x370], R16 ;  /* 0x0003701001007387 */ /* 0x000fe80000100800 */
[----:B--2---:R1:W-:Y:S04]  /*fc80*/  STL [R1+0x37c], R14 ;  /* 0x00037c0e01007387 */ /* 0x0043e80000100800 */
[----:B------:R-:W2:Y:S01]  /*fc90*/  LDL.LU.64 R152, [R1+0x798] ;  /* 0x0007980001987983 */ /* 0x000ea20000300a00 */
[----:B-1----:R-:W-:-:S05]  /*fca0*/  IMAD.MOV.U32 R14, RZ, RZ, R15 ;  /* 0x000000ffff0e7224 */ /* 0x002fca00078e000f */
[----:B------:R-:W-:Y:S04]  /*fcb0*/  STL [R1+0x378], R14 ;  /* 0x0003780e01007387 */ /* 0x000fe80000100800 */
[----:B----4-:R1:W-:Y:S04]  /*fcc0*/  STL [R1+0x384], R12 ;  /* 0x0003840c01007387 */ /* 0x0103e80000100800 */
[----:B------:R-:W4:Y:S01]  /*fcd0*/  LDL.LU.64 R22, [R1+0x768] ;  /* 0x0007680001167983 */ /* 0x000f220000300a00 */
[----:B-1----:R-:W-:-:S05]  /*fce0*/  IMAD.MOV.U32 R12, RZ, RZ, R13 ;  /* 0x000000ffff0c7224 */ /* 0x002fca00078e000d */
[----:B------:R-:W-:Y:S04]  /*fcf0*/  STL [R1+0x380], R12 ;  /* 0x0003800c01007387 */ /* 0x000fe80000100800 */
[----:B------:R1:W-:Y:S04]  /*fd00*/  STL [R1+0x38c], R10 ;  /* 0x00038c0a01007387 */ /* 0x0003e80000100800 */
[----:B------:R-:W4:Y:S04]  /*fd10*/  LDL.LU.64 R188, [R1+0x6f8] ;  /* 0x0006f80001bc7983 */ /* 0x000f280000300a00 */
        /* <DEDUP_REMOVED lines=17> */
[----:B------:R1:W-:Y:S04]  /*fe30*/  STL [R1+0x3a0], R4 ;  /* 0x0003a00401007387 */ /* 0x0003e80000100800 */
[----:B------:R1:W-:Y:S04]  /*fe40*/  STL [R1+0x3ac], R2 ;  /* 0x0003ac0201007387 */ /* 0x0003e80000100800 */
[----:B------:R-:W4:Y:S04]  /*fe50*/  LDL.LU.64 R6, [R1+0x760] ;  /* 0x0007600001067983 */ /* 0x000f280000300a00 */
[----:B-1----:R-:W4:Y:S01]  /*fe60*/  LDL.LU.64 R4, [R1+0x6e8] ;  /* 0x0006e80001047983 */ /* 0x002f220000300a00 */
[----:B------:R-:W-:-:S05]  /*fe70*/  IMAD.MOV.U32 R2, RZ, RZ, R3 ;  /* 0x000000ffff027224 */ /* 0x000fca00078e0003 */
[----:B------:R1:W-:Y:S04]  /*fe80*/  STL [R1+0x3a8], R2 ;  /* 0x0003a80201007387 */ /* 0x0003e80000100800 */
[----:B------:R1:W-:Y:S04]  /*fe90*/  STL [R1+0x3b4], R184 ;  /* 0x0003b4b801007387 */ /* 0x0003e80000100800 */
[----:B-1----:R-:W4:Y:S01]  /*fea0*/  LDL.LU.64 R2, [R1+0x7b8] ;  /* 0x0007b80001027983 */ /* 0x002f220000300a00 */
[----:B------:R-:W-:-:S03]  /*feb0*/  IMAD.MOV.U32 R178, RZ, RZ, R185 ;  /* 0x000000ffffb27224 */ /* 0x000fc600078e00b9 */
[----:B------:R-:W4:Y:S01]  /*fec0*/  LDL.LU.64 R184, [R1+0x7a0] ;  /* 0x0007a00001b87983 */ /* 0x000f220000300a00 */
[----:B------:R-:W-:-:S03]  /*fed0*/  IMAD.MOV.U32 R193, RZ, RZ, R182 ;  /* 0x000000ffffc17224 */ /* 0x000fc600078e00b6 */
[----:B------:R3:W-:Y:S01]  /*fee0*/  STL [R1+0x3b0], R178 ;  /* 0x0003b0b201007387 */ /* 0x0007e20000100800 */
[----:B------:R-:W-:Y:S02]  /*fef0*/  IMAD.MOV.U32 R192, RZ, RZ, R183 ;  /* 0x000000ffffc07224 */ /* 0x000fe400078e00b7 */
[----:B---3--:R-:W-:Y:S01]  /*ff00*/  IMAD.MOV.U32 R178, RZ, RZ, R191 ;  /* 0x000000ffffb27224 */ /* 0x008fe200078e00bf */
[----:B------:R1:W-:Y:S04]  /*ff10*/  STL [R1+0x3bc], R190 ;  /* 0x0003bcbe01007387 */ /* 0x0003e80000100800 */
[----:B------:R-:W3:Y:S04]  /*ff20*/  LDL.LU.64 R182, [R1+0x778] ;  /* 0x0007780001b67983 */ /* 0x000ee80000300a00 */
[----:B--2---:R-:W-:Y:S04]  /*ff30*/  STL [R1+0x3c4], R152 ;  /* 0x0003c49801007387 */ /* 0x004fe80000100800 */
[----:B------:R2:W-:Y:S04]  /*ff40*/  STL [R1+0x3b8], R178 ;  /* 0x0003b8b201007387 */ /* 0x0005e80000100800 */
[----:B-1----:R-:W3:Y:S01]  /*ff50*/  LDL.LU.64 R190, [R1+0x720] ;  /* 0x0007200001be7983 */ /* 0x002ee20000300a00 */
[----:B--2---:R-:W-:-:S03]  /*ff60*/  IMAD.MOV.U32 R178, RZ, RZ, R153 ;  /* 0x000000ffffb27224 */ /* 0x004fc600078e0099 */
[----:B------:R1:W5:Y:S04]  /*ff70*/  LDL.LU.64 R152, [R1+0x850] ;  /* 0x0008500001987983 */ /* 0x0003680000300a00 */
[----:B----4-:R-:W-:Y:S04]  /*ff80*/  STL [R1+0x3cc], R22 ;  /* 0x0003cc1601007387 */ /* 0x010fe80000100800 */
[----:B------:R2:W-:Y:S02]  /*ff90*/  STL [R1+0x3c0], R178 ;  /* 0x0003c0b201007387 */ /* 0x0005e40000100800 */
[----:B--2---:R-:W-:-:S02]  /*ffa0*/  IMAD.MOV.U32 R178, RZ, RZ, R23 ;  /* 0x000000ffffb27224 */ /* 0x004fc400078e0017 */
[----:B------:R1:W5:Y:S04]  /*ffb0*/  LDL.LU.64 R22, [R1+0x848] ;  /* 0x0008480001167983 */ /* 0x0003680000300a00 */
[----:B------:R-:W-:Y:S04]  /*ffc0*/  STL [R1+0x3d4], R188 ;  /* 0x0003d4bc01007387 */ /* 0x000fe80000100800 */
[----:B------:R2:W-:Y:S02]  /*ffd0*/  STL [R1+0x3c8], R178 ;  /* 0x0003c8b201007387 */ /* 0x0005e40000100800 */
[----:B--2---:R-:W-:-:S02]  /*ffe0*/  IMAD.MOV.U32 R178, RZ, RZ, R189 ;  /* 0x000000ffffb27224 */ /* 0x004fc400078e00bd */
[----:B------:R-:W2:Y:S04]  /*fff0*/  LDL.LU.64 R188, [R1+0x840] ;  /* 0x0008400001bc7983 */ /* 0x000ea80000300a00 */
[----:B------:R-:W-:Y:S04]  /*10000*/  STL [R1+0x3dc], R20 ;  /* 0x0003dc1401007387 */ /* 0x000fe80000100800 */
[----:B------:R4:W-:Y:S02]  /*10010*/  STL [R1+0x3d0], R178 ;  /* 0x0003d0b201007387 */ /* 0x0009e40000100800 */
[----:B----4-:R-:W-:-:S02]  /*10020*/  IMAD.MOV.U32 R178, RZ, RZ, R21 ;  /* 0x000000ffffb27224 */ /* 0x010fc400078e0015 */
[----:B------:R1:W5:Y:S04]  /*10030*/  LDL.LU.64 R20, [R1+0x838] ;  /* 0x0008380001147983 */ /* 0x0003680000300a00 */
        /* <DEDUP_REMOVED lines=36> */
[----:B------:R4:W-:Y:S04]  /*10280*/  STL [R1+0x42c], R184 ;  /* 0x00042cb801007387 */ /* 0x0009e80000100800 */
[----:B------:R1:W-:Y:S04]  /*10290*/  STL [R1+0x420], R178 ;  /* 0x000420b201007387 */ /* 0x0003e80000100800 */
[----:B----4-:R-:W4:Y:S01]  /*102a0*/  LDL.LU R184, [R1+0x7ec] ;  /* 0x0007ec0001b87983 */ /* 0x010f220000300800 */
[----:B-1----:R-:W-:-:S03]  /*102b0*/  IMAD.MOV.U32 R178, RZ, RZ, R185 ;  /* 0x000000ffffb27224 */ /* 0x002fc600078e00b9 */
[----:B---3--:R-:W-:Y:S04]  /*102c0*/  STL [R1+0x434], R182 ;  /* 0x000434b601007387 */ /* 0x008fe80000100800 */
[----:B------:R1:W-:Y:S02]  /*102d0*/  STL [R1+0x428], R178 ;  /* 0x000428b201007387 */ /* 0x0003e40000100800 */
[----:B-1----:R-:W1:Y:S01]  /*102e0*/  S2R R178, SR_TID.X ;  /* 0x0000000000b27919 */ /* 0x002e620000002100 */
[----:B------:R-:W-:Y:S01]  /*102f0*/  IMAD.MOV.U32 R182, RZ, RZ, R183 ;  /* 0x000000ffffb67224 */ /* 0x000fe200078e00b7 */
[----:B------:R-:W-:-:S04]  /*10300*/  UMOV UR4, 0x1 ;  /* 0x0000000100047882 */ /* 0x000fc80000000000 */
[----:B------:R3:W-:Y:S04]  /*10310*/  STL [R1+0x430], R182 ;  /* 0x000430b601007387 */ /* 0x0007e80000100800 */
[----:B------:R2:W-:Y:S01]  /*10320*/  STL [R1+0x43c], R190 ;  /* 0x00043cbe01007387 */ /* 0x0005e20000100800 */
[----:B---3--:R-:W-:-:S05]  /*10330*/  IMAD.MOV.U32 R182, RZ, RZ, R191 ;  /* 0x000000ffffb67224 */ /* 0x008fca00078e00bf */
[----:B------:R-:W-:Y:S01]  /*10340*/  STL [R1+0x438], R182 ;  /* 0x000438b601007387 */ /* 0x000fe20000100800 */
[----:B-1----:R-:W-:-:S04]  /*10350*/  SHF.R.U32.HI R178, RZ, 0x5, R178 ;  /* 0x00000005ffb27819 */ /* 0x002fc800000116b2 */
[----:B------:R-:W-:Y:S01]  /*10360*/  R2UR UR5, R178 ;  /* 0x00000000b20572ca */ /* 0x000fe200000e0000 */
[----:B------:R-:W-:Y:S01]  /*10370*/  IMAD.U32 R178, RZ, RZ, UR4 ;  /* 0x00000004ffb27e24 */ /* 0x000fe2000f8e00ff */
[----:B------:R-:W-:Y:S01]  /*10380*/  UMOV UR4, 0xffffffff ;  /* 0xffffffff00047882 */ /* 0x000fe20000000000 */
[----:B--2---:R-:W-:-:S04]  /*10390*/  SHF.R.S32.HI R56, RZ, 0x1f, R189 ;  /* 0x0000001fff387819 */ /* 0x004fc800000114bd */
[----:B------:R-:W-:-:S04]  /*103a0*/  LEA.HI R56, R56, R189, RZ, 0x7 ;  /* 0x000000bd38387211 */ /* 0x000fc800078f38ff */
[----:B------:R-:W-:-:S05]  /*103b0*/  SHF.R.S32.HI R189, RZ, 0x7, R56 ;  /* 0x00000007ffbd7819 */ /* 0x000fca0000011438 */
[----:B------:R1:W-:Y:S01]  /*103c0*/  STL [R1+0x448], R189 ;  /* 0x000448bd01007387 */ /* 0x0003e20000100800 */
[----:B------:R-:W-:-:S05]  /*103d0*/  VIADD R190, R189, 0xfffffffe ;  /* 0xfffffffebdbe7836 */ /* 0x000fca0000000000 */
[----:B------:R2:W-:Y:S01]  /*103e0*/  STL [R1+0x458], R190 ;  /* 0x000458be01007387 */ /* 0x0005e20000100800 */
[----:B-1----:R-:W-:-:S05]  /*103f0*/  IMAD.U32 R189, RZ, RZ, UR4 ;  /* 0x00000004ffbd7e24 */ /* 0x002fca000f8e00ff */
[----:B------:R2:W-:Y:S01]  /*10400*/  STL [R1+0x440], R189 ;  /* 0x000440bd01007387 */ /* 0x0005e20000100800 */
[----:B------:R-:W-:Y:S01]  /*10410*/  SHF.R.S32.HI R185, RZ, 0x1f, R186 ;  /* 0x0000001fffb97819 */ /* 0x000fe200000114ba */
[----:B------:R-:W-:Y:S01]  /*10420*/  IMAD.MOV.U32 R195, RZ, RZ, R202 ;  /* 0x000000ffffc37224 */ /* 0x000fe200078e00ca */
[----:B------:R-:W-:Y:S01]  /*10430*/  CS2R R88, SRZ ;  /* 0x0000000000587805 */ /* 0x000fe2000001ff00 */
[----:B------:R-:W-:Y:S01]  /*10440*/  IMAD.MOV.U32 R202, RZ, RZ, R223 ;  /* 0x000000ffffca7224 */ /* 0x000fe200078e00df */
[C---:B------:R-:W-:Y:S01]  /*10450*/  SHF.L.U64.HI R185, R186.reuse, 0x2, R185 ;  /* 0x00000002bab97819 */ /* 0x040fe200000102b9 */
[----:B------:R-:W-:Y:S01]  /*10460*/  IMAD.SHL.U32 R186, R186, 0x4, RZ ;  /* 0x00000004baba7824 */ /* 0x000fe200078e00ff */
[----:B------:R-:W-:Y:S01]  /*10470*/  CS2R R90, SRZ ;  /* 0x00000000005a7805 */ /* 0x000fe2000001ff00 */
[----:B------:R-:W-:Y:S01]  /*10480*/  IMAD.MOV.U32 R182, RZ, RZ, RZ ;  /* 0x000000ffffb67224 */ /* 0x000fe200078e00ff */
        /* <DEDUP_REMOVED lines=62> */
[----:B----4-:R-:W-:-:S04]  /*10870*/  SHF.R.S32.HI R183, RZ, 0x1f, R184 ;  /* 0x0000001fffb77819 */ /* 0x010fc800000114b8 */
[C---:B------:R-:W-:Y:S01]  /*10880*/  SHF.L.U64.HI R183, R184.reuse, 0x2, R183 ;  /* 0x00000002b8b77819 */ /* 0x040fe200000102b7 */
[----:B--2---:R-:W-:-:S07]  /*10890*/  IMAD.SHL.U32 R184, R184, 0x4, RZ ;  /* 0x00000004b8b87824 */ /* 0x004fce00078e00ff */
.L_x_1:
[----:B------:R-:W2:Y:S01]  /*108a0*/  LDL.LU R191, [R1+0x440] ;  /* 0x0004400001bf7983 */ /* 0x000ea20000300800 */
[----:B------:R-:W-:-:S04]  /*108b0*/  DEPBAR.LE SB0, 0x2 ;  /* 0x000080800000791a */ /* 0x000fc80000000000 */
[----:B------:R-:W3:Y:S01]  /*108c0*/  LDL R190, [R1+0x44c] ;  /* 0x00044c0001be7983 */ /* 0x000ee20000100800 */
[----:B------:R-:W1:Y:S01]  /*108d0*/  S2R R189, SR_TID.X ;  /* 0x0000000000bd7919 */ /* 0x000e620000002100 */
[----:B------:R-:W-:Y:S01]  /*108e0*/  BAR.SYNC.DEFER_BLOCKING 0x0 ;  /* 0x0000000000007b1d */ /* 0x000fe20000010000 */
[----:B-1----:R-:W-:-:S04]  /*108f0*/  SHF.R.U32.HI R189, RZ, 0x5, R189 ;  /* 0x00000005ffbd7819 */ /* 0x002fc800000116bd */
[----:B------:R-:W-:Y:S01]  /*10900*/  R2UR UR5, R189 ;  /* 0x00000000bd0572ca */ /* 0x000fe200000e0000 */
[----:B------:R-:W-:Y:S01]  /*10910*/  WARPGROUP.ARRIVE ;  /* 0x00000000000079c5 */ /* 0x000fe20000000000 */
[----:B--2---:R-:W-:Y:S02]  /*10920*/  R2UR UR4, R191 ;  /* 0x00000000bf0472ca */ /* 0x004fe400000e0000 */
[----:B---3--:R-:W-:-:S11]  /*10930*/  R2UR UR20, R190 ;  /* 0x00000000be1472ca */ /* 0x008fd600000e0000 */
[----:B------:R-:W-:-:S04]  /*10940*/  UIADD3 UR4, UR4, 0x1, URZ ;  /* 0x0000000104047890 */ /* 0x000fc8000fffe03f */
[----:B------:R-:W-:-:S04]  /*10950*/  UISETP.GT.AND UP0, UPT, UR4, 0x2, UPT ;  /* 0x000000020400788c */ /* 0x000fc8000bf04270 */
[----:B------:R-:W-:Y:S02]  /*10960*/  USEL UR7, UR4, URZ, !UP0 ;  /* 0x0000003f04077287 */ /* 0x000fe4000c000000 */
[----:B------:R-:W-:Y:S02]  /*10970*/  USHF.L.U32 UR4, UR5, 0x7, URZ ;  /* 0x0000000705047899 */ /* 0x000fe4000800063f */
[----:B------:R-:W-:Y:S02]  /*10980*/  ULEA UR5, UR7, UR20, 0x10 ;  /* 0x0000001407057291 */ /* 0x000fe4000f8e803f */
[----:B------:R-:W-:Y:S02]  /*10990*/  ULOP3.LUT UR6, UR4, 0x200, URZ, 0xc0, !UPT ;  /* 0x0000020004067892 */ /* 0x000fe4000f8ec03f */
[----:B------:R-:W-:Y:S02]  /*109a0*/  ULEA UR4, UR7, UR20, 0x11 ;  /* 0x0000001407047291 */ /* 0x000fe4000f8e883f */
[----:B------:R-:W-:-:S02]  /*109b0*/  UIADD3 UR5, UR5, 0x60000, URZ ;  /* 0x0006000005057890 */ /* 0x000fc4000fffe03f */
[----:B------:R-:W-:Y:S02]  /*109c0*/  ULEA.HI UR4, UR4, UR6, URZ, 0x1c ;  /* 0x0000000604047291 */ /* 0x000fe4000f8fe03f */
[----:B------:R-:W-:Y:S02]  /*109d0*/  USHF.R.U32.HI UR5, URZ, 0x4, UR5 ;  /* 0x000000043f057899 */ /* 0x000fe40008011605 */
[----:B------:R-:W-:Y:S02]  /*109e0*/  ULOP3.LUT UR4, UR4, 0x3fff, URZ, 0xc0, !UPT ;  /* 0x00003fff04047892 */ /* 0x000fe4000f8ec03f */
[----:B------:R-:W-:Y:S01]  /*109f0*/  USGXT.U32 UR6, UR5, 0xe ;  /* 0x0000000e0506789a */ /* 0x000fe20008000000 */
[----:B------:R-:W-:Y:S01]  /*10a00*/  IMAD.U32 R189, RZ, RZ, UR7 ;  /* 0x00000007ffbd7e24 */ /* 0x000fe2000f8e00ff */
[----:B------:R-:W-:Y:S01]  /*10a10*/  UMOV UR7, 0x40000040 ;  /* 0x4000004000077882 */ /* 0x000fe20000000000 */
[----:B------:R-:W-:-:S06]  /*10a20*/  UMOV UR5, 0x40000040 ;  /* 0x4000004000057882 */ /* 0x000fcc0000000000 */
[----:B------:R-:W-:Y:S01]  /*10a30*/  HGMMA.64x128x8.F32.TF32 R88, gdesc[UR4], R88 ;  /* 0x05e00000045879f0 */ /* 0x000fe20008702858 */
[----:B------:R-:W-:Y:S02]  /*10a40*/  UIADD3 UR8, UP0, UR4, 0x2, URZ ;  /* 0x0000000204087890 */ /* 0x000fe4000ff1e03f */
[----:B------:R-:W-:Y:S01]  /*10a50*/  UIADD3 UR10, UP1, UR6, 0x2, URZ ;  /* 0x00000002060a7890 */ /* 0x000fe2000ff3e03f */
[----:B------:R-:W-:Y:S01]  /*10a60*/  UMOV UR4, URZ ;  /* 0x0000003f00047c82 */ /* 0x000fe20008000000 */
[----:B------:R-:W-:Y:S01]  /*10a70*/  UMOV UR5, URZ ;  /* 0x0000003f00057c82 */ /* 0x000fe20008000000 */
[----:B------:R-:W-:Y:S02]  /*10a80*/  UIADD3.X UR9, UR4, 0x40000040, URZ, UP0, !UPT ;  /* 0x4000004004097890 */ /* 0x000fe400087fe43f */
[----:B------:R-:W-:-:S09]  /*10a90*/  UIADD3.X UR11, UR5, 0x40000040, URZ, UP1, !UPT ;  /* 0x40000040050b7890 */ /* 0x000fd20008ffe43f */
[----:B------:R-:W-:Y:S01]  /*10aa0*/  HGMMA.64x128x8.F32.TF32 R88, gdesc[UR8], R88 ;  /* 0x05e00000085879f0 */ /* 0x000fe20008702858 */
[----:B------:R-:W-:Y:S02]  /*10ab0*/  UIADD3.64 UR12, UR8, 0x2, URZ ;  /* 0x00000002080c7897 */ /* 0x000fe4000fffe03f */
[----:B------:R-:W-:-:S09]  /*10ac0*/  UIADD3.64 UR14, UR10, 0x2, URZ ;  /* 0x000000020a0e7897 */ /* 0x000fd2000fffe03f */
[----:B------:R-:W-:Y:S01]  /*10ad0*/  HGMMA.64x128x8.F32.TF32 R88, gdesc[UR12], R88 ;  /* 0x05e000000c5879f0 */ /* 0x000fe20008702858 */
[----:B------:R-:W-:Y:S02]  /*10ae0*/  UIADD3.64 UR12, UR8, 0x4, URZ ;  /* 0x00000004080c7897 */ /* 0x000fe4000fffe03f */
[----:B------:R-:W-:Y:S02]  /*10af0*/  UIADD3.64 UR14, UR10, 0x4, URZ ;  /* 0x000000040a0e7897 */ /* 0x000fe4000fffe03f */
[----:B------:R-:W-:Y:S02]  /*10b00*/  UIADD3.64 UR16, UR8, 0x7fe, URZ ;  /* 0x000007fe08107897 */ /* 0x000fe4000fffe03f */
[----:B------:R-:W-:-:S05]  /*10b10*/  UIADD3.64 UR18, UR10, 0x3fe, URZ ;  /* 0x000003fe0a127897 */ /* 0x000fca000fffe03f */
[----:B------:R-:W-:Y:S02]  /*10b20*/  HGMMA.64x128x8.F32.TF32 R88, gdesc[UR12], R88 ;  /* 0x05e000000c5879f0 */ /* 0x000fe40008702858 */
[----:B------:R-:W-:Y:S01]  /*10b30*/  UMOV UR4, UR18 ;  /* 0x0000001200047c82 */ /* 0x000fe20008000000 */
[----:B------:R-:W-:-:S09]  /*10b40*/  UMOV UR5, UR19 ;  /* 0x0000001300057c82 */ /* 0x000fd20008000000 */
[----:B------:R-:W-:Y:S01]  /*10b50*/  HGMMA.64x128x8.F32.TF32 R88, gdesc[UR16], R88 ;  /* 0x05e00000105879f0 */ /* 0x000fe20008702858 */
[----:B------:R-:W-:Y:S02]  /*10b60*/  UIADD3.64 UR16, UR8, 0x800, URZ ;  /* 0x0000080008107897 */ /* 0x000fe4000fffe03f */
[----:B------:R-:W-:Y:S02]  /*10b70*/  UIADD3.64 UR18, UR10, 0x400, URZ ;  /* 0x000004000a127897 */ /* 0x000fe4000fffe03f */
[----:B------:R-:W-:-:S07]  /*10b80*/  UIADD3.64 UR22, UR10, 0x402, URZ ;  /* 0x000004020a167897 */ /* 0x000fce000fffe03f */
[----:B------:R-:W-:Y:S01]  /*10b90*/  HGMMA.64x128x8.F32.TF32 R88, gdesc[UR16], R88 ;  /* 0x05e00000105879f0 */ /* 0x000fe20008702858 */
[----:B------:R-:W-:Y:S01]  /*10ba0*/  UMOV UR17, UR20 ;  /* 0x0000001400117c82 */ /* 0x000fe20008000000 */
[----:B------:R-:W-:Y:S02]  /*10bb0*/  UIADD3.64 UR20, UR8, 0x802, URZ ;  /* 0x0000080208147897 */ /* 0x000fe4000fffe03f */
[----:B------:R-:W-:Y:S02]  /*10bc0*/  UIADD3.64 UR24, UR8, 0x804, URZ ;  /* 0x0000080408187897 */ /* 0x000fe4000fffe03f */
[----:B------:R-:W-:-:S06]  /*10bd0*/  UIADD3.64 UR26, UR10, 0x404, URZ ;  /* 0x000004040a1a7897 */ /* 0x000fcc000fffe03f */
[----:B------:R-:W-:Y:S01]  /*10be0*/  HGMMA.64x128x8.F32.TF32 R88, gdesc[UR20], R88 ;  /* 0x05e00000145879f0 */ /* 0x000fe20008702858 */
[----:B------:R-:W-:Y:S02]  /*10bf0*/  UIADD3.64 UR28, UR8, 0xffe, URZ ;  /* 0x00000ffe081c7897 */ /* 0x000fe4000fffe03f */
[----:B------:R-:W-:-:S09]  /*10c00*/  UIADD3.64 UR30, UR10, 0x7fe, URZ ;  /* 0x000007fe0a1e7897 */ /* 0x000fd2000fffe03f */
        /* <DEDUP_REMOVED lines=19> */
[----:B------:R-:W-:Y:S01]  /*10d40*/  UMOV UR20, UR4 ;  /* 0x0000000400147c82 */ /* 0x000fe20008000000 */
[----:B------:R-:W-:Y:S01]  /*10d50*/  UMOV UR21, UR5 ;  /* 0x0000000500157c82 */ /* 0x000fe20008000000 */
[----:B------:R-:W-:Y:S02]  /*10d60*/  UIADD3.64 UR56, UR8, 0x1804, URZ ;  /* 0x0000180408387897 */ /* 0x000fe4000fffe03f */
[----:B------:R-:W-:Y:S02]  /*10d70*/  UIADD3.64 UR58, UR10, 0xc04, URZ ;  /* 0x00000c040a3a7897 */ /* 0x000fe4000fffe03f */
[----:B------:R-:W-:-:S05]  /*10d80*/  UIADD3.64 UR4, UR8, 0x3fe, URZ ;  /* 0x000003fe08047897 */ /* 0x000fca000fffe03f */
[----:B------:R-:W-:-:S12]  /*10d90*/  HGMMA.64x128x8.F32.TF32 R88, gdesc[UR52], R88 ;  /* 0x05e00000345879f0 */ /* 0x000fd80008702858 */
[----:B------:R-:W-:-:S12]  /*10da0*/  HGMMA.64x128x8.F32.TF32 R88, gdesc[UR56], R88 ;  /* 0x05e00000385879f0 */ /* 0x000fd80008702858 */
[----:B------:R-:W-:Y:S01]  /*10db0*/  HGMMA.64x128x8.F32.TF32 R24, gdesc[UR4], R24 ;  /* 0x05e00000041879f0 */ /* 0x000fe20008702818 */
[----:B------:R-:W-:Y:S01]  /*10dc0*/  UIADD3.64 UR4, UR8, 0x400, URZ ;  /* 0x0000040008047897 */ /* 0x000fe2000fffe03f */
[----:B------:R-:W-:Y:S01]  /*10dd0*/  UMOV UR6, UR10 ;  /* 0x0000000a00067c82 */ /* 0x000fe20008000000 */
[----:B------:R-:W-:Y:S01]  /*10de0*/  UMOV UR7, UR11 ;  /* 0x0000000b00077c82 */ /* 0x000fe20008000000 */
[----:B------:R-:W-:-:S08]  /*10df0*/  UIADD3.64 UR12, UR10, 0x2, URZ ;  /* 0x000000020a0c7897 */ /* 0x000fd0000fffe03f */
[----:B------:R-:W-:Y:S01]  /*10e00*/  HGMMA.64x128x8.F32.TF32 R24, gdesc[UR4], R24 ;  /* 0x05e00000041879f0 */ /* 0x000fe20008702818 */
[----:B------:R-:W-:Y:S01]  /*10e10*/  UIADD3.64 UR4, UR8, 0x402, URZ ;  /* 0x0000040208047897 */ /* 0x000fe2000fffe03f */
[----:B------:R-:W-:Y:S01]  /*10e20*/  UMOV UR6, UR12 ;  /* 0x0000000c00067c82 */ /* 0x000fe20008000000 */
[----:B------:R-:W-:Y:S01]  /*10e30*/  UMOV UR7, UR13 ;  /* 0x0000000d00077c82 */ /* 0x000fe20008000000 */
[----:B------:R-:W-:-:S08]  /*10e40*/  UIADD3.64 UR12, UR8, 0x404, URZ ;  /* 0x00000404080c7897 */ /* 0x000fd0000fffe03f */
[----:B------:R-:W-:Y:S01]  /*10e50*/  HGMMA.64x128x8.F32.TF32 R24, gdesc[UR4], R24 ;  /* 0x05e00000041879f0 */ /* 0x000fe20008702818 */
[----:B------:R-:W-:-:S11]  /*10e60*/  UIADD3.64 UR4, UR8, 0xbfe, URZ ;  /* 0x00000bfe08047897 */ /* 0x000fd6000fffe03f */
[----:B------:R-:W-:Y:S01]  /*10e70*/  HGMMA.64x128x8.F32.TF32 R24, gdesc[UR12], R24 ;  /* 0x05e000000c1879f0 */ /* 0x000fe20008702818 */
[----:B------:R-:W-:Y:S01]  /*10e80*/  UMOV UR6, UR20 ;  /* 0x0000001400067c82 */ /* 0x000fe20008000000 */
[----:B------:R-:W-:Y:S01]  /*10e90*/  UMOV UR7, UR21 ;  /* 0x0000001500077c82 */ /* 0x000fe20008000000 */
[----:B------:R-:W-:Y:S01]  /*10ea0*/  UMOV UR11, UR17 ;  /* 0x00000011000b7c82 */ /* 0x000fe20008000000 */
[----:B------:R-:W-:-:S08]  /*10eb0*/  UIADD3.64 UR16, UR8, 0xc00, URZ ;  /* 0x00000c0008107897 */ /* 0x000fd0000fffe03f */
[----:B------:R-:W-:Y:S01]  /*10ec0*/  HGMMA.64x128x8.F32.TF32 R24, gdesc[UR4], R24 ;  /* 0x05e00000041879f0 */ /* 0x000fe20008702818 */
[----:B------:R-:W-:-:S11]  /*10ed0*/  UIADD3.64 UR20, UR8, 0xc02, URZ ;  /* 0x00000c0208147897 */ /* 0x000fd6000fffe03f */
        /* <DEDUP_REMOVED lines=15> */
[----:B-----5:R1:W-:Y:S04]  /*10fd0*/  STL [R1+0x7ec], R0 ;  /* 0x0007ec0001007387 */ /* 0x0203e80000100800 */
[----:B-1----:R-:W2:Y:S07]  /*10fe0*/  LDL R0, [R1+0x458] ;  /* 0x0004580001007983 */ /* 0x002eae0000100800 */
[----:B------:R-:W-:Y:S01]  /*10ff0*/  HGMMA.64x128x8.F32.TF32 R24, gdesc[UR48], R24 ;  /* 0x05e00000301879f0 */ /* 0x000fe20008702818 */
[----:B------:R-:W-:-:S02]  /*11000*/  UIADD3.64 UR52, UR8, 0x1c02, URZ ;  /* 0x00001c0208347897 */ /* 0x000fc4000fffe03f */
[----:B------:R-:W-:-:S09]  /*11010*/  UIADD3.64 UR56, UR8, 0x1c04, URZ ;  /* 0x00001c0408387897 */ /* 0x000fd2000fffe03f */
[----:B------:R-:W-:Y:S01]  /*11020*/  HGMMA.64x128x8.F32.TF32 R24, gdesc[UR52], R24 ;  /* 0x05e00000341879f0 */ /* 0x000fe20008702818 */
[----:B------:R1:W-:Y:S01]  /*11030*/  STL [R1+0x440], R189 ;  /* 0x000440bd01007387 */ /* 0x0003e20000100800 */
[----:B------:R-:W-:Y:S02]  /*11040*/  R2UR UR10, R178 ;  /* 0x00000000b20a72ca */ /* 0x000fe400000e0000 */
[----:B------:R-:W-:Y:S01]  /*11050*/  IADD3 R3, P3, R3, R184, RZ ;  /* 0x000000b803037210 */ /* 0x000fe20007f7e0ff */
[----:B------:R-:W3:Y:S01]  /*11060*/  LDL.LU R223, [R1+0x54] ;  /* 0x0000540001df7983 */ /* 0x000ee20000300800 */
[----:B-1----:R-:W1:Y:S06]  /*11070*/  LDC R189, c[0x0][0x230] ;  /* 0x00008c00ffbd7b82 */ /* 0x002e6c0000000800 */
[----:B------:R-:W-:Y:S01]  /*11080*/  HGMMA.64x128x8.F32.TF32 R24, gdesc[UR56], R24, gsb0 ;  /* 0x05e00000381879f0 */ /* 0x000fe20008002818 */
[----:B-1----:R-:W-:-:S04]  /*11090*/  VIADD R189, R189, 0xffffff00 ;  /* 0xffffff00bdbd7836 */ /* 0x002fc80000000000 */
[C---:B------:R-:W-:Y:S01]  /*110a0*/  IMAD R178, R182.reuse, -0x80, R189 ;  /* 0xffffff80b6b27824 */ /* 0x040fe200078e02bd */
[----:B--2---:R-:W-:Y:S01]  /*110b0*/  ISETP.GE.AND P0, PT, R182, R0, PT ;  /* 0x00000000b600720c */ /* 0x004fe20003f06270 */
[----:B------:R-:W-:Y:S01]  /*110c0*/  UIADD3 UR4, UR10, 0x1, URZ ;  /* 0x000000010a047890 */ /* 0x000fe2000fffe03f */
[----:B------:R-:W-:Y:S01]  /*110d0*/  IMAD.X R4, R4, 0x1, R183, P3 ;  /* 0x0000000104047824 */ /* 0x000fe200018e06b7 */
[----:B------:R-:W-:Y:S01]  /*110e0*/  IADD3 R5, P4, R5, R184, RZ ;  /* 0x000000b805057210 */ /* 0x000fe20007f9e0ff */
[----:B------:R-:W-:Y:S01]  /*110f0*/  IMAD.MOV.U32 R190, RZ, RZ, R3 ;  /* 0x000000ffffbe7224 */ /* 0x000fe200078e0003 */
[C---:B------:R-:W-:Y:S01]  /*11100*/  ISETP.GT.AND P1, PT, R178.reuse, RZ, PT ;  /* 0x000000ffb200720c */ /* 0x040fe20003f24270 */
[----:B------:R-:W2:Y:S03]  /*11110*/  LDL.LU R0, [R1+0x5c] ;  /* 0x00005c0001007983 */ /* 0x000ea60000300800 */
[----:B------:R-:W-:Y:S01]  /*11120*/  SEL R189, RZ, 0x4, !P1 ;  /* 0x00000004ffbd7807 */ /* 0x000fe20004800000 */
[----:B------:R-:W-:Y:S01]  /*11130*/  UISETP.GT.AND UP0, UPT, UR4, 0x2, UPT ;  /* 0x000000020400788c */ /* 0x000fe2000bf04270 */
[----:B------:R-:W-:-:S02]  /*11140*/  ISETP.GT.AND P1, PT, R178, 0x1, PT ;  /* 0x00000001b200780c */ /* 0x000fc40003f24270 */
[----:B------:R-:W-:Y:S01]  /*11150*/  SEL R189, R189, RZ, !P0 ;  /* 0x000000ffbdbd7207 */ /* 0x000fe20004000000 */
[----:B------:R-:W-:-:S03]  /*11160*/  USEL UR4, UR4, URZ, !UP0 ;  /* 0x0000003f04047287 */ /* 0x000fc6000c000000 */
[----:B------:R-:W-:Y:S02]  /*11170*/  ISETP.NE.U32.AND P2, PT, R189, RZ, PT ;  /* 0x000000ffbd00720c */ /* 0x000fe40003f45070 */
[----:B------:R-:W-:Y:S01]  /*11180*/  SEL R189, RZ, 0x4, !P1 ;  /* 0x00000004ffbd7807 */ /* 0x000fe20004800000 */
[----:B------:R-:W-:-:S03]  /*11190*/  ULEA UR5, UR4, UR11, 0x11 ;  /* 0x0000000b04057291 */ /* 0x000fc6000f8e883f */
[----:B------:R-:W-:Y:S01]  /*111a0*/  SEL R189, R189, RZ, !P0 ;  /* 0x000000ffbdbd7207 */ /* 0x000fe20004000000 */
[----:B------:R-:W-:-:S03]  /*111b0*/  IMAD.MOV.U32 R191, RZ, RZ, R4 ;  /* 0x000000ffffbf7224 */ /* 0x000fc600078e0004 */
[----:B------:R-:W-:Y:S01]  /*111c0*/  ISETP.NE.U32.AND P1, PT, R189, RZ, PT ;  /* 0x000000ffbd00720c */ /* 0x000fe20003f25070 */
[----:B------:R-:W-:Y:S02]  /*111d0*/  VIADD R189, R2, UR5 ;  /* 0x0000000502bd7c36 */ /* 0x000fe40008000000 */
[----:B------:R-:W-:Y:S01]  /*111e0*/  IMAD.X R6, R6, 0x1, R183, P4 ;  /* 0x0000000106067824 */ /* 0x000fe200020e06b7 */
[-C--:B------:R-:W-:Y:S02]  /*111f0*/  IADD3 R7, P3, R7, R184.reuse, RZ ;  /* 0x000000b807077210 */ /* 0x080fe40007f7e0ff */
[----:B------:R-:W-:-:S03]  /*11200*/  IADD3 R9, P4, R9, R184, RZ ;  /* 0x000000b809097210 */ /* 0x000fc60007f9e0ff */
[--C-:B------:R-:W-:Y:S02]  /*11210*/  IMAD.X R8, R8, 0x1, R183.reuse, P3 ;  /* 0x0000000108087824 */ /* 0x100fe400018e06b7 */
[----:B------:R-:W-:Y:S01]  /*11220*/  IMAD.X R10, R10, 0x1, R183, P4 ;  /* 0x000000010a0a7824 */ /* 0x000fe200020e06b7 */
[-C--:B------:R-:W-:Y:S02]  /*11230*/  IADD3 R205, P3, R205, R184.reuse, RZ ;  /* 0x000000b8cdcd7210 */ /* 0x080fe40007f7e0ff */
[----:B------:R-:W-:Y:S01]  /*11240*/  IADD3 R207, P4, R207, R184, RZ ;  /* 0x000000b8cfcf7210 */ /* 0x000fe20007f9e0ff */
[----:B------:R-:W-:Y:S02]  /*11250*/  WARPGROUP.DEPBAR.LE gsb0, 0x1 ;  /* 0x00008000000079c5 */ /* 0x000fe40000010100 */
[----:B------:R-:W-:Y:S06]  /*11260*/  BAR.SYNC.DEFER_BLOCKING 0x0 ;  /* 0x0000000000007b1d */ /* 0x000fec0000010000 */
[----:B------:R-:W-:Y:S01]  /*11270*/  @!PT LDS RZ, [RZ] ;  /* 0x00000000fffff984 */ /* 0x000fe20000000800 */
[----:B------:R-:W-:Y:S01]  /*11280*/  @!PT LDS RZ, [RZ] ;  /* 0x00000000fffff984 */ /* 0x000fe20000000800 */
[----:B------:R-:W-:Y:S01]  /*11290*/  @!PT LDS RZ, [RZ] ;  /* 0x00000000fffff984 */ /* 0x000fe20000000800 */
[----:B------:R1:W-:Y:S02]  /*112a0*/  LDGSTS.E [R189], desc[UR60][R190.64], P2 ;  /* 0x00000000bebd7fae */ /* 0x0003e4000912187c */
[----:B-1----:R-:W-:-:S02]  /*112b0*/  IMAD.MOV.U32 R190, RZ, RZ, R5 ;  /* 0x000000ffffbe7224 */ /* 0x002fc400078e0005 */
[----:B------:R-:W-:-:S05]  /*112c0*/  IMAD.MOV.U32 R191, RZ, RZ, R6 ;  /* 0x000000ffffbf7224 */ /* 0x000fca00078e0006 */
[----:B------:R1:W-:Y:S01]  /*112d0*/  LDGSTS.E [R189+0x4], desc[UR60][R190.64], P1 ;  /* 0x00004000bebd7fae */ /* 0x0003e2000892187c */
[----:B------:R-:W-:-:S04]  /*112e0*/  ISETP.GT.AND P1, PT, R178, 0x2, PT ;  /* 0x00000002b200780c */ /* 0x000fc80003f24270 */
[----:B-1----:R-:W-:Y:S02]  /*112f0*/  SEL R190, RZ, 0x4, !P1 ;  /* 0x00000004ffbe7807 */ /* 0x002fe40004800000 */
[----:B------:R-:W-:Y:S02]  /*11300*/  ISETP.GT.AND P1, PT, R178, 0x3, PT ;  /* 0x00000003b200780c */ /* 0x000fe40003f24270 */
[----:B------:R-:W-:-:S04]  /*11310*/  SEL R190, R190, RZ, !P0 ;  /* 0x000000ffbebe7207 */ /* 0x000fc80004000000 */
[----:B------:R-:W-:Y:S02]  /*11320*/  ISETP.NE.U32.AND P2, PT, R190, RZ, PT ;  /* 0x000000ffbe00720c */ /* 0x000fe40003f45070 */
[----:B------:R-:W-:-:S04]  /*11330*/  SEL R190, RZ, 0x4, !P1 ;  /* 0x00000004ffbe7807 */ /* 0x000fc80004800000 */
[----:B------:R-:W-:Y:S01]  /*11340*/  SEL R190, R190, RZ, !P0 ;  /* 0x000000ffbebe7207 */ /* 0x000fe20004000000 */
[----:B------:R-:W-:-:S03]  /*11350*/  IMAD.MOV.U32 R191, RZ, RZ, R8 ;  /* 0x000000ffffbf7224 */ /* 0x000fc600078e0008 */
[----:B------:R-:W-:Y:S01]  /*11360*/  ISETP.NE.U32.AND P1, PT, R190, RZ, PT ;  /* 0x000000ffbe00720c */ /* 0x000fe20003f25070 */
[----:B------:R-:W-:-:S05]  /*11370*/  IMAD.MOV.U32 R190, RZ, RZ, R7 ;  /* 0x000000ffffbe7224 */ /* 0x000fca00078e0007 */
[----:B------:R1:W-:Y:S02]  /*11380*/  LDGSTS.E [R189+0x8], desc[UR60][R190.64], P2 ;  /* 0x00008000bebd7fae */ /* 0x0003e4000912187c */
[----:B-1----:R-:W-:Y:S02]  /*11390*/  IMAD.MOV.U32 R190, RZ, RZ, R9 ;  /* 0x000000ffffbe7224 */ /* 0x002fe400078e0009 */
[----:B------:R-:W-:-:S05]  /*113a0*/  IMAD.MOV.U32 R191, RZ, RZ, R10 ;  /* 0x000000ffffbf7224 */ /* 0x000fca00078e000a */
[----:B------:R1:W-:Y:S01]  /*113b0*/  LDGSTS.E [R189+0xc], desc[UR60][R190.64], P1 ;  /* 0x0000c000bebd7fae */ /* 0x0003e2000892187c */
[----:B------:R-:W-:-:S04]  /*113c0*/  ISETP.GT.AND P1, PT, R178, 0x20, PT ;  /* 0x00000020b200780c */ /* 0x000fc80003f24270 */
[----:B-1----:R-:W-:Y:S02]  /*113d0*/  SEL R190, RZ, 0x4, !P1 ;  /* 0x00000004ffbe7807 */ /* 0x002fe40004800000 */
[----:B------:R-:W-:Y:S02]  /*113e0*/  ISETP.GT.AND P1, PT, R178, 0x21, PT ;  /* 0x00000021b200780c */ /* 0x000fe40003f24270 */
[----:B------:R-:W-:-:S04]  /*113f0*/  SEL R190, R190, RZ, !P0 ;  /* 0x000000ffbebe7207 */ /* 0x000fc80004000000 */
[----:B------:R-:W-:Y:S02]  /*11400*/  ISETP.NE.U32.AND P2, PT, R190, RZ, PT ;  /* 0x000000ffbe00720c */ /* 0x000fe40003f45070 */
[----:B------:R-:W-:Y:S01]  /*11410*/  SEL R190, RZ, 0x4, !P1 ;  /* 0x00000004ffbe7807 */ /* 0x000fe20004800000 */
[----:B------:R-:W-:-:S03]  /*11420*/  IMAD.X R204, R204, 0x1, R183, P3 ;  /* 0x00000001cccc7824 */ /* 0x000fc600018e06b7 */
[----:B------:R-:W-:Y:S01]  /*11430*/  SEL R190, R190, RZ, !P0 ;  /* 0x000000ffbebe7207 */ /* 0x000fe20004000000 */
[----:B------:R-:W-:-:S03]  /*11440*/  IMAD.MOV.U32 R191, RZ, RZ, R204 ;  /* 0x000000ffffbf7224 */ /* 0x000fc600078e00cc */
[----:B------:R-:W-:Y:S01]  /*11450*/  ISETP.NE.U32.AND P1, PT, R190, RZ, PT ;  /* 0x000000ffbe00720c */ /* 0x000fe20003f25070 */
[----:B------:R-:W-:Y:S02]  /*11460*/  IMAD.MOV.U32 R190, RZ, RZ, R205 ;  /* 0x000000ffffbe7224 */ /* 0x000fe400078e00cd */
[----:B------:R-:W-:-:S03]  /*11470*/  IMAD.X R206, R206, 0x1, R183, P4 ;  /* 0x00000001cece7824 */ /* 0x000fc600020e06b7 */
[----:B------:R1:W-:Y:S02]  /*11480*/  LDGSTS.E [R189+0x8000], desc[UR60][R190.64], P2 ;  /* 0x08000000bebd7fae */ /* 0x0003e4000912187c */
[----:B-1----:R-:W-:Y:S02]  /*11490*/  IMAD.MOV.U32 R190, RZ, RZ, R207 ;  /* 0x000000ffffbe7224 */ /* 0x002fe400078e00cf */
[----:B------:R-:W-:-:S05]  /*114a0*/  IMAD.MOV.U32 R191, RZ, RZ, R206 ;  /* 0x000000ffffbf7224 */ /* 0x000fca00078e00ce */
[----:B------:R1:W-:Y:S01]  /*114b0*/  LDGSTS.E [R189+0x8004], desc[UR60][R190.64], P1 ;  /* 0x08004000bebd7fae */ /* 0x0003e2000892187c */
[----:B------:R-:W-:-:S04]  /*114c0*/  ISETP.GT.AND P1, PT, R178, 0x22, PT ;  /* 0x00000022b200780c */ /* 0x000fc80003f24270 */
[----:B-1----:R-:W-:Y:S02]  /*114d0*/  SEL R190, RZ, 0x4, !P1 ;  /* 0x00000004ffbe7807 */ /* 0x002fe40004800000 */
[----:B------:R-:W-:Y:S02]  /*114e0*/  ISETP.GT.AND P1, PT, R178, 0x23, PT ;  /* 0x00000023b200780c */ /* 0x000fe40003f24270 */
[----:B------:R-:W-:Y:S02]  /*114f0*/  SEL R190, R190, RZ, !P0 ;  /* 0x000000ffbebe7207 */ /* 0x000fe40004000000 */
[----:B------:R-:W-:Y:S02]  /*11500*/  IADD3 R209, P3, R209, R184, RZ ;  /* 0x000000b8d1d17210 */ /* 0x000fe40007f7e0ff */
[----:B------:R-:W-:Y:S02]  /*11510*/  ISETP.NE.U32.AND P2, PT, R190, RZ, PT ;  /* 0x000000ffbe00720c */ /* 0x000fe40003f45070 */
[----:B------:R-:W-:Y:S01]  /*11520*/  SEL R190, RZ, 0x4, !P1 ;  /* 0x00000004ffbe7807 */ /* 0x000fe20004800000 */
[----:B------:R-:W-:-:S03]  /*11530*/  IMAD.X R208, R208, 0x1, R183, P3 ;  /* 0x00000001d0d07824 */ /* 0x000fc600018e06b7 */
[----:B------:R-:W-:Y:S01]  /*11540*/  SEL R190, R190, RZ, !P0 ;  /* 0x000000ffbebe7207 */ /* 0x000fe20004000000 */
[----:B------:R1:W-:Y:S01]  /*11550*/  STL [R1+0x7f0], R182 ;  /* 0x0007f0b601007387 */ /* 0x0003e20000100800 */
[----:B------:R-:W-:Y:S02]  /*11560*/  IADD3 R211, P4, R211, R184, RZ ;  /* 0x000000b8d3d37210 */ /* 0x000fe40007f9e0ff */
[----:B------:R-:W-:Y:S01]  /*11570*/  ISETP.NE.U32.AND P1, PT, R190, RZ, PT ;  /* 0x000000ffbe00720c */ /* 0x000fe20003f25070 */
[----:B------:R-:W-:Y:S02]  /*11580*/  IMAD.MOV.U32 R190, RZ, RZ, R209 ;  /* 0x000000ffffbe7224 */ /* 0x000fe400078e00d1 */
[----:B------:R-:W-:Y:S01]  /*11590*/  IMAD.MOV.U32 R191, RZ, RZ, R208 ;  /* 0x000000ffffbf7224 */ /* 0x000fe200078e00d0 */
[----:B-1----:R-:W4:Y:S01]  /*115a0*/  LDL.LU R182, [R1+0x58] ;  /* 0x0000580001b67983 */ /* 0x002f220000300800 */
[----:B------:R-:W-:-:S03]  /*115b0*/  IMAD.X R210, R210, 0x1, R183, P4 ;  /* 0x00000001d2d27824 */ /* 0x000fc600020e06b7 */
[----:B------:R1:W-:Y:S04]  /*115c0*/  STL [R1+0x7f4], R2 ;  /* 0x0007f40201007387 */ /* 0x0003e80000100800 */
[----:B------:R3:W-:Y:S04]  /*115d0*/  LDGSTS.E [R189+0x8008], desc[UR60][R190.64], P2 ;  /* 0x08008000bebd7fae */ /* 0x0007e8000912187c */
[----:B-1----:R-:W2:Y:S04]  /*115e0*/  LDL.LU R2, [R1+0x50] ;  /* 0x0000500001027983 */ /* 0x002ea80000300800 */
[----:B------:R1:W-:Y:S01]  /*115f0*/  STL [R1+0x7fc], R3 ;  /* 0x0007fc0301007387 */ /* 0x0003e20000100800 */
[----:B---3--:R-:W-:-:S02]  /*11600*/  IMAD.MOV.U32 R190, RZ, RZ, R211 ;  /* 0x000000ffffbe7224 */ /* 0x008fc400078e00d3 */
[----:B------:R-:W-:-:S05]  /*11610*/  IMAD.MOV.U32 R191, RZ, RZ, R210 ;  /* 0x000000ffffbf7224 */ /* 0x000fca00078e00d2 */
[----:B------:R3:W-:Y:S04]  /*11620*/  LDGSTS.E [R189+0x800c], desc[UR60][R190.64], P1 ;  /* 0x0800c000bebd7fae */ /* 0x0007e8000892187c */
[----:B-1----:R-:W4:Y:S04]  /*11630*/  LDL.LU R3, [R1+0x4c] ;  /* 0x00004c0001037983 */ /* 0x002f280000300800 */
[----:B------:R1:W-:Y:S04]  /*11640*/  STL [R1+0x7f8], R4 ;  /* 0x0007f80401007387 */ /* 0x0003e80000100800 */
[----:B-1----:R-:W2:Y:S04]  /*11650*/  LDL.LU R4, [R1+0x48] ;  /* 0x0000480001047983 */ /* 0x002ea80000300800 */
[----:B------:R1:W-:Y:S04]  /*11660*/  STL [R1+0x800], R6 ;  /* 0x0008000601007387 */ /* 0x0003e80000100800 */
[----:B-1----:R-:W2:Y:S04]  /*11670*/  LDL.LU R6, [R1+0x44] ;  /* 0x0000440001067983 */ /* 0x002ea80000300800 */
[----:B------:R-:W2:Y:S01]  /*11680*/  LDL.LU R191, [R1+0x40] ;  /* 0x0000400001bf7983 */ /* 0x000ea20000300800 */
[----:B------:R-:W-:-:S04]  /*11690*/  ISETP.GT.AND P1, PT, R178, 0x40, PT ;  /* 0x00000040b200780c */ /* 0x000fc80003f24270 */
[----:B---3--:R-:W-:Y:S02]  /*116a0*/  SEL R190, RZ, 0x4, !P1 ;  /* 0x00000004ffbe7807 */ /* 0x008fe40004800000 */
[----:B------:R-:W-:Y:S02]  /*116b0*/  ISETP.GT.AND P1, PT, R178, 0x41, PT ;  /* 0x00000041b200780c */ /* 0x000fe40003f24270 */
[----:B------:R-:W-:-:S04]  /*116c0*/  SEL R190, R190, RZ, !P0 ;  /* 0x000000ffbebe7207 */ /* 0x000fc80004000000 */
[----:B------:R-:W-:Y:S02]  /*116d0*/  ISETP.NE.U32.AND P2, PT, R190, RZ, PT ;  /* 0x000000ffbe00720c */ /* 0x000fe40003f45070 */
[----:B------:R-:W-:-:S04]  /*116e0*/  SEL R190, RZ, 0x4, !P1 ;  /* 0x00000004ffbe7807 */ /* 0x000fc80004800000 */
[----:B------:R-:W-:-:S04]  /*116f0*/  SEL R190, R190, RZ, !P0 ;  /* 0x000000ffbebe7207 */ /* 0x000fc80004000000 */
[----:B------:R-:W-:Y:S02]  /*11700*/  ISETP.NE.U32.AND P1, PT, R190, RZ, PT ;  /* 0x000000ffbe00720c */ /* 0x000fe40003f25070 */
[----:B----4-:R-:W-:-:S05]  /*11710*/  IADD3 R3, P4, R3, R184, RZ ;  /* 0x000000b803037210 */ /* 0x010fca0007f9e0ff */
[----:B--2---:R-:W-:Y:S01]  /*11720*/  IMAD.X R4, R4, 0x1, R183, P4 ;  /* 0x0000000104047824 */ /* 0x004fe200020e06b7 */
[----:B------:R-:W-:-:S05]  /*11730*/  IADD3 R6, P3, R6, R184, RZ ;  /* 0x000000b806067210 */ /* 0x000fca0007f7e0ff */
[----:B------:R-:W-:Y:S02]  /*11740*/  IMAD.X R191, R191, 0x1, R183, P3 ;  /* 0x00000001bfbf7824 */ /* 0x000fe400018e06b7 */
[----:B------:R-:W-:Y:S01]  /*11750*/  IMAD.MOV.U32 R190, RZ, RZ, R6 ;  /* 0x000000ffffbe7224 */ /* 0x000fe200078e0006 */
[----:B------:R-:W-:Y:S04]  /*11760*/  STL [R1+0x44], R6 ;  /* 0x0000440601007387 */ /* 0x000fe80000100800 */
[----:B------:R1:W-:Y:S04]  /*11770*/  STL [R1+0x40], R191 ;  /* 0x000040bf01007387 */ /* 0x0003e80000100800 */
[----:B------:R2:W-:Y:S02]  /*11780*/  LDGSTS.E [R189+0x10000], desc[UR60][R190.64], P2 ;  /* 0x10000000bebd7fae */ /* 0x0005e4000912187c */
[----:B--2---:R-:W-:Y:S01]  /*11790*/  MOV R190, R3 ;  /* 0x0000000300be7202 */ /* 0x004fe20000000f00 */
[----:B-1----:R-:W-:-:S05]  /*117a0*/  IMAD.MOV.U32 R191, RZ, RZ, R4 ;  /* 0x000000ffffbf7224 */ /* 0x002fca00078e0004 */
[----:B------:R1:W-:Y:S01]  /*117b0*/  LDGSTS.E [R189+0x10004], desc[UR60][R190.64], P1 ;  /* 0x10004000bebd7fae */ /* 0x0003e2000892187c */
[----:B------:R-:W-:-:S04]  /*117c0*/  ISETP.GT.AND P1, PT, R178, 0x42, PT ;  /* 0x00000042b200780c */ /* 0x000fc80003f24270 */
[----:B-1----:R-:W-:Y:S02]  /*117d0*/  SEL R190, RZ, 0x4, !P1 ;  /* 0x00000004ffbe7807 */ /* 0x002fe40004800000 */
[----:B------:R-:W-:Y:S02]  /*117e0*/  ISETP.GT.AND P1, PT, R178, 0x43, PT ;  /* 0x00000043b200780c */ /* 0x000fe40003f24270 */
[----:B------:R-:W-:Y:S02]  /*117f0*/  SEL R190, R190, RZ, !P0 ;  /* 0x000000ffbebe7207 */ /* 0x000fe40004000000 */
[-C--:B------:R-:W-:Y:S02]  /*11800*/  IADD3 R223, P3, R223, R184.reuse, RZ ;  /* 0x000000b8dfdf7210 */ /* 0x080fe40007f7e0ff */
[----:B------:R-:W-:Y:S02]  /*11810*/  ISETP.NE.U32.AND P2, PT, R190, RZ, PT ;  /* 0x000000ffbe00720c */ /* 0x000fe40003f45070 */
[----:B------:R-:W-:Y:S01]  /*11820*/  SEL R190, RZ, 0x4, !P1 ;  /* 0x00000004ffbe7807 */ /* 0x000fe20004800000 */
[----:B------:R-:W-:Y:S01]  /*11830*/  IMAD.X R2, R2, 0x1, R183, P3 ;  /* 0x0000000102027824 */ /* 0x000fe200018e06b7 */
[----:B------:R-:W-:-:S02]  /*11840*/  IADD3 R0, P4, R0, R184, RZ ;  /* 0x000000b800007210 */ /* 0x000fc40007f9e0ff */
[----:B------:R-:W-:Y:S01]  /*11850*/  SEL R190, R190, RZ, !P0 ;  /* 0x000000ffbebe7207 */ /* 0x000fe20004000000 */
[----:B------:R-:W-:Y:S01]  /*11860*/  STL [R1+0x4c], R3 ;  /* 0x00004c0301007387 */ /* 0x000fe20000100800 */
[----:B------:R-:W-:Y:S02]  /*11870*/  IMAD.MOV.U32 R191, RZ, RZ, R2 ;  /* 0x000000ffffbf7224 */ /* 0x000fe400078e0002 */
[----:B------:R-:W-:Y:S01]  /*11880*/  ISETP.NE.U32.AND P1, PT, R190, RZ, PT ;  /* 0x000000ffbe00720c */ /* 0x000fe20003f25070 */
[----:B------:R-:W-:Y:S01]  /*11890*/  STL [R1+0x48], R4 ;  /* 0x0000480401007387 */ /* 0x000fe20000100800 */
[----:B------:R-:W-:Y:S02]  /*118a0*/  IMAD.X R182, R182, 0x1, R183, P4 ;  /* 0x00000001b6b67824 */ /* 0x000fe400020e06b7 */
[----:B------:R-:W-:Y:S01]  /*118b0*/  IMAD.MOV.U32 R190, RZ, RZ, R223 ;  /* 0x000000ffffbe7224 */ /* 0x000fe200078e00df */
[----:B------:R1:W-:Y:S04]  /*118c0*/  STL [R1+0x54], R223 ;  /* 0x000054df01007387 */ /* 0x0003e80000100800 */
[----:B------:R-:W-:Y:S04]  /*118d0*/  STL [R1+0x50], R2 ;  /* 0x0000500201007387 */ /* 0x000fe80000100800 */
[----:B------:R-:W-:Y:S04]  /*118e0*/  STL [R1+0x5c], R0 ;  /* 0x00005c0001007387 */ /* 0x000fe80000100800 */
[----:B-1----:R-:W2:Y:S04]  /*118f0*/  LDL.LU R223, [R1+0x144] ;  /* 0x0001440001df7983 */ /* 0x002ea80000300800 */
[----:B------:R1:W-:Y:S04]  /*11900*/  STL [R1+0x58], R182 ;  /* 0x000058b601007387 */ /* 0x0003e80000100800 */
[----:B------:R3:W-:Y:S04]  /*11910*/  LDGSTS.E [R189+0x10008], desc[UR60][R190.64], P2 ;  /* 0x10008000bebd7fae */ /* 0x0007e8000912187c */
[----:B------:R-:W4:Y:S01]  /*11920*/  LDL.LU R6, [R1+0x14c] ;  /* 0x00014c0001067983 */ /* 0x000f220000300800 */
[----:B---3--:R-:W-:-:S02]  /*11930*/  IMAD.MOV.U32 R190, RZ, RZ, R0 ;  /* 0x000000ffffbe7224 */ /* 0x008fc400078e0000 */
[----:B------:R-:W-:Y:S02]  /*11940*/  IMAD.MOV.U32 R191, RZ, RZ, R182 ;  /* 0x000000ffffbf7224 */ /* 0x000fe400078e00b6 */
[----:B-1----:R-:W3:Y:S04]  /*11950*/  LDL.LU R182, [R1+0x148] ;  /* 0x0001480001b67983 */ /* 0x002ee80000300800 */
[----:B------:R-:W3:Y:S04]  /*11960*/  LDL.LU R4, [R1+0x150] ;  /* 0x0001500001047983 */ /* 0x000ee80000300800 */
[----:B------:R-:W3:Y:S04]  /*11970*/  LDL.LU R3, [R1+0x154] ;  /* 0x0001540001037983 */ /* 0x000ee80000300800 */
[----:B------:R-:W3:Y:S04]  /*11980*/  LDL.LU R2, [R1+0x158] ;  /* 0x0001580001027983 */ /* 0x000ee80000300800 */
[----:B------:R-:W3:Y:S04]  /*11990*/  LDL.LU R0, [R1+0x15c] ;  /* 0x00015c0001007983 */ /* 0x000ee80000300800 */
[----:B------:R1:W-:Y:S04]  /*119a0*/  LDGSTS.E [R189+0x1000c], desc[UR60][R190.64], P1 ;  /* 0x1000c000bebd7fae */ /* 0x0003e8000892187c */
[----:B------:R-:W3:Y:S01]  /*119b0*/  LDL.LU R191, [R1+0x140] ;  /* 0x0001400001bf7983 */ /* 0x000ee20000300800 */
[----:B------:R-:W-:-:S04]  /*119c0*/  ISETP.GT.AND P1, PT, R178, 0x60, PT ;  /* 0x00000060b200780c */ /* 0x000fc80003f24270 */
[----:B-1----:R-:W-:Y:S02]  /*119d0*/  SEL R190, RZ, 0x4, !P1 ;  /* 0x00000004ffbe7807 */ /* 0x002fe40004800000 */
[----:B------:R-:W-:Y:S02]  /*119e0*/  ISETP.GT.AND P1, PT, R178, 0x61, PT ;  /* 0x00000061b200780c */ /* 0x000fe40003f24270 */
[----:B------:R-:W-:-:S04]  /*119f0*/  SEL R190, R190, RZ, !P0 ;  /* 0x000000ffbebe7207 */ /* 0x000fc80004000000 */
[----:B------:R-:W-:Y:S02]  /*11a00*/  ISETP.NE.U32.AND P2, PT, R190, RZ, PT ;  /* 0x000000ffbe00720c */ /* 0x000fe40003f45070 */
[----:B------:R-:W-:-:S04]  /*11a10*/  SEL R190, RZ, 0x4, !P1 ;  /* 0x00000004ffbe7807 */ /* 0x000fc80004800000 */
[----:B------:R-:W-:-:S04]  /*11a20*/  SEL R190, R190, RZ, !P0 ;  /* 0x000000ffbebe7207 */ /* 0x000fc80004000000 */
[----:B------:R-:W-:Y:S02]  /*11a30*/  ISETP.NE.U32.AND P1, PT, R190, RZ, PT ;  /* 0x000000ffbe00720c */ /* 0x000fe40003f25070 */
[----:B--2---:R-:W-:-:S05]  /*11a40*/  IADD3 R223, P3, R223, R184, RZ ;  /* 0x000000b8dfdf7210 */ /* 0x004fca0007f7e0ff */
[----:B------:R-:W-:Y:S01]  /*11a50*/  IMAD.MOV.U32 R190, RZ, RZ, R223 ;  /* 0x000000ffffbe7224 */ /* 0x000fe200078e00df */
[----:B----4-:R-:W-:Y:S01]  /*11a60*/  IADD3 R6, P4, R6, R184, RZ ;  /* 0x000000b806067210 */ /* 0x010fe20007f9e0ff */
[----:B------:R1:W-:Y:S04]  /*11a70*/  STL [R1+0x144], R223 ;  /* 0x000144df01007387 */ /* 0x0003e80000100800 */
[--C-:B---3--:R-:W-:Y:S01]  /*11a80*/  IMAD.X R182, R182, 0x1, R183.reuse, P4 ;  /* 0x00000001b6b67824 */ /* 0x108fe200020e06b7 */
[----:B-1----:R-:W1:Y:S01]  /*11a90*/  S2R R223, SR_TID.X ;  /* 0x0000000000df7919 */ /* 0x002e620000002100 */
[----:B------:R-:W-:-:S05]  /*11aa0*/  IMAD.X R191, R191, 0x1, R183, P3 ;  /* 0x00000001bfbf7824 */ /* 0x000fca00018e06b7 */
[----:B------:R2:W-:Y:S04]  /*11ab0*/  STL [R1+0x140], R191 ;  /* 0x000140bf01007387 */ /* 0x0005e80000100800 */
[----:B------:R3:W-:Y:S02]  /*11ac0*/  LDGSTS.E [R189+0x18000], desc[UR60][R190.64], P2 ;  /* 0x18000000bebd7fae */ /* 0x0007e4000912187c */
[----:B---3--:R-:W-:Y:S02]  /*11ad0*/  IMAD.MOV.U32 R190, RZ, RZ, R6 ;  /* 0x000000ffffbe7224 */ /* 0x008fe400078e0006 */
[----:B--2---:R-:W-:-:S05]  /*11ae0*/  IMAD.MOV.U32 R191, RZ, RZ, R182 ;  /* 0x000000ffffbf7224 */ /* 0x004fca00078e00b6 */
[----:B------:R2:W-:Y:S01]  /*11af0*/  LDGSTS.E [R189+0x18004], desc[UR60][R190.64], P1 ;  /* 0x18004000bebd7fae */ /* 0x0005e2000892187c */
[----:B------:R-:W-:-:S04]  /*11b00*/  ISETP.GT.AND P1, PT, R178, 0x62, PT ;  /* 0x00000062b200780c */ /* 0x000fc80003f24270 */
[----:B--2---:R-:W-:Y:S02]  /*11b10*/  SEL R190, RZ, 0x4, !P1 ;  /* 0x00000004ffbe7807 */ /* 0x004fe40004800000 */
[----:B------:R-:W-:Y:S02]  /*11b20*/  ISETP.GT.AND P1, PT, R178, 0x63, PT ;  /* 0x00000063b200780c */ /* 0x000fe40003f24270 */
[----:B------:R-:W-:Y:S02]  /*11b30*/  SEL R190, R190, RZ, !P0 ;  /* 0x000000ffbebe7207 */ /* 0x000fe40004000000 */
[----:B------:R-:W-:Y:S02]  /*11b40*/  IADD3 R3, P3, R3, R184, RZ ;  /* 0x000000b803037210 */ /* 0x000fe40007f7e0ff */
[----:B------:R-:W-:Y:S02]  /*11b50*/  ISETP.NE.U32.AND P2, PT, R190, RZ, PT ;  /* 0x000000ffbe00720c */ /* 0x000fe40003f45070 */
[----:B------:R-:W-:Y:S01]  /*11b60*/  SEL R190, RZ, 0x4, !P1 ;  /* 0x00000004ffbe7807 */ /* 0x000fe20004800000 */
[----:B------:R-:W-:-:S03]  /*11b70*/  IMAD.X R4, R4, 0x1, R183, P3 ;  /* 0x0000000104047824 */ /* 0x000fc600018e06b7 */
[----:B------:R-:W-:Y:S02]  /*11b80*/  SEL R190, R190, RZ, !P0 ;  /* 0x000000ffbebe7207 */ /* 0x000fe40004000000 */
[----:B------:R-:W-:Y:S02]  /*11b90*/  IADD3 R0, P4, R0, R184, RZ ;  /* 0x000000b800007210 */ /* 0x000fe40007f9e0ff */
[----:B------:R-:W-:Y:S01]  /*11ba0*/  ISETP.NE.U32.AND P1, PT, R190, RZ, PT ;  /* 0x000000ffbe00720c */ /* 0x000fe20003f25070 */
[----:B------:R-:W-:Y:S02]  /*11bb0*/  IMAD.MOV.U32 R190, RZ, RZ, R3 ;  /* 0x000000ffffbe7224 */ /* 0x000fe400078e0003 */
[----:B------:R-:W-:Y:S02]  /*11bc0*/  IMAD.MOV.U32 R191, RZ, RZ, R4 ;  /* 0x000000ffffbf7224 */ /* 0x000fe400078e0004 */
[----:B------:R-:W-:Y:S01]  /*11bd0*/  IMAD.X R2, R2, 0x1, R183, P4 ;  /* 0x0000000102027824 */ /* 0x000fe200020e06b7 */
[----:B------:R-:W-:Y:S04]  /*11be0*/  STL [R1+0x14c], R6 ;  /* 0x00014c0601007387 */ /* 0x000fe80000100800 */
[----:B------:R2:W-:Y:S04]  /*11bf0*/  LDGSTS.E [R189+0x18008], desc[UR60][R190.64], P2 ;  /* 0x18008000bebd7fae */ /* 0x0005e8000912187c */
[----:B------:R-:W-:Y:S04]  /*11c00*/  STL [R1+0x148], R182 ;  /* 0x000148b601007387 */ /* 0x000fe80000100800 */
[----:B------:R-:W-:Y:S01]  /*11c10*/  STL [R1+0x154], R3 ;  /* 0x0001540301007387 */ /* 0x000fe20000100800 */
[----:B--2---:R-:W-:-:S02]  /*11c20*/  IMAD.MOV.U32 R190, RZ, RZ, R0 ;  /* 0x000000ffffbe7224 */ /* 0x004fc400078e0000 */
[----:B------:R-:W-:Y:S01]  /*11c30*/  IMAD.MOV.U32 R191, RZ, RZ, R2 ;  /* 0x000000ffffbf7224 */ /* 0x000fe200078e0002 */
[----:B------:R-:W-:Y:S04]  /*11c40*/  STL [R1+0x150], R4 ;  /* 0x0001500401007387 */ /* 0x000fe80000100800 */
[----:B------:R-:W-:Y:S04]  /*11c50*/  STL [R1+0x15c], R0 ;  /* 0x00015c0001007387 */ /* 0x000fe80000100800 */
[----:B------:R1:W-:Y:S04]  /*11c60*/  STL [R1+0x158], R2 ;  /* 0x0001580201007387 */ /* 0x0003e80000100800 */
[----:B------:R2:W-:Y:S01]  /*11c70*/  LDGSTS.E [R189+0x1800c], desc[UR60][R190.64], P1 ;  /* 0x1800c000bebd7fae */ /* 0x0005e2000892187c */
[----:B------:R-:W-:Y:S01]  /*11c80*/  ISETP.GT.AND P1, PT, R178, 0x4, PT ;  /* 0x00000004b200780c */ /* 0x000fe20003f24270 */
[C---:B-1----:R-:W-:Y:S01]  /*11c90*/  IMAD.SHL.U32 R2, R223.reuse, 0x10, RZ ;  /* 0x00000010df027824 */ /* 0x042fe200078e00ff */
[----:B------:R-:W-:-:S02]  /*11ca0*/  LOP3.LUT R0, R223, 0xff, RZ, 0xc0, !PT ;  /* 0x000000ffdf007812 */ /* 0x000fc400078ec0ff */
[----:B------:R-:W-:Y:S01]  /*11cb0*/  ISETP.GT.AND P2, PT, R178, 0x5, PT ;  /* 0x00000005b200780c */ /* 0x000fe20003f44270 */
[----:B------:R-:W3:Y:S01]  /*11cc0*/  LDL.LU R223, [R1+0x64] ;  /* 0x0000640001df7983 */ /* 0x000ee20000300800 */
[----:B------:R-:W-:Y:S02]  /*11cd0*/  LOP3.LUT R2, R2, 0x70, RZ, 0xc0, !PT ;  /* 0x0000007002027812 */ /* 0x000fe400078ec0ff */
[----:B--2---:R-:W-:Y:S01]  /*11ce0*/  SEL R190, RZ, 0x4, !P1 ;  /* 0x00000004ffbe7807 */ /* 0x004fe20004800000 */
[----:B------:R-:W2:Y:S01]  /*11cf0*/  LDL.LU R182, [R1+0x68] ;  /* 0x0000680001b67983 */ /* 0x000ea20000300800 */
[----:B------:R-:W-:Y:S02]  /*11d00*/  SEL R189, RZ, 0x4, !P2 ;  /* 0x00000004ffbd7807 */ /* 0x000fe40005000000 */
[----:B------:R-:W-:Y:S01]  /*11d10*/  SEL R190, R190, RZ, !P0 ;  /* 0x000000ffbebe7207 */ /* 0x000fe20004000000 */
[----:B------:R-:W-:Y:S01]  /*11d20*/  IMAD R0, R0, 0x80, R2 ;  /* 0x0000008000007824 */ /* 0x000fe200078e0202 */
[----:B------:R-:W-:Y:S01]  /*11d30*/  IADD3 R11, P3, R11, R184, RZ ;  /* 0x000000b80b0b7210 */ /* 0x000fe20007f7e0ff */
[----:B------:R-:W4:Y:S01]  /*11d40*/  LDL.LU R6, [R1+0x6c] ;  /* 0x00006c0001067983 */ /* 0x000f220000300800 */
[----:B------:R-:W-:-:S02]  /*11d50*/  ISETP.NE.U32.AND P1, PT, R190, RZ, PT ;  /* 0x000000ffbe00720c */ /* 0x000fc40003f25070 */
[----:B------:R-:W-:Y:S01]  /*11d60*/  SEL R189, R189, RZ, !P0 ;  /* 0x000000ffbdbd7207 */ /* 0x000fe20004000000 */
[----:B------:R-:W-:Y:S01]  /*11d70*/  IMAD.X R12, R12, 0x1, R183, P3 ;  /* 0x000000010c0c7824 */ /* 0x000fe200018e06b7 */
[----:B------:R-:W-:Y:S01]  /*11d80*/  LOP3.LUT R0, R0, 0x10, RZ, 0x3c, !PT ;  /* 0x0000001000007812 */ /* 0x000fe200078e3cff */
[----:B------:R-:W2:Y:S01]  /*11d90*/  LDL.LU R4, [R1+0x70] ;  /* 0x0000700001047983 */ /* 0x000ea20000300800 */
[-C--:B------:R-:W-:Y:S02]  /*11da0*/  IADD3 R13, P4, R13, R184.reuse, RZ ;  /* 0x000000b80d0d7210 */ /* 0x080fe40007f9e0ff */
[----:B------:R-:W-:Y:S01]  /*11db0*/  ISETP.NE.U32.AND P2, PT, R189, RZ, PT ;  /* 0x000000ffbd00720c */ /* 0x000fe20003f45070 */
[----:B------:R-:W-:Y:S02]  /*11dc0*/  VIADD R189, R0, UR5 ;  /* 0x0000000500bd7c36 */ /* 0x000fe40008000000 */
[----:B------:R-:W-:Y:S01]  /*11dd0*/  IMAD.MOV.U32 R190, RZ, RZ, R11 ;  /* 0x000000ffffbe7224 */ /* 0x000fe200078e000b */
[----:B------:R-:W-:Y:S01]  /*11de0*/  IADD3 R15, P3, R15, R184, RZ ;  /* 0x000000b80f0f7210 */ /* 0x000fe20007f7e0ff */
[----:B------:R-:W-:Y:S01]  /*11df0*/  IMAD.MOV.U32 R191, RZ, RZ, R12 ;  /* 0x000000ffffbf7224 */ /* 0x000fe200078e000c */
[----:B------:R-:W2:Y:S01]  /*11e00*/  LDL.LU R3, [R1+0x74] ;  /* 0x0000740001037983 */ /* 0x000ea20000300800 */
[----:B------:R-:W-:-:S03]  /*11e10*/  IMAD.X R14, R14, 0x1, R183, P4 ;  /* 0x000000010e0e7824 */ /* 0x000fc600020e06b7 */
[----:B------:R1:W-:Y:S01]  /*11e20*/  LDGSTS.E [R189], desc[UR60][R190.64], P1 ;  /* 0x00000000bebd7fae */ /* 0x0003e2000892187c */
[----:B------:R-:W-:Y:S01]  /*11e30*/  ISETP.GT.AND P1, PT, R178, 0x6, PT ;  /* 0x00000006b200780c */ /* 0x000fe20003f24270 */
[----:B------:R-:W-:Y:S02]  /*11e40*/  IMAD.X R16, R16, 0x1, R183, P3 ;  /* 0x0000000110107824 */ /* 0x000fe400018e06b7 */
[----:B------:R-:W2:Y:S01]  /*11e50*/  LDL.LU R2, [R1+0x78] ;  /* 0x0000780001027983 */ /* 0x000ea20000300800 */
[----:B-1----:R-:W-:Y:S02]  /*11e60*/  IMAD.MOV.U32 R190, RZ, RZ, R13 ;  /* 0x000000ffffbe7224 */ /* 0x002fe400078e000d */
[----:B------:R-:W-:Y:S01]  /*11e70*/  IMAD.MOV.U32 R191, RZ, RZ, R14 ;  /* 0x000000ffffbf7224 */ /* 0x000fe200078e000e */
[----:B------:R-:W-:Y:S01]  /*11e80*/  IADD3 R17, P4, R17, R184, RZ ;  /* 0x000000b811117210 */ /* 0x000fe20007f9e0ff */
[----:B------:R-:W2:Y:S04]  /*11e90*/  LDL.LU R0, [R1+0x7c] ;  /* 0x00007c0001007983 */ /* 0x000ea80000300800 */
[----:B------:R1:W-:Y:S02]  /*11ea0*/  LDGSTS.E [R189+0x4], desc[UR60][R190.64], P2 ;  /* 0x00004000bebd7fae */ /* 0x0003e4000912187c */
[----:B-1----:R-:W-:-:S02]  /*11eb0*/  SEL R190, RZ, 0x4, !P1 ;  /* 0x00000004ffbe7807 */ /* 0x002fc40004800000 */
[----:B------:R-:W-:Y:S02]  /*11ec0*/  ISETP.GT.AND P1, PT, R178, 0x7, PT ;  /* 0x00000007b200780c */ /* 0x000fe40003f24270 */
[----:B------:R-:W-:-:S04]  /*11ed0*/  SEL R190, R190, RZ, !P0 ;  /* 0x000000ffbebe7207 */ /* 0x000fc80004000000 */
[----:B------:R-:W-:Y:S02]  /*11ee0*/  ISETP.NE.U32.AND P2, PT, R190, RZ, PT ;  /* 0x000000ffbe00720c */ /* 0x000fe40003f45070 */
[----:B------:R-:W-:-:S04]  /*11ef0*/  SEL R190, RZ, 0x4, !P1 ;  /* 0x00000004ffbe7807 */ /* 0x000fc80004800000 */
        /* <DEDUP_REMOVED lines=44> */
[----:B------:R1:W-:Y:S04]  /*121c0*/  LDGSTS.E [R189+0x800c], desc[UR60][R190.64], P1 ;  /* 0x0800c000bebd7fae */ /* 0x0003e8000892187c */
[----:B------:R-:W2:Y:S01]  /*121d0*/  LDL.LU R191, [R1+0x60] ;  /* 0x0000600001bf7983 */ /* 0x000ea20000300800 */
        /* <DEDUP_REMOVED lines=8> */
[----:B---3--:R-:W-:-:S05]  /*12260*/  IADD3 R223, P3, R223, R184, RZ ;  /* 0x000000b8dfdf7210 */ /* 0x008fca0007f7e0ff */
[----:B------:R-:W-:Y:S01]  /*12270*/  IMAD.MOV.U32 R190, RZ, RZ, R223 ;  /* 0x000000ffffbe7224 */ /* 0x000fe200078e00df */
[-C--:B----4-:R-:W-:Y:S01]  /*12280*/  IADD3 R6, P4, R6, R184.reuse, RZ ;  /* 0x000000b806067210 */ /* 0x090fe20007f9e0ff */
[----:B------:R-:W-:Y:S04]  /*12290*/  STL [R1+0x64], R223 ;  /* 0x000064df01007387 */ /* 0x000fe80000100800 */
[----:B--2---:R-:W-:Y:S01]  /*122a0*/  IMAD.X R182, R182, 0x1, R183, P4 ;  /* 0x00000001b6b67824 */ /* 0x004fe200020e06b7 */
[----:B------:R-:W-:-:S05]  /*122b0*/  IADD3 R0, P4, R0, R184, RZ ;  /* 0x000000b800007210 */ /* 0x000fca0007f9e0ff */
[--C-:B------:R-:W-:Y:S02]  /*122c0*/  IMAD.X R2, R2, 0x1, R183.reuse, P4 ;  /* 0x0000000102027824 */ /* 0x100fe400020e06b7 */
[----:B------:R-:W-:-:S05]  /*122d0*/  IMAD.X R191, R191, 0x1, R183, P3 ;  /* 0x00000001bfbf7824 */ /* 0x000fca00018e06b7 */
[----:B------:R1:W-:Y:S04]  /*122e0*/  STL [R1+0x60], R191 ;  /* 0x000060bf01007387 */ /* 0x0003e80000100800 */
[----:B------:R2:W-:Y:S02]  /*122f0*/  LDGSTS.E [R189+0x10000], desc[UR60][R190.64], P2 ;  /* 0x10000000bebd7fae */ /* 0x0005e4000912187c */
[----:B--2---:R-:W-:Y:S02]  /*12300*/  IMAD.MOV.U32 R190, RZ, RZ, R6 ;  /* 0x000000ffffbe7224 */ /* 0x004fe400078e0006 */
[----:B-1----:R-:W-:-:S05]  /*12310*/  IMAD.MOV.U32 R191, RZ, RZ, R182 ;  /* 0x000000ffffbf7224 */ /* 0x002fca00078e00b6 */
        /* <DEDUP_REMOVED lines=11> */
[----:B------:R-:W-:Y:S02]  /*123d0*/  IMAD.MOV.U32 R191, RZ, RZ, R4 ;  /* 0x000000ffffbf7224 */ /* 0x000fe400078e0004 */
[----:B------:R-:W-:Y:S01]  /*123e0*/  ISETP.NE.U32.AND P1, PT, R190, RZ, PT ;  /* 0x000000ffbe00720c */ /* 0x000fe20003f25070 */
[----:B------:R2:W-:Y:S01]  /*123f0*/  STL [R1+0x68], R182 ;  /* 0x000068b601007387 */ /* 0x0005e20000100800 */
[----:B------:R-:W-:-:S03]  /*12400*/  IMAD.MOV.U32 R190, RZ, RZ, R3 ;  /* 0x000000ffffbe7224 */ /* 0x000fc600078e0003 */
[----:B------:R-:W-:Y:S04]  /*12410*/  STL [R1+0x74], R3 ;  /* 0x0000740301007387 */ /* 0x000fe80000100800 */
[----:B------:R3:W-:Y:S04]  /*12420*/  STL [R1+0x70], R4 ;  /* 0x0000700401007387 */ /* 0x0007e80000100800 */
[----:B------:R-:W-:Y:S04]  /*12430*/  STL [R1+0x7c], R0 ;  /* 0x00007c0001007387 */ /* 0x000fe80000100800 */
[----:B------:R-:W4:Y:S04]  /*12440*/  LDL.LU R223, [R1+0x164] ;  /* 0x0001640001df7983 */ /* 0x000f280000300800 */
[----:B------:R3:W-:Y:S04]  /*12450*/  STL [R1+0x78], R2 ;  /* 0x0000780201007387 */ /* 0x0007e80000100800 */
[----:B------:R3:W-:Y:S04]  /*12460*/  LDGSTS.E [R189+0x10008], desc[UR60][R190.64], P2 ;  /* 0x10008000bebd7fae */ /* 0x0007e8000912187c */
[----:B-1----:R-:W4:Y:S04]  /*12470*/  LDL.LU R6, [R1+0x16c] ;  /* 0x00016c0001067983 */ /* 0x002f280000300800 */
[----:B--2---:R-:W2:Y:S01]  /*12480*/  LDL.LU R182, [R1+0x168] ;  /* 0x0001680001b67983 */ /* 0x004ea20000300800 */
[----:B---3--:R-:W-:-:S03]  /*12490*/  IMAD.MOV.U32 R190, RZ, RZ, R0 ;  /* 0x000000ffffbe7224 */ /* 0x008fc600078e0000 */
[----:B------:R-:W3:Y:S01]  /*124a0*/  LDL.LU R4, [R1+0x170] ;  /* 0x0001700001047983 */ /* 0x000ee20000300800 */
[----:B------:R-:W-:-:S03]  /*124b0*/  IMAD.MOV.U32 R191, RZ, RZ, R2 ;  /* 0x000000ffffbf7224 */ /* 0x000fc600078e0002 */
        /* <DEDUP_REMOVED lines=13> */
[----:B----4-:R-:W-:-:S05]  /*12590*/  IADD3 R223, P3, R223, R184, RZ ;  /* 0x000000b8dfdf7210 */ /* 0x010fca0007f7e0ff */
[----:B------:R-:W-:Y:S01]  /*125a0*/  IMAD.MOV.U32 R190, RZ, RZ, R223 ;  /* 0x000000ffffbe7224 */ /* 0x000fe200078e00df */
[----:B------:R-:W-:Y:S01]  /*125b0*/  IADD3 R6, P4, R6, R184, RZ ;  /* 0x000000b806067210 */ /* 0x000fe20007f9e0ff */
[----:B------:R1:W-:Y:S04]  /*125c0*/  STL [R1+0x164], R223 ;  /* 0x000164df01007387 */ /* 0x0003e80000100800 */
[--C-:B--2---:R-:W-:Y:S01]  /*125d0*/  IMAD.X R182, R182, 0x1, R183.reuse, P4 ;  /* 0x00000001b6b67824 */ /* 0x104fe200020e06b7 */
[----:B-1----:R-:W1:Y:S01]  /*125e0*/  S2R R223, SR_TID.X ;  /* 0x0000000000df7919 */ /* 0x002e620000002100 */
[----:B---3--:R-:W-:-:S05]  /*125f0*/  IMAD.X R191, R191, 0x1, R183, P3 ;  /* 0x00000001bfbf7824 */ /* 0x008fca00018e06b7 */
        /* <DEDUP_REMOVED lines=15> */
[----:B------:R-:W-:-:S03]  /*126f0*/  IMAD.MOV.U32 R191, RZ, RZ, R4 ;  /* 0x000000ffffbf7224 */ /* 0x000fc600078e0004 */
[----:B------:R-:W-:Y:S01]  /*12700*/  ISETP.NE.U32.AND P1, PT, R190, RZ, PT ;  /* 0x000000ffbe00720c */ /* 0x000fe20003f25070 */
[----:B------:R-:W-:Y:S02]  /*12710*/  IMAD.MOV.U32 R190, RZ, RZ, R3 ;  /* 0x000000ffffbe7224 */ /* 0x000fe400078e0003 */
[----:B------:R-:W-:Y:S01]  /*12720*/  IMAD.X R2, R2, 0x1, R183, P4 ;  /* 0x0000000102027824 */ /* 0x000fe200020e06b7 */
[----:B------:R-:W-:Y:S04]  /*12730*/  STL [R1+0x16c], R6 ;  /* 0x00016c0601007387 */ /* 0x000fe80000100800 */
[----:B------:R2:W-:Y:S04]  /*12740*/  LDGSTS.E [R189+0x18008], desc[UR60][R190.64], P2 ;  /* 0x18008000bebd7fae */ /* 0x0005e8000912187c */
[----:B------:R-:W-:Y:S04]  /*12750*/  STL [R1+0x168], R182 ;  /* 0x000168b601007387 */ /* 0x000fe80000100800 */
[----:B------:R-:W-:Y:S01]  /*12760*/  STL [R1+0x174], R3 ;  /* 0x0001740301007387 */ /* 0x000fe20000100800 */
[----:B--2---:R-:W-:Y:S01]  /*12770*/  IMAD.MOV.U32 R190, RZ, RZ, R0 ;  /* 0x000000ffffbe7224 */ /* 0x004fe200078e0000 */
[----:B------:R-:W-:-:S02]  /*12780*/  MOV R191, R2 ;  /* 0x0000000200bf7202 */ /* 0x000fc40000000f00 */
[----:B------:R-:W-:Y:S04]  /*12790*/  STL [R1+0x170], R4 ;  /* 0x0001700401007387 */ /* 0x000fe80000100800 */
[----:B------:R1:W-:Y:S04]  /*127a0*/  STL [R1+0x17c], R0 ;  /* 0x00017c0001007387 */ /* 0x0003e80000100800 */
[----:B------:R2:W-:Y:S04]  /*127b0*/  STL [R1+0x178], R2 ;  /* 0x0001780201007387 */ /* 0x0005e80000100800 */
[----:B------:R3:W-:Y:S01]  /*127c0*/  LDGSTS.E [R189+0x1800c], desc[UR60][R190.64], P1 ;  /* 0x1800c000bebd7fae */ /* 0x0007e2000892187c */
[----:B------:R-:W-:-:S02]  /*127d0*/  ISETP.GT.AND P1, PT, R178, 0x8, PT ;  /* 0x00000008b200780c */ /* 0x000fc40003f24270 */
[C---:B-1----:R-:W-:Y:S01]  /*127e0*/  LOP3.LUT R0, R223.reuse, 0xff, RZ, 0xc0, !PT ;  /* 0x000000ffdf007812 */ /* 0x042fe200078ec0ff */
[----:B------:R-:W4:Y:S01]  /*127f0*/  LDL.LU R182, [R1+0x88] ;  /* 0x0000880001b67983 */ /* 0x000f220000300800 */
[----:B--2---:R-:W-:Y:S01]  /*12800*/  IMAD.SHL.U32 R2, R223, 0x10, RZ ;  /* 0x00000010df027824 */ /* 0x004fe200078e00ff */
[-C--:B------:R-:W-:Y:S02]  /*12810*/  IADD3 R19, P3, R19, R184.reuse, RZ ;  /* 0x000000b813137210 */ /* 0x080fe40007f7e0ff */
[----:B------:R-:W2:Y:S02]  /*12820*/  LDL.LU R6, [R1+0x8c] ;  /* 0x00008c0001067983 */ /* 0x000ea40000300800 */
[----:B------:R-:W-:Y:S02]  /*12830*/  LOP3.LUT R2, R2, 0x70, RZ, 0xc0, !PT ;  /* 0x0000007002027812 */ /* 0x000fe400078ec0ff */
[----:B---3--:R-:W-:Y:S02]  /*12840*/  SEL R190, RZ, 0x4, !P1 ;  /* 0x00000004ffbe7807 */ /* 0x008fe40004800000 */
[----:B------:R-:W-:Y:S01]  /*12850*/  ISETP.GT.AND P2, PT, R178, 0x9, PT ;  /* 0x00000009b200780c */ /* 0x000fe20003f44270 */
[----:B------:R-:W-:Y:S01]  /*12860*/  IMAD.X R20, R20, 0x1, R183, P3 ;  /* 0x0000000114147824 */ /* 0x000fe200018e06b7 */
[----:B------:R-:W-:Y:S01]  /*12870*/  SEL R190, R190, RZ, !P0 ;  /* 0x000000ffbebe7207 */ /* 0x000fe20004000000 */
[----:B------:R-:W-:Y:S01]  /*12880*/  IMAD R0, R0, 0x80, R2 ;  /* 0x0000008000007824 */ /* 0x000fe200078e0202 */
[----:B------:R-:W-:Y:S01]  /*12890*/  IADD3 R21, P4, R21, R184, RZ ;  /* 0x000000b815157210 */ /* 0x000fe20007f9e0ff */
[----:B------:R-:W3:Y:S01]  /*128a0*/  LDL.LU R4, [R1+0x90] ;  /* 0x0000900001047983 */ /* 0x000ee20000300800 */
[----:B------:R-:W-:-:S02]  /*128b0*/  ISETP.NE.U32.AND P1, PT, R190, RZ, PT ;  /* 0x000000ffbe00720c */ /* 0x000fc40003f25070 */
[----:B------:R-:W-:Y:S02]  /*128c0*/  LOP3.LUT R0, R0, 0x20, RZ, 0x3c, !PT ;  /* 0x0000002000007812 */ /* 0x000fe400078e3cff */
[----:B------:R-:W-:Y:S01]  /*128d0*/  SEL R189, RZ, 0x4, !P2 ;  /* 0x00000004ffbd7807 */ /* 0x000fe20005000000 */
[----:B------:R-:W-:Y:S01]  /*128e0*/  IMAD.MOV.U32 R190, RZ, RZ, R19 ;  /* 0x000000ffffbe7224 */ /* 0x000fe200078e0013 */
[----:B------:R-:W-:Y:S01]  /*128f0*/  IADD3 R188, P3, R188, R184, RZ ;  /* 0x000000b8bcbc7210 */ /* 0x000fe20007f7e0ff */
[----:B------:R-:W-:Y:S01]  /*12900*/  VIADD R223, R0, UR5 ;  /* 0x0000000500df7c36 */ /* 0x000fe20008000000 */
[----:B------:R-:W-:Y:S01]  /*12910*/  SEL R189, R189, RZ, !P0 ;  /* 0x000000ffbdbd7207 */ /* 0x000fe20004000000 */
[----:B------:R-:W-:Y:S01]  /*12920*/  IMAD.MOV.U32 R191, RZ, RZ, R20 ;  /* 0x000000ffffbf7224 */ /* 0x000fe200078e0014 */
[----:B------:R-:W3:Y:S02]  /*12930*/  LDL.LU R3, [R1+0x94] ;  /* 0x0000940001037983 */ /* 0x000ee40000300800 */
[----:B------:R-:W-:-:S02]  /*12940*/  ISETP.NE.U32.AND P2, PT, R189, RZ, PT ;  /* 0x000000ffbd00720c */ /* 0x000fc40003f45070 */
[----:B------:R1:W-:Y:S01]  /*12950*/  LDGSTS.E [R223], desc[UR60][R190.64], P1 ;  /* 0x00000000bedf7fae */ /* 0x0003e2000892187c */
[----:B------:R-:W-:Y:S01]  /*12960*/  ISETP.GT.AND P1, PT, R178, 0xa, PT ;  /* 0x0000000ab200780c */ /* 0x000fe20003f24270 */
[--C-:B------:R-:W-:Y:S02]  /*12970*/  IMAD.X R22, R22, 0x1, R183.reuse, P4 ;  /* 0x0000000116167824 */ /* 0x100fe400020e06b7 */
[----:B------:R-:W-:Y:S01]  /*12980*/  IMAD.X R153, R153, 0x1, R183, P3 ;  /* 0x0000000199997824 */ /* 0x000fe200018e06b7 */
[----:B------:R-:W-:Y:S01]  /*12990*/  SEL R189, RZ, 0x4, !P1 ;  /* 0x00000004ffbd7807 */ /* 0x000fe20004800000 */
[----:B------:R-:W3:Y:S01]  /*129a0*/  LDL.LU R2, [R1+0x98] ;  /* 0x0000980001027983 */ /* 0x000ee20000300800 */
[----:B------:R-:W-:Y:S02]  /*129b0*/  ISETP.GT.AND P1, PT, R178, 0xb, PT ;  /* 0x0000000bb200780c */ /* 0x000fe40003f24270 */
[----:B------:R-:W-:Y:S01]  /*129c0*/  SEL R189, R189, RZ, !P0 ;  /* 0x000000ffbdbd7207 */ /* 0x000fe20004000000 */
[----:B------:R-:W3:Y:S01]  /*129d0*/  LDL.LU R0, [R1+0x9c] ;  /* 0x00009c0001007983 */ /* 0x000ee20000300800 */
[----:B-1----:R-:W-:-:S02]  /*129e0*/  IMAD.MOV.U32 R190, RZ, RZ, R21 ;  /* 0x000000ffffbe7224 */ /* 0x002fc400078e0015 */
[----:B------:R-:W-:-:S05]  /*129f0*/  IMAD.MOV.U32 R191, RZ, RZ, R22 ;  /* 0x000000ffffbf7224 */ /* 0x000fca00078e0016 */
[----:B------:R1:W-:Y:S01]  /*12a00*/  LDGSTS.E [R223+0x4], desc[UR60][R190.64], P2 ;  /* 0x00004000bedf7fae */ /* 0x0003e2000912187c */
[----:B------:R-:W-:Y:S02]  /*12a10*/  ISETP.NE.U32.AND P2, PT, R189, RZ, PT ;  /* 0x000000ffbd00720c */ /* 0x000fe40003f45070 */
[----:B------:R-:W-:-:S04]  /*12a20*/  SEL R189, RZ, 0x4, !P1 ;  /* 0x00000004ffbd7807 */ /* 0x000fc80004800000 */
[----:B------:R-:W-:Y:S02]  /*12a30*/  SEL R189, R189, RZ, !P0 ;  /* 0x000000ffbdbd7207 */ /* 0x000fe40004000000 */
[----:B------:R-:W-:Y:S02]  /*12a40*/  IADD3 R23, P4, R23, R184, RZ ;  /* 0x000000b817177210 */ /* 0x000fe40007f9e0ff */
[----:B------:R-:W-:-:S03]  /*12a50*/  ISETP.NE.U32.AND P1, PT, R189, RZ, PT ;  /* 0x000000ffbd00720c */ /* 0x000fc60003f25070 */
[----:B------:R-:W-:Y:S02]  /*12a60*/  IMAD.X R152, R152, 0x1, R183, P4 ;  /* 0x0000000198987824 */ /* 0x000fe400020e06b7 */
[----:B------:R-:W-:Y:S02]  /*12a70*/  IMAD.MOV.U32 R189, RZ, RZ, R153 ;  /* 0x000000ffffbd7224 */ /* 0x000fe400078e0099 */
[----:B-1----:R-:W-:Y:S02]  /*12a80*/  IMAD.MOV.U32 R190, RZ, RZ, R23 ;  /* 0x000000ffffbe7224 */ /* 0x002fe400078e0017 */
[----:B------:R-:W-:Y:S01]  /*12a90*/  IMAD.MOV.U32 R191, RZ, RZ, R152 ;  /* 0x000000ffffbf7224 */ /* 0x000fe200078e0098 */
[----:B------:R1:W-:Y:S04]  /*12aa0*/  LDGSTS.E [R223+0x8], desc[UR60][R188.64], P2 ;  /* 0x00008000bcdf7fae */ /* 0x0003e8000912187c */
        /* <DEDUP_REMOVED lines=20> */
[----:B------:R-:W-:Y:S02]  /*12bf0*/  SEL R189, RZ, 0x4, !P1 ;  /* 0x00000004ffbd7807 */ /* 0x000fe40004800000 */
        /* <DEDUP_REMOVED lines=9> */
[----:B-1----:R-:W-:Y:S02]  /*12c90*/  IMAD.MOV.U32 R190, RZ, RZ, R226 ;  /* 0x000000ffffbe7224 */ /* 0x002fe400078e00e2 */
[----:B------:R-:W-:Y:S02]  /*12ca0*/  IMAD.MOV.U32 R191, RZ, RZ, R225 ;  /* 0x000000ffffbf7224 */ /* 0x000fe400078e00e1 */
[----:B------:R-:W-:-:S03]  /*12cb0*/  IMAD.X R227, R227, 0x1, R183, P4 ;  /* 0x00000001e3e37824 */ /* 0x000fc600020e06b7 */
[----:B------:R1:W-:Y:S02]  /*12cc0*/  LDGSTS.E [R223+0x8008], desc[UR60][R190.64], P2 ;  /* 0x08008000bedf7fae */ /* 0x0003e4000912187c */
[----:B-1----:R-:W-:Y:S02]  /*12cd0*/  IMAD.MOV.U32 R190, RZ, RZ, R228 ;  /* 0x000000ffffbe7224 */ /* 0x002fe400078e00e4 */
[----:B------:R-:W-:-:S05]  /*12ce0*/  IMAD.MOV.U32 R191, RZ, RZ, R227 ;  /* 0x000000ffffbf7224 */ /* 0x000fca00078e00e3 */
[----:B------:R1:W-:Y:S04]  /*12cf0*/  LDGSTS.E [R223+0x800c], desc[UR60][R190.64], P1 ;  /* 0x0800c000bedf7fae */ /* 0x0003e8000892187c */
[----:B------:R-:W3:Y:S04]  /*12d00*/  LDL.LU R190, [R1+0x80] ;  /* 0x0000800001be7983 */ /* 0x000ee80000300800 */
[----:B------:R-:W1:Y:S01]  /*12d10*/  LDL.LU R191, [R1+0x84] ;  /* 0x0000840001bf7983 */ /* 0x000e620000300800 */
[----:B------:R-:W-:-:S04]  /*12d20*/  ISETP.GT.AND P1, PT, R178, 0x48, PT ;  /* 0x00000048b200780c */ /* 0x000fc80003f24270 */
[----:B------:R-:W-:Y:S02]  /*12d30*/  SEL R189, RZ, 0x4, !P1 ;  /* 0x00000004ffbd7807 */ /* 0x000fe40004800000 */
[----:B------:R-:W-:Y:S02]  /*12d40*/  ISETP.GT.AND P1, PT, R178, 0x49, PT ;  /* 0x00000049b200780c */ /* 0x000fe40003f24270 */
[----:B------:R-:W-:-:S04]  /*12d50*/  SEL R189, R189, RZ, !P0 ;  /* 0x000000ffbdbd7207 */ /* 0x000fc80004000000 */
[----:B------:R-:W-:Y:S02]  /*12d60*/  ISETP.NE.U32.AND P2, PT, R189, RZ, PT ;  /* 0x000000ffbd00720c */ /* 0x000fe40003f45070 */
[----:B------:R-:W-:-:S04]  /*12d70*/  SEL R189, RZ, 0x4, !P1 ;  /* 0x00000004ffbd7807 */ /* 0x000fc80004800000 */
[----:B------:R-:W-:-:S04]  /*12d80*/  SEL R189, R189, RZ, !P0 ;  /* 0x000000ffbdbd7207 */ /* 0x000fc80004000000 */
[----:B------:R-:W-:Y:S02]  /*12d90*/  ISETP.NE.U32.AND P1, PT, R189, RZ, PT ;  /* 0x000000ffbd00720c */ /* 0x000fe40003f25070 */
[----:B--2---:R-:W-:-:S05]  /*12da0*/  IADD3 R6, P4, R6, R184, RZ ;  /* 0x000000b806067210 */ /* 0x004fca0007f9e0ff */
[----:B----4-:R-:W-:Y:S01]  /*12db0*/  IMAD.X R182, R182, 0x1, R183, P4 ;  /* 0x00000001b6b67824 */ /* 0x010fe200020e06b7 */
[----:B---3--:R-:W-:-:S05]  /*12dc0*/  IADD3 R0, P4, R0, R184, RZ ;  /* 0x000000b800007210 */ /* 0x008fca0007f9e0ff */
[----:B------:R-:W-:Y:S01]  /*12dd0*/  IMAD.X R2, R2, 0x1, R183, P4 ;  /* 0x0000000102027824 */ /* 0x000fe200020e06b7 */
[----:B-1----:R-:W-:-:S05]  /*12de0*/  IADD3 R191, P3, R191, R184, RZ ;  /* 0x000000b8bfbf7210 */ /* 0x002fca0007f7e0ff */
[----:B------:R-:W-:Y:S01]  /*12df0*/  IMAD.X R190, R190, 0x1, R183, P3 ;  /* 0x00000001bebe7824 */ /* 0x000fe200018e06b7 */
[----:B------:R1:W-:Y:S04]  /*12e00*/  STL [R1+0x84], R191 ;  /* 0x000084bf01007387 */ /* 0x0003e80000100800 */
[----:B------:R2:W-:Y:S01]  /*12e10*/  STL [R1+0x80], R190 ;  /* 0x000080be01007387 */ /* 0x0005e20000100800 */
[----:B-1----:R-:W-:-:S04]  /*12e20*/  LOP3.LUT R191, R191, R190, RZ, 0x3c, !PT ;  /* 0x000000bebfbf7212 */ /* 0x002fc800078e3cff */
[----:B--2---:R-:W-:-:S04]  /*12e30*/  LOP3.LUT R190, R191, R190, RZ, 0x3c, !PT ;  /* 0x000000bebfbe7212 */ /* 0x004fc800078e3cff */
[----:B------:R-:W-:-:S05]  /*12e40*/  LOP3.LUT R191, R191, R190, RZ, 0x3c, !PT ;  /* 0x000000bebfbf7212 */ /* 0x000fca00078e3cff */
        /* <DEDUP_REMOVED lines=14> */
[----:B-1----:R-:W-:Y:S02]  /*12f30*/  IMAD.MOV.U32 R190, RZ, RZ, R3 ;  /* 0x000000ffffbe7224 */ /* 0x002fe400078e0003 */
[----:B------:R-:W-:Y:S01]  /*12f40*/  ISETP.NE.U32.AND P1, PT, R189, RZ, PT ;  /* 0x000000ffbd00720c */ /* 0x000fe20003f25070 */
[----:B------:R-:W-:Y:S01]  /*12f50*/  IMAD.MOV.U32 R191, RZ, RZ, R4 ;  /* 0x000000ffffbf7224 */ /* 0x000fe200078e0004 */
[----:B------:R1:W-:Y:S04]  /*12f60*/  STL [R1+0x88], R182 ;  /* 0x000088b601007387 */ /* 0x0003e80000100800 */
[----:B------:R-:W-:Y:S04]  /*12f70*/  STL [R1+0x94], R3 ;  /* 0x0000940301007387 */ /* 0x000fe80000100800 */
[----:B------:R3:W-:Y:S04]  /*12f80*/  STL [R1+0x90], R4 ;  /* 0x0000900401007387 */ /* 0x0007e80000100800 */
[----:B------:R-:W-:Y:S04]  /*12f90*/  STL [R1+0x9c], R0 ;  /* 0x00009c0001007387 */ /* 0x000fe80000100800 */
[----:B--2---:R-:W2:Y:S04]  /*12fa0*/  LDL.LU R6, [R1+0x18c] ;  /* 0x00018c0001067983 */ /* 0x004ea80000300800 */
[----:B------:R4:W-:Y:S04]  /*12fb0*/  LDGSTS.E [R223+0x10008], desc[UR60][R190.64], P2 ;  /* 0x10008000bedf7fae */ /* 0x0009e8000912187c */
[----:B------:R3:W-:Y:S04]  /*12fc0*/  STL [R1+0x98], R2 ;  /* 0x0000980201007387 */ /* 0x0007e80000100800 */
[----:B-1----:R-:W2:Y:S01]  /*12fd0*/  LDL.LU R182, [R1+0x188] ;  /* 0x0001880001b67983 */ /* 0x002ea20000300800 */
[----:B----4-:R-:W-:-:S03]  /*12fe0*/  IMAD.MOV.U32 R190, RZ, RZ, R0 ;  /* 0x000000ffffbe7224 */ /* 0x010fc600078e0000 */
[----:B---3--:R-:W3:Y:S01]  /*12ff0*/  LDL.LU R4, [R1+0x190] ;  /* 0x0001900001047983 */ /* 0x008ee20000300800 */
[----:B------:R-:W-:-:S03]  /*13000*/  IMAD.MOV.U32 R191, RZ, RZ, R2 ;  /* 0x000000ffffbf7224 */ /* 0x000fc600078e0002 */
[----:B------:R-:W4:Y:S04]  /*13010*/  LDL.LU R3, [R1+0x194] ;  /* 0x0001940001037983 */ /* 0x000f280000300800 */
[----:B------:R-:W3:Y:S04]  /*13020*/  LDL.LU R2, [R1+0x198] ;  /* 0x0001980001027983 */ /* 0x000ee80000300800 */
[----:B------:R-:W3:Y:S04]  /*13030*/  LDL.LU R0, [R1+0x19c] ;  /* 0x00019c0001007983 */ /* 0x000ee80000300800 */
[----:B------:R1:W-:Y:S04]  /*13040*/  LDGSTS.E [R223+0x1000c], desc[UR60][R190.64], P1 ;  /* 0x1000c000bedf7fae */ /* 0x0003e8000892187c */
[----:B------:R-:W4:Y:S04]  /*13050*/  LDL.LU R190, [R1+0x180] ;  /* 0x0001800001be7983 */ /* 0x000f280000300800 */
        /* <DEDUP_REMOVED lines=10> */
[----:B------:R-:W-:Y:S01]  /*13100*/  IMAD.X R182, R182, 0x1, R183, P4 ;  /* 0x00000001b6b67824 */ /* 0x000fe200020e06b7 */
[----:B-1----:R-:W-:-:S05]  /*13110*/  IADD3 R191, P3, R191, R184, RZ ;  /* 0x000000b8bfbf7210 */ /* 0x002fca0007f7e0ff */
[----:B----4-:R-:W-:Y:S01]  /*13120*/  IMAD.X R190, R190, 0x1, R183, P3 ;  /* 0x00000001bebe7824 */ /* 0x010fe200018e06b7 */
        /* <DEDUP_REMOVED lines=10> */
[----:B------:R-:W-:-:S04]  /*131d0*/  SEL R189, RZ, 0x4, !P1 ;  /* 0x00000004ffbd7807 */ /* 0x000fc80004800000 */
[----:B------:R-:W-:Y:S02]  /*131e0*/  SEL R189, R189, RZ, !P0 ;  /* 0x000000ffbdbd7207 */ /* 0x000fe40004000000 */
[----:B------:R-:W-:Y:S02]  /*131f0*/  IADD3 R3, P3, R3, R184, RZ ;  /* 0x000000b803037210 */ /* 0x000fe40007f7e0ff */
[----:B------:R-:W-:-:S03]  /*13200*/  ISETP.NE.U32.AND P2, PT, R189, RZ, PT ;  /* 0x000000ffbd00720c */ /* 0x000fc60003f45070 */
[----:B---3--:R-:W-:Y:S01]  /*13210*/  IMAD.X R4, R4, 0x1, R183, P3 ;  /* 0x0000000104047824 */ /* 0x008fe200018e06b7 */
[----:B------:R-:W-:Y:S01]  /*13220*/  IADD3 R0, P4, R0, R184, RZ ;  /* 0x000000b800007210 */ /* 0x000fe20007f9e0ff */
[----:B-1----:R-:W-:Y:S02]  /*13230*/  IMAD.MOV.U32 R190, RZ, RZ, R3 ;  /* 0x000000ffffbe7224 */ /* 0x002fe400078e0003 */
[----:B------:R-:W-:Y:S01]  /*13240*/  IMAD.MOV.U32 R191, RZ, RZ, R4 ;  /* 0x000000ffffbf7224 */ /* 0x000fe200078e0004 */
[----:B------:R-:W-:Y:S04]  /*13250*/  STL [R1+0x18c], R6 ;  /* 0x00018c0601007387 */ /* 0x000fe80000100800 */
[----:B------:R-:W-:Y:S04]  /*13260*/  STL [R1+0x188], R182 ;  /* 0x000188b601007387 */ /* 0x000fe80000100800 */
[----:B------:R-:W-:Y:S04]  /*13270*/  STL [R1+0x194], R3 ;  /* 0x0001940301007387 */ /* 0x000fe80000100800 */
[----:B------:R-:W-:Y:S04]  /*13280*/  STL [R1+0x190], R4 ;  /* 0x0001900401007387 */ /* 0x000fe80000100800 */
[----:B------:R1:W-:Y:S04]  /*13290*/  LDGSTS.E [R223+0x18008], desc[UR60][R190.64], P2 ;  /* 0x18008000bedf7fae */ /* 0x0003e8000912187c */
[----:B------:R2:W-:Y:S01]  /*132a0*/  STL [R1+0x19c], R0 ;  /* 0x00019c0001007387 */ /* 0x0005e20000100800 */
[----:B------:R-:W-:Y:S01]  /*132b0*/  ISETP.GT.AND P1, PT, R178, 0x6b, PT ;  /* 0x0000006bb200780c */ /* 0x000fe20003f24270 */
[----:B-1----:R-:W-:-:S02]  /*132c0*/  IMAD.MOV.U32 R190, RZ, RZ, R0 ;  /* 0x000000ffffbe7224 */ /* 0x002fc400078e0000 */
[----:B--2---:R-:W1:Y:S01]  /*132d0*/  S2R R0, SR_TID.X ;  /* 0x0000000000007919 */ /* 0x004e620000002100 */
[----:B------:R-:W-:-:S04]  /*132e0*/  SEL R189, RZ, 0x4, !P1 ;  /* 0x00000004ffbd7807 */ /* 0x000fc80004800000 */
[----:B------:R-:W-:-:S04]  /*132f0*/  SEL R189, R189, RZ, !P0 ;  /* 0x000000ffbdbd7207 */ /* 0x000fc80004000000 */
[----:B------:R-:W-:Y:S01]  /*13300*/  ISETP.NE.U32.AND P1, PT, R189, RZ, PT ;  /* 0x000000ffbd00720c */ /* 0x000fe20003f25070 */
[----:B------:R-:W-:-:S04]  /*13310*/  IMAD.X R2, R2, 0x1, R183, P4 ;  /* 0x0000000102027824 */ /* 0x000fc800020e06b7 */
[----:B------:R-:W-:Y:S01]  /*13320*/  IMAD.MOV.U32 R191, RZ, RZ, R2 ;  /* 0x000000ffffbf7224 */ /* 0x000fe200078e0002 */
[----:B------:R1:W-:Y:S07]  /*13330*/  STL [R1+0x198], R2 ;  /* 0x0001980201007387 */ /* 0x0003ee0000100800 */
[----:B------:R2:W-:Y:S01]  /*13340*/  LDGSTS.E [R223+0x1800c], desc[UR60][R190.64], P1 ;  /* 0x1800c000bedf7fae */ /* 0x0005e2000892187c */
[C---:B------:R-:W-:Y:S02]  /*13350*/  ISETP.GT.AND P1, PT, R178.reuse, 0xc, PT ;  /* 0x0000000cb200780c */ /* 0x040fe40003f24270 */
[----:B------:R-:W-:Y:S01]  /*13360*/  ISETP.GT.AND P2, PT, R178, 0xd, PT ;  /* 0x0000000db200780c */ /* 0x000fe20003f44270 */
[C---:B-1----:R-:W-:Y:S01]  /*13370*/  IMAD.SHL.U32 R2, R0.reuse, 0x10, RZ ;  /* 0x0000001000027824 */ /* 0x042fe200078e00ff */
[----:B------:R-:W-:Y:S01]  /*13380*/  LOP3.LUT R0, R0, 0xff, RZ, 0xc0, !PT ;  /* 0x000000ff00007812 */ /* 0x000fe200078ec0ff */
[----:B------:R-:W3:Y:S01]  /*13390*/  LDL.LU R223, [R1+0xa4] ;  /* 0x0000a40001df7983 */ /* 0x000ee20000300800 */
[----:B--2---:R-:W-:-:S02]  /*133a0*/  SEL R190, RZ, 0x4, !P1 ;  /* 0x00000004ffbe7807 */ /* 0x004fc40004800000 */
[----:B------:R-:W-:Y:S01]  /*133b0*/  LOP3.LUT R2, R2, 0x70, RZ, 0xc0, !PT ;  /* 0x0000007002027812 */ /* 0x000fe200078ec0ff */
[----:B------:R-:W2:Y:S01]  /*133c0*/  LDL.LU R182, [R1+0xa8] ;  /* 0x0000a80001b67983 */ /* 0x000ea20000300800 */
[----:B------:R-:W-:Y:S02]  /*133d0*/  SEL R190, R190, RZ, !P0 ;  /* 0x000000ffbebe7207 */ /* 0x000fe40004000000 */
[----:B------:R-:W-:Y:S01]  /*133e0*/  SEL R189, RZ, 0x4, !P2 ;  /* 0x00000004ffbd7807 */ /* 0x000fe20005000000 */
[----:B------:R-:W-:Y:S01]  /*133f0*/  IMAD R0, R0, 0x80, R2 ;  /* 0x0000008000007824 */ /* 0x000fe200078e0202 */
[-C--:B------:R-:W-:Y:S01]  /*13400*/  IADD3 R187, P3, R187, R184.reuse, RZ ;  /* 0x000000b8bbbb7210 */ /* 0x080fe20007f7e0ff */
[----:B------:R-:W4:Y:S01]  /*13410*/  LDL.LU R6, [R1+0xac] ;  /* 0x0000ac0001067983 */ /* 0x000f220000300800 */
[----:B------:R-:W-:Y:S02]  /*13420*/  ISETP.NE.U32.AND P1, PT, R190, RZ, PT ;  /* 0x000000ffbe00720c */ /* 0x000fe40003f25070 */
[----:B------:R-:W-:Y:S01]  /*13430*/  SEL R189, R189, RZ, !P0 ;  /* 0x000000ffbdbd7207 */ /* 0x000fe20004000000 */
[----:B------:R-:W-:Y:S01]  /*13440*/  IMAD.X R156, R156, 0x1, R183, P3 ;  /* 0x000000019c9c7824 */ /* 0x000fe200018e06b7 */
[----:B------:R-:W-:Y:S01]  /*13450*/  LOP3.LUT R0, R0, 0x30, RZ, 0x3c, !PT ;  /* 0x0000003000007812 */ /* 0x000fe200078e3cff */
[----:B------:R-:W-:Y:S01]  /*13460*/  IMAD.MOV.U32 R190, RZ, RZ, R187 ;  /* 0x000000ffffbe7224 */ /* 0x000fe200078e00bb */
[----:B------:R-:W-:Y:S01]  /*13470*/  ISETP.NE.U32.AND P2, PT, R189, RZ, PT ;  /* 0x000000ffbd00720c */ /* 0x000fe20003f45070 */
[----:B------:R-:W-:Y:S01]  /*13480*/  IMAD.MOV.U32 R191, RZ, RZ, R156 ;  /* 0x000000ffffbf7224 */ /* 0x000fe200078e009c */
[-C--:B------:R-:W-:Y:S01]  /*13490*/  IADD3 R154, P4, R154, R184.reuse, RZ ;  /* 0x000000b89a9a7210 */ /* 0x080fe20007f9e0ff */
[----:B------:R-:W-:Y:S01]  /*134a0*/  VIADD R189, R0, UR5 ;  /* 0x0000000500bd7c36 */ /* 0x000fe20008000000 */
[----:B------:R-:W2:Y:S04]  /*134b0*/  LDL.LU R4, [R1+0xb0] ;  /* 0x0000b00001047983 */ /* 0x000ea80000300800 */
[----:B------:R1:W-:Y:S01]  /*134c0*/  LDGSTS.E [R189], desc[UR60][R190.64], P1 ;  /* 0x00000000bebd7fae */ /* 0x0003e2000892187c */
[----:B------:R-:W-:Y:S01]  /*134d0*/  ISETP.GT.AND P1, PT, R178, 0xe, PT ;  /* 0x0000000eb200780c */ /* 0x000fe20003f24270 */
[--C-:B------:R-:W-:Y:S01]  /*134e0*/  IMAD.X R155, R155, 0x1, R183.reuse, P4 ;  /* 0x000000019b9b7824 */ /* 0x100fe200020e06b7 */
[----:B------:R-:W-:Y:S01]  /*134f0*/  IADD3 R179, P3, R179, R184, RZ ;  /* 0x000000b8b3b37210 */ /* 0x000fe20007f7e0ff */
[----:B------:R-:W2:Y:S04]  /*13500*/  LDL.LU R3, [R1+0xb4] ;  /* 0x0000b40001037983 */ /* 0x000ea80000300800 */
[----:B------:R-:W-:Y:S01]  /*13510*/  LDGSTS.E [R189+0x4], desc[UR60][R154.64], P2 ;  /* 0x000040009abd7fae */ /* 0x000fe2000912187c */
[----:B-1----:R-:W-:Y:S01]  /*13520*/  SEL R190, RZ, 0x4, !P1 ;  /* 0x00000004ffbe7807 */ /* 0x002fe20004800000 */
[----:B------:R-:W-:Y:S01]  /*13530*/  IMAD.X R160, R160, 0x1, R183, P3 ;  /* 0x00000001a0a07824 */ /* 0x000fe200018e06b7 */
[----:B------:R-:W-:Y:S01]  /*13540*/  ISETP.GT.AND P1, PT, R178, 0xf, PT ;  /* 0x0000000fb200780c */ /* 0x000fe20003f24270 */
[----:B------:R-:W2:Y:S01]  /*13550*/  LDL.LU R2, [R1+0xb8] ;  /* 0x0000b80001027983 */ /* 0x000ea20000300800 */
[----:B------:R-:W-:-:S02]  /*13560*/  SEL R190, R190, RZ, !P0 ;  /* 0x000000ffbebe7207 */ /* 0x000fc40004000000 */
[----:B------:R-:W-:Y:S01]  /*13570*/  IADD3 R158, P4, R158, R184, RZ ;  /* 0x000000b89e9e7210 */ /* 0x000fe20007f9e0ff */
[----:B------:R-:W-:Y:S01]  /*13580*/  IMAD.MOV.U32 R191, RZ, RZ, R160 ;  /* 0x000000ffffbf7224 */ /* 0x000fe200078e00a0 */
[----:B------:R-:W-:Y:S01]  /*13590*/  ISETP.NE.U32.AND P2, PT, R190, RZ, PT ;  /* 0x000000ffbe00720c */ /* 0x000fe20003f45070 */
[----:B------:R-:W2:Y:S01]  /*135a0*/  LDL.LU R0, [R1+0xbc] ;  /* 0x0000bc0001007983 */ /* 0x000ea20000300800 */
[----:B------:R-:W-:-:S04]  /*135b0*/  SEL R190, RZ, 0x4, !P1 ;  /* 0x00000004ffbe7807 */ /* 0x000fc80004800000 */
[----:B------:R-:W-:-:S04]  /*135c0*/  SEL R190, R190, RZ, !P0 ;  /* 0x000000ffbebe7207 */ /* 0x000fc80004000000 */
[----:B------:R-:W-:Y:S01]  /*135d0*/  ISETP.NE.U32.AND P1, PT, R190, RZ, PT ;  /* 0x000000ffbe00720c */ /* 0x000fe20003f25070 */
[----:B------:R-:W-:Y:S02]  /*135e0*/  IMAD.MOV.U32 R190, RZ, RZ, R179 ;  /* 0x000000ffffbe7224 */ /* 0x000fe400078e00b3 */
[----:B------:R-:W-:-:S03]  /*135f0*/  IMAD.X R159, R159, 0x1, R183, P4 ;  /* 0x000000019f9f7824 */ /* 0x000fc600020e06b7 */
[----:B------:R1:W-:Y:S07]  /*13600*/  LDGSTS.E [R189+0x8], desc[UR60][R190.64], P2 ;  /* 0x00008000bebd7fae */ /* 0x0003ee000912187c */
[----:B------:R-:W-:Y:S01]  /*13610*/  LDGSTS.E [R189+0xc], desc[UR60][R158.64], P1 ;  /* 0x0000c0009ebd7fae */ /* 0x000fe2000892187c */
        /* <DEDUP_REMOVED lines=18> */
[----:B------:R-:W-:Y:S02]  /*13740*/  ISETP.GT.AND P1, PT, R178, 0x2e, PT ;  /* 0x0000002eb200780c */ /* 0x000fe40003f24270 */
[----:B------:R-:W-:Y:S02]  /*13750*/  IADD3 R234, P3, R234, R184, RZ ;  /* 0x000000b8eaea7210 */ /* 0x000fe40007f7e0ff */
[----:B-1----:R-:W-:Y:S02]  /*13760*/  SEL R190, RZ, 0x4, !P1 ;  /* 0x00000004ffbe7807 */ /* 0x002fe40004800000 */
[----:B------:R-:W-:Y:S02]  /*13770*/  ISETP.GT.AND P1, PT, R178, 0x2f, PT ;  /* 0x0000002fb200780c */ /* 0x000fe40003f24270 */
[----:B------:R-:W-:-:S04]  /*13780*/  SEL R190, R190, RZ, !P0 ;  /* 0x000000ffbebe7207 */ /* 0x000fc80004000000 */
[----:B------:R-:W-:Y:S02]  /*13790*/  ISETP.NE.U32.AND P2, PT, R190, RZ, PT ;  /* 0x000000ffbe00720c */ /* 0x000fe40003f45070 */
[----:B------:R-:W-:Y:S01]  /*137a0*/  SEL R190, RZ, 0x4, !P1 ;  /* 0x00000004ffbe7807 */ /* 0x000fe20004800000 */
[----:B------:R-:W-:-:S03]  /*137b0*/  IMAD.X R233, R233, 0x1, R183, P3 ;  /* 0x00000001e9e97824 */ /* 0x000fc600018e06b7 */
[----:B------:R-:W-:Y:S02]  /*137c0*/  SEL R190, R190, RZ, !P0 ;  /* 0x000000ffbebe7207 */ /* 0x000fe40004000000 */
[----:B------:R-:W-:Y:S02]  /*137d0*/  IADD3 R236, P4, R236, R184, RZ ;  /* 0x000000b8ecec7210 */ /* 0x000fe40007f9e0ff */
[----:B------:R-:W-:Y:S01]  /*137e0*/  ISETP.NE.U32.AND P1, PT, R190, RZ, PT ;  /* 0x000000ffbe00720c */ /* 0x000fe20003f25070 */
[----:B------:R-:W-:Y:S01]  /*137f0*/  IMAD.MOV.U32 R190, RZ, RZ, R234 ;  /* 0x000000ffffbe7224 */ /* 0x000fe200078e00ea */
[----:B------:R-:W-:Y:S01]  /*13800*/  MOV R191, R233 ;  /* 0x000000e900bf7202 */ /* 0x000fe20000000f00 */
[----:B------:R-:W-:-:S04]  /*13810*/  IMAD.X R235, R235, 0x1, R183, P4 ;  /* 0x00000001ebeb7824 */ /* 0x000fc800020e06b7 */
        /* <DEDUP_REMOVED lines=67> */
[----:B------:R-:W-:Y:S04]  /*13c50*/  STL [R1+0x1a4], R223 ;  /* 0x0001a4df01007387 */ /* 0x000fe80000100800 */
[--C-:B--2---:R-:W-:Y:S02]  /*13c60*/  IMAD.X R182, R182, 0x1, R183.reuse, P4 ;  /* 0x00000001b6b67824 */ /* 0x104fe400020e06b7 */
[----:B---3--:R-:W-:-:S05]  /*13c70*/  IMAD.X R191, R191, 0x1, R183, P3 ;  /* 0x00000001bfbf7824 */ /* 0x008fca00018e06b7 */
[----:B------:R1:W-:Y:S04]  /*13c80*/  STL [R1+0x1a0], R191 ;  /* 0x0001a0bf01007387 */ /* 0x0003e80000100800 */
[----:B------:R2:W-:Y:S02]  /*13c90*/  LDGSTS.E [R189+0x18000], desc[UR60][R190.64], P2 ;  /* 0x18000000bebd7fae */ /* 0x0005e4000912187c */
[----:B--2---:R-:W-:Y:S02]  /*13ca0*/  IMAD.MOV.U32 R190, RZ, RZ, R6 ;  /* 0x000000ffffbe7224 */ /* 0x004fe400078e0006 */
[----:B-1----:R-:W-:-:S05]  /*13cb0*/  IMAD.MOV.U32 R191, RZ, RZ, R182 ;  /* 0x000000ffffbf7224 */ /* 0x002fca00078e00b6 */
[----:B------:R1:W-:Y:S01]  /*13cc0*/  LDGSTS.E [R189+0x18004], desc[UR60][R190.64], P1 ;  /* 0x18004000bebd7fae */ /* 0x0003e2000892187c */
[C---:B------:R-:W-:Y:S02]  /*13cd0*/  ISETP.GT.AND P1, PT, R178.reuse, 0x6e, PT ;  /* 0x0000006eb200780c */ /* 0x040fe40003f24270 */
[----:B------:R-:W-:Y:S02]  /*13ce0*/  IADD3 R3, P3, R3, R184, RZ ;  /* 0x000000b803037210 */ /* 0x000fe40007f7e0ff */
[----:B-1----:R-:W-:Y:S02]  /*13cf0*/  SEL R190, RZ, 0x4, !P1 ;  /* 0x00000004ffbe7807 */ /* 0x002fe40004800000 */
[----:B------:R-:W-:Y:S02]  /*13d00*/  ISETP.GT.AND P1, PT, R178, 0x6f, PT ;  /* 0x0000006fb200780c */ /* 0x000fe40003f24270 */
[----:B------:R-:W-:-:S04]  /*13d10*/  SEL R190, R190, RZ, !P0 ;  /* 0x000000ffbebe7207 */ /* 0x000fc80004000000 */
[----:B------:R-:W-:Y:S02]  /*13d20*/  ISETP.NE.U32.AND P2, PT, R190, RZ, PT ;  /* 0x000000ffbe00720c */ /* 0x000fe40003f45070 */
[----:B------:R-:W-:Y:S01]  /*13d30*/  SEL R190, RZ, 0x4, !P1 ;  /* 0x00000004ffbe7807 */ /* 0x000fe20004800000 */
[----:B------:R-:W-:-:S03]  /*13d40*/  IMAD.X R4, R4, 0x1, R183, P3 ;  /* 0x0000000104047824 */ /* 0x000fc600018e06b7 */
[----:B------:R-:W-:Y:S01]  /*13d50*/  SEL R190, R190, RZ, !P0 ;  /* 0x000000ffbebe7207 */ /* 0x000fe20004000000 */
[----:B------:R-:W-:Y:S01]  /*13d60*/  IMAD.MOV.U32 R191, RZ, RZ, R4 ;  /* 0x000000ffffbf7224 */ /* 0x000fe200078e0004 */
[----:B------:R-:W-:Y:S02]  /*13d70*/  IADD3 R0, P4, R0, R184, RZ ;  /* 0x000000b800007210 */ /* 0x000fe40007f9e0ff */
[----:B------:R-:W-:Y:S01]  /*13d80*/  ISETP.NE.U32.AND P1, PT, R190, RZ, PT ;  /* 0x000000ffbe00720c */ /* 0x000fe20003f25070 */
[----:B------:R-:W-:Y:S01]  /*13d90*/  IMAD.MOV.U32 R190, RZ, RZ, R3 ;  /* 0x000000ffffbe7224 */ /* 0x000fe200078e0003 */
[----:B------:R-:W-:Y:S04]  /*13da0*/  STL [R1+0x1ac], R6 ;  /* 0x0001ac0601007387 */ /* 0x000fe80000100800 */
[----:B------:R-:W-:Y:S04]  /*13db0*/  STL [R1+0x1a8], R182 ;  /* 0x0001a8b601007387 */ /* 0x000fe80000100800 */
[----:B------:R-:W-:Y:S04]  /*13dc0*/  STL [R1+0x1b4], R3 ;  /* 0x0001b40301007387 */ /* 0x000fe80000100800 */
[----:B------:R-:W-:Y:S04]  /*13dd0*/  STL [R1+0x1b0], R4 ;  /* 0x0001b00401007387 */ /* 0x000fe80000100800 */
[----:B------:R1:W-:Y:S04]  /*13de0*/  LDGSTS.E [R189+0x18008], desc[UR60][R190.64], P2 ;  /* 0x18008000bebd7fae */ /* 0x0003e8000912187c */
[----:B------:R2:W-:Y:S01]  /*13df0*/  STL [R1+0x1bc], R0 ;  /* 0x0001bc0001007387 */ /* 0x0005e20000100800 */
[----:B-1----:R-:W-:-:S02]  /*13e00*/  IMAD.MOV.U32 R190, RZ, RZ, R0 ;  /* 0x000000ffffbe7224 */ /* 0x002fc400078e0000 */
[----:B--2---:R-:W1:Y:S01]  /*13e10*/  S2R R0, SR_TID.X ;  /* 0x0000000000007919 */ /* 0x004e620000002100 */
[----:B------:R-:W-:-:S04]  /*13e20*/  IMAD.X R2, R2, 0x1, R183, P4 ;  /* 0x0000000102027824 */ /* 0x000fc800020e06b7 */
[----:B------:R-:W-:Y:S01]  /*13e30*/  IMAD.MOV.U32 R191, RZ, RZ, R2 ;  /* 0x000000ffffbf7224 */ /* 0x000fe200078e0002 */
[----:B------:R1:W-:Y:S04]  /*13e40*/  STL [R1+0x1b8], R2 ;  /* 0x0001b80201007387 */ /* 0x0003e80000100800 */
[----:B------:R2:W-:Y:S01]  /*13e50*/  LDGSTS.E [R189+0x1800c], desc[UR60][R190.64], P1 ;  /* 0x1800c000bebd7fae */ /* 0x0005e2000892187c */
[C---:B------:R-:W-:Y:S02]  /*13e60*/  ISETP.GT.AND P1, PT, R178.reuse, 0x10, PT ;  /* 0x00000010b200780c */ /* 0x040fe40003f24270 */
[----:B------:R-:W-:Y:S01]  /*13e70*/  ISETP.GT.AND P2, PT, R178, 0x11, PT ;  /* 0x00000011b200780c */ /* 0x000fe20003f44270 */
[----:B------:R-:W3:Y:S01]  /*13e80*/  LDL.LU R223, [R1+0xc4] ;  /* 0x0000c40001df7983 */ /* 0x000ee20000300800 */
[----:B------:R-:W-:-:S02]  /*13e90*/  IADD3 R157, P3, R157, R184, RZ ;  /* 0x000000b89d9d7210 */ /* 0x000fc40007f7e0ff */
[----:B------:R-:W-:Y:S01]  /*13ea0*/  IADD3 R161, P4, R161, R184, RZ ;  /* 0x000000b8a1a17210 */ /* 0x000fe20007f9e0ff */
[----:B------:R-:W4:Y:S01]  /*13eb0*/  LDL.LU R182, [R1+0xc8] ;  /* 0x0000c80001b67983 */ /* 0x000f220000300800 */
[----:B--2---:R-:W-:Y:S01]  /*13ec0*/  SEL R190, RZ, 0x4, !P1 ;  /* 0x00000004ffbe7807 */ /* 0x004fe20004800000 */
[C---:B-1----:R-:W-:Y:S01]  /*13ed0*/  IMAD.SHL.U32 R2, R0.reuse, 0x10, RZ ;  /* 0x0000001000027824 */ /* 0x042fe200078e00ff */
[----:B------:R-:W-:Y:S02]  /*13ee0*/  LOP3.LUT R0, R0, 0xff, RZ, 0xc0, !PT ;  /* 0x000000ff00007812 */ /* 0x000fe400078ec0ff */
[----:B------:R-:W-:Y:S01]  /*13ef0*/  SEL R189, RZ, 0x4, !P2 ;  /* 0x00000004ffbd7807 */ /* 0x000fe20005000000 */
[--C-:B------:R-:W-:Y:S01]  /*13f00*/  IMAD.X R163, R163, 0x1, R183.reuse, P3 ;  /* 0x00000001a3a37824 */ /* 0x100fe200018e06b7 */
[----:B------:R-:W-:Y:S01]  /*13f10*/  LOP3.LUT R2, R2, 0x70, RZ, 0xc0, !PT ;  /* 0x0000007002027812 */ /* 0x000fe200078ec0ff */
[----:B------:R-:W-:Y:S01]  /*13f20*/  IMAD.X R162, R162, 0x1, R183, P4 ;  /* 0x00000001a2a27824 */ /* 0x000fe200020e06b7 */
[----:B------:R-:W-:Y:S01]  /*13f30*/  SEL R190, R190, RZ, !P0 ;  /* 0x000000ffbebe7207 */ /* 0x000fe20004000000 */
[----:B------:R-:W2:Y:S02]  /*13f40*/  LDL.LU R6, [R1+0xcc] ;  /* 0x0000cc0001067983 */ /* 0x000ea40000300800 */
[----:B------:R-:W-:Y:S01]  /*13f50*/  IMAD R0, R0, 0x80, R2 ;  /* 0x0000008000007824 */ /* 0x000fe200078e0202 */
[----:B------:R-:W-:-:S02]  /*13f60*/  ISETP.NE.U32.AND P1, PT, R190, RZ, PT ;  /* 0x000000ffbe00720c */ /* 0x000fc40003f25070 */
[----:B------:R-:W-:Y:S01]  /*13f70*/  SEL R189, R189, RZ, !P0 ;  /* 0x000000ffbdbd7207 */ /* 0x000fe20004000000 */
[----:B------:R-:W-:Y:S01]  /*13f80*/  IMAD.MOV.U32 R191, RZ, RZ, R163 ;  /* 0x000000ffffbf7224 */ /* 0x000fe200078e00a3 */
[----:B------:R-:W-:Y:S01]  /*13f90*/  LOP3.LUT R0, R0, 0x40, RZ, 0x3c, !PT ;  /* 0x0000004000007812 */ /* 0x000fe200078e3cff */
[----:B------:R-:W4:Y:S01]  /*13fa0*/  LDL.LU R4, [R1+0xd0] ;  /* 0x0000d00001047983 */ /* 0x000f220000300800 */
[----:B------:R-:W-:Y:S01]  /*13fb0*/  ISETP.NE.U32.AND P2, PT, R189, RZ, PT ;  /* 0x000000ffbd00720c */ /* 0x000fe20003f45070 */
[----:B------:R-:W-:Y:S02]  /*13fc0*/  IMAD.MOV.U32 R190, RZ, RZ, R157 ;  /* 0x000000ffffbe7224 */ /* 0x000fe400078e009d */
[----:B------:R-:W-:Y:S01]  /*13fd0*/  VIADD R189, R0, UR5 ;  /* 0x0000000500bd7c36 */ /* 0x000fe20008000000 */
[-C--:B------:R-:W-:Y:S01]  /*13fe0*/  IADD3 R180, P3, R180, R184.reuse, RZ ;  /* 0x000000b8b4b47210 */ /* 0x080fe20007f7e0ff */
[----:B------:R-:W4:Y:S04]  /*13ff0*/  LDL.LU R3, [R1+0xd4] ;  /* 0x0000d40001037983 */ /* 0x000f280000300800 */
[----:B------:R1:W-:Y:S01]  /*14000*/  LDGSTS.E [R189], desc[UR60][R190.64], P1 ;  /* 0x00000000bebd7fae */ /* 0x0003e2000892187c */
[----:B------:R-:W-:Y:S01]  /*14010*/  ISETP.GT.AND P1, PT, R178, 0x12, PT ;  /* 0x00000012b200780c */ /* 0x000fe20003f24270 */
[----:B------:R-:W-:Y:S01]  /*14020*/  IMAD.X R167, R167, 0x1, R183, P3 ;  /* 0x00000001a7a77824 */ /* 0x000fe200018e06b7 */
[----:B------:R-:W-:Y:S01]  /*14030*/  IADD3 R165, P4, R165, R184, RZ ;  /* 0x000000b8a5a57210 */ /* 0x000fe20007f9e0ff */
[----:B------:R-:W4:Y:S01]  /*14040*/  LDL.LU R2, [R1+0xd8] ;  /* 0x0000d80001027983 */ /* 0x000f220000300800 */
[----:B-1----:R-:W-:-:S02]  /*14050*/  IMAD.MOV.U32 R190, RZ, RZ, R161 ;  /* 0x000000ffffbe7224 */ /* 0x002fc400078e00a1 */
[----:B------:R-:W-:Y:S01]  /*14060*/  IMAD.MOV.U32 R191, RZ, RZ, R162 ;  /* 0x000000ffffbf7224 */ /* 0x000fe200078e00a2 */
[----:B------:R-:W-:Y:S01]  /*14070*/  IADD3 R238, P3, R238, R184, RZ ;  /* 0x000000b8eeee7210 */ /* 0x000fe20007f7e0ff */
[----:B------:R-:W-:Y:S01]  /*14080*/  IMAD.X R166, R166, 0x1, R183, P4 ;  /* 0x00000001a6a67824 */ /* 0x000fe200020e06b7 */
[----:B------:R-:W4:Y:S04]  /*14090*/  LDL.LU R0, [R1+0xdc] ;  /* 0x0000dc0001007983 */ /* 0x000f280000300800 */
[----:B------:R1:W-:Y:S02]  /*140a0*/  LDGSTS.E [R189+0x4], desc[UR60][R190.64], P2 ;  /* 0x00004000bebd7fae */ /* 0x0003e4000912187c */
[----:B-1----:R-:W-:Y:S02]  /*140b0*/  SEL R190, RZ, 0x4, !P1 ;  /* 0x00000004ffbe7807 */ /* 0x002fe40004800000 */
[----:B------:R-:W-:-:S02]  /*140c0*/  ISETP.GT.AND P1, PT, R178, 0x13, PT ;  /* 0x00000013b200780c */ /* 0x000fc40003f24270 */
        /* <DEDUP_REMOVED lines=46> */
[----:B------:R-:W4:Y:S01]  /*143b0*/  LDL.LU R191, [R1+0xc0] ;  /* 0x0000c00001bf7983 */ /* 0x000f220000300800 */
        /* <DEDUP_REMOVED lines=10> */
[----:B------:R-:W-:Y:S01]  /*14460*/  STL [R1+0xc4], R223 ;  /* 0x0000c4df01007387 */ /* 0x000fe20000100800 */
[----:B--2---:R-:W-:-:S05]  /*14470*/  IADD3 R6, P4, R6, R184, RZ ;  /* 0x000000b806067210 */ /* 0x004fca0007f9e0ff */
[----:B----4-:R-:W-:Y:S01]  /*14480*/  IMAD.X R182, R182, 0x1, R183, P4 ;  /* 0x00000001b6b67824 */ /* 0x010fe200020e06b7 */
        /* <DEDUP_REMOVED lines=54> */
[----:B--2---:R-:W-:Y:S01]  /*147f0*/  IMAD.MOV.U32 R190, RZ, RZ, R6 ;  /* 0x000000ffffbe7224 */ /* 0x004fe200078e0006 */
[----:B-1----:R-:W-:-:S05]  /*14800*/  MOV R191, R182 ;  /* 0x000000b600bf7202 */ /* 0x002fca0000000f00 */
        /* <DEDUP_REMOVED lines=46> */
[----:B------:R-:W-:Y:S01]  /*14af0*/  IMAD.MOV.U32 R190, RZ, RZ, R164 ;  /* 0x000000ffffbe7224 */ /* 0x000fe200078e00a4 */
[----:B------:R-:W-:Y:S01]  /*14b00*/  ISETP.NE.U32.AND P2, PT, R189, RZ, PT ;  /* 0x000000ffbd00720c */ /* 0x000fe20003f45070 */
[----:B------:R-:W4:Y:S02]  /*14b10*/  LDL.LU R4, [R1+0xf0] ;  /* 0x0000f00001047983 */ /* 0x000f240000300800 */
[----:B------:R-:W-:Y:S01]  /*14b20*/  VIADD R189, R0, UR5 ;  /* 0x0000000500bd7c36 */ /* 0x000fe20008000000 */
[----:B------:R-:W-:Y:S01]  /*14b30*/  IADD3 R181, P3, R181, R184, RZ ;  /* 0x000000b8b5b57210 */ /* 0x000fe20007f7e0ff */
[----:B------:R-:W4:Y:S04]  /*14b40*/  LDL.LU R3, [R1+0xf4] ;  /* 0x0000f40001037983 */ /* 0x000f280000300800 */
[----:B------:R1:W-:Y:S01]  /*14b50*/  LDGSTS.E [R189], desc[UR60][R190.64], P1 ;  /* 0x00000000bebd7fae */ /* 0x0003e2000892187c */
[----:B------:R-:W-:-:S03]  /*14b60*/  ISETP.GT.AND P1, PT, R178, 0x16, PT ;  /* 0x00000016b200780c */ /* 0x000fc60003f24270 */
[----:B------:R-:W-:Y:S01]  /*14b70*/  LDGSTS.E [R189+0x4], desc[UR60][R168.64], P2 ;  /* 0x00004000a8bd7fae */ /* 0x000fe2000912187c */
[----:B------:R-:W-:Y:S01]  /*14b80*/  IADD3 R172, P4, R172, R184, RZ ;  /* 0x000000b8acac7210 */ /* 0x000fe20007f9e0ff */
[--C-:B------:R-:W-:Y:S02]  /*14b90*/  IMAD.X R174, R174, 0x1, R183.reuse, P3 ;  /* 0x00000001aeae7824 */ /* 0x100fe400018e06b7 */
[----:B------:R-:W4:Y:S01]  /*14ba0*/  LDL.LU R2, [R1+0xf8] ;  /* 0x0000f80001027983 */ /* 0x000f220000300800 */
[----:B-1----:R-:W-:Y:S01]  /*14bb0*/  SEL R190, RZ, 0x4, !P1 ;  /* 0x00000004ffbe7807 */ /* 0x002fe20004800000 */
[----:B------:R-:W-:Y:S01]  /*14bc0*/  IMAD.MOV.U32 R191, RZ, RZ, R174 ;  /* 0x000000ffffbf7224 */ /* 0x000fe200078e00ae */
[----:B------:R-:W-:Y:S01]  /*14bd0*/  ISETP.GT.AND P1, PT, R178, 0x17, PT ;  /* 0x00000017b200780c */ /* 0x000fe20003f24270 */
[----:B------:R-:W-:Y:S01]  /*14be0*/  IMAD.X R173, R173, 0x1, R183, P4 ;  /* 0x00000001adad7824 */ /* 0x000fe200020e06b7 */
[----:B------:R-:W-:Y:S01]  /*14bf0*/  SEL R190, R190, RZ, !P0 ;  /* 0x000000ffbebe7207 */ /* 0x000fe20004000000 */
[----:B------:R-:W4:Y:S03]  /*14c00*/  LDL.LU R0, [R1+0xfc] ;  /* 0x0000fc0001007983 */ /* 0x000f260000300800 */
[----:B------:R-:W-:-:S02]  /*14c10*/  ISETP.NE.U32.AND P2, PT, R190, RZ, PT ;  /* 0x000000ffbe00720c */ /* 0x000fc40003f45070 */
[----:B------:R-:W-:-:S04]  /*14c20*/  SEL R190, RZ, 0x4, !P1 ;  /* 0x00000004ffbe7807 */ /* 0x000fc80004800000 */
[----:B------:R-:W-:-:S04]  /*14c30*/  SEL R190, R190, RZ, !P0 ;  /* 0x000000ffbebe7207 */ /* 0x000fc80004000000 */
[----:B------:R-:W-:Y:S01]  /*14c40*/  ISETP.NE.U32.AND P1, PT, R190, RZ, PT ;  /* 0x000000ffbe00720c */ /* 0x000fe20003f25070 */
[----:B------:R-:W-:-:S05]  /*14c50*/  IMAD.MOV.U32 R190, RZ, RZ, R181 ;  /* 0x000000ffffbe7224 */ /* 0x000fca00078e00b5 */
        /* <DEDUP_REMOVED lines=165> */
[----:B-1----:R-:W-:-:S03]  /*156b0*/  IMAD.MOV.U32 R190, RZ, RZ, R175 ;  /* 0x000000ffffbe7224 */ /* 0x002fc600078e00af */
[----:B------:R-:W4:Y:S01]  /*156c0*/  LDL.LU R0, [R1+0x1c] ;  /* 0x00001c0001007983 */ /* 0x000f220000300800 */
[----:B------:R-:W-:-:S05]  /*156d0*/  IMAD.MOV.U32 R191, RZ, RZ, R176 ;  /* 0x000000ffffbf7224 */ /* 0x000fca00078e00b0 */
[----:B------:R1:W-:Y:S02]  /*156e0*/  LDGSTS.E [R189+0x4], desc[UR60][R190.64], P2 ;  /* 0x00004000bebd7fae */ /* 0x0003e4000912187c */
        /* <DEDUP_REMOVED lines=13> */
[----:B------:R1:W-:Y:S04]  /*157c0*/  LDGSTS.E [R189+0xc], desc[UR60][R190.64], P1 ;  /* 0x0000c000bebd7fae */ /* 0x0003e8000892187c */
[----:B------:R-:W4:Y:S01]  /*157d0*/  LDL.LU R191, [R1] ;  /* 0x0000000001bf7983 */ /* 0x000f220000300800 */
        /* <DEDUP_REMOVED lines=14> */
[----:B------:R-:W-:Y:S01]  /*158c0*/  IMAD.X R2, R2, 0x1, R183, P4 ;  /* 0x0000000102027824 */ /* 0x000fe200020e06b7 */
[----:B------:R-:W-:-:S05]  /*158d0*/  IADD3.X R191, R191, R183, RZ, P3, !PT ;  /* 0x000000b7bfbf7210 */ /* 0x000fca0001ffe4ff */
[----:B------:R1:W-:Y:S04]  /*158e0*/  STL [R1], R191 ;  /* 0x000000bf01007387 */ /* 0x0003e80000100800 */
        /* <DEDUP_REMOVED lines=63> */
[----:B------:R1:W-:Y:S01]  /*15ce0*/  STL [R1+0x10c], R6 ;  /* 0x00010c0601007387 */ /* 0x0003e20000100800 */
[----:B------:R-:W-:Y:S02]  /*15cf0*/  IMAD.MOV.U32 R191, RZ, RZ, R4 ;  /* 0x000000ffffbf7224 */ /* 0x000fe400078e0004 */
[----:B------:R-:W-:Y:S01]  /*15d00*/  ISETP.NE.U32.AND P1, PT, R190, RZ, PT ;  /* 0x000000ffbe00720c */ /* 0x000fe20003f25070 */
[----:B------:R2:W-:Y:S01]  /*15d10*/  STL [R1+0x108], R182 ;  /* 0x000108b601007387 */ /* 0x0005e20000100800 */
[----:B------:R-:W-:Y:S02]  /*15d20*/  IMAD.X R2, R2, 0x1, R183, P4 ;  /* 0x0000000102027824 */ /* 0x000fe400020e06b7 */
[----:B------:R-:W-:Y:S01]  /*15d30*/  IMAD.MOV.U32 R190, RZ, RZ, R3 ;  /* 0x000000ffffbe7224 */ /* 0x000fe200078e0003 */
        /* <DEDUP_REMOVED lines=59> */
[----:B------:R-:W2:Y:S04]  /*160f0*/  LDL.LU R182, [R1+0x20] ;  /* 0x0000200001b67983 */ /* 0x000ea80000300800 */
[----:B------:R-:W3:Y:S04]  /*16100*/  LDL.LU R6, [R1+0x24] ;  /* 0x0000240001067983 */ /* 0x000ee80000300800 */
[----:B------:R-:W4:Y:S04]  /*16110*/  LDL.LU R3, [R1+0x28] ;  /* 0x0000280001037983 */ /* 0x000f280000300800 */
[----:B------:R1:W-:Y:S02]  /*16120*/  LDGSTS.E [R189+0x1800c], desc[UR60][R190.64], P1 ;  /* 0x1800c000bebd7fae */ /* 0x0003e4000892187c */
[C---:B-1----:R-:W-:Y:S01]  /*16130*/  IMAD.SHL.U32 R2, R0.reuse, 0x10, RZ ;  /* 0x0000001000027824 */ /* 0x042fe200078e00ff */
[----:B------:R-:W-:-:S04]  /*16140*/  LOP3.LUT R0, R0, 0xff, RZ, 0xc0, !PT ;  /* 0x000000ff00007812 */ /* 0x000fc800078ec0ff */
[----:B------:R-:W-:-:S05]  /*16150*/  LOP3.LUT R2, R2, 0x70, RZ, 0xc0, !PT ;  /* 0x0000007002027812 */ /* 0x000fca00078ec0ff */
[----:B------:R-:W-:Y:S02]  /*16160*/  IMAD R0, R0, 0x80, R2 ;  /* 0x0000008000007824 */ /* 0x000fe400078e0202 */
[----:B------:R-:W4:Y:S01]  /*16170*/  LDL.LU R2, [R1+0x2c] ;  /* 0x00002c0001027983 */ /* 0x000f220000300800 */
[C---:B------:R-:W-:Y:S02]  /*16180*/  ISETP.GT.AND P1, PT, R178.reuse, 0x1c, PT ;  /* 0x0000001cb200780c */ /* 0x040fe40003f24270 */
[----:B------:R-:W-:Y:S01]  /*16190*/  ISETP.GT.AND P2, PT, R178, 0x1d, PT ;  /* 0x0000001db200780c */ /* 0x000fe20003f44270 */
[----:B------:R-:W4:Y:S01]  /*161a0*/  LDL.LU R4, [R1+0x34] ;  /* 0x0000340001047983 */ /* 0x000f220000300800 */
[----:B------:R-:W-:Y:S02]  /*161b0*/  SEL R190, RZ, 0x4, !P1 ;  /* 0x00000004ffbe7807 */ /* 0x000fe40004800000 */
[----:B------:R-:W-:Y:S02]  /*161c0*/  SEL R189, RZ, 0x4, !P2 ;  /* 0x00000004ffbd7807 */ /* 0x000fe40005000000 */
[----:B------:R-:W-:-:S02]  /*161d0*/  SEL R190, R190, RZ, !P0 ;  /* 0x000000ffbebe7207 */ /* 0x000fc40004000000 */
[-C--:B------:R-:W-:Y:S02]  /*161e0*/  IADD3 R197, P3, R197, R184.reuse, RZ ;  /* 0x000000b8c5c57210 */ /* 0x080fe40007f7e0ff */
[----:B------:R-:W-:Y:S02]  /*161f0*/  ISETP.NE.U32.AND P1, PT, R190, RZ, PT ;  /* 0x000000ffbe00720c */ /* 0x000fe40003f25070 */
[----:B------:R-:W-:Y:S01]  /*16200*/  SEL R189, R189, RZ, !P0 ;  /* 0x000000ffbdbd7207 */ /* 0x000fe20004000000 */
[----:B------:R-:W-:Y:S01]  /*16210*/  IMAD.X R196, R196, 0x1, R183, P3 ;  /* 0x00000001c4c47824 */ /* 0x000fe200018e06b7 */
[----:B------:R-:W-:Y:S02]  /*16220*/  LOP3.LUT R0, R0, 0x70, RZ, 0x3c, !PT ;  /* 0x0000007000007812 */ /* 0x000fe400078e3cff */
[----:B------:R-:W-:Y:S02]  /*16230*/  IADD3 R199, P4, R199, R184, RZ ;  /* 0x000000b8c7c77210 */ /* 0x000fe40007f9e0ff */
[----:B------:R-:W-:Y:S01]  /*16240*/  ISETP.NE.U32.AND P2, PT, R189, RZ, PT ;  /* 0x000000ffbd00720c */ /* 0x000fe20003f45070 */
[----:B------:R-:W-:-:S02]  /*16250*/  VIADD R189, R0, UR5 ;  /* 0x0000000500bd7c36 */ /* 0x000fc40008000000 */
[----:B------:R-:W-:Y:S01]  /*16260*/  IMAD.MOV.U32 R190, RZ, RZ, R197 ;  /* 0x000000ffffbe7224 */ /* 0x000fe200078e00c5 */
[----:B------:R-:W-:Y:S01]  /*16270*/  IADD3 R201, P3, R201, R184, RZ ;  /* 0x000000b8c9c97210 */ /* 0x000fe20007f7e0ff */
[----:B------:R-:W-:Y:S01]  /*16280*/  IMAD.MOV.U32 R191, RZ, RZ, R196 ;  /* 0x000000ffffbf7224 */ /* 0x000fe200078e00c4 */
[----:B------:R-:W4:Y:S01]  /*16290*/  LDL.LU R0, [R1+0x3c] ;  /* 0x00003c0001007983 */ /* 0x000f220000300800 */
[----:B------:R-:W-:-:S03]  /*162a0*/  IMAD.X R198, R198, 0x1, R183, P4 ;  /* 0x00000001c6c67824 */ /* 0x000fc600020e06b7 */
[----:B------:R1:W-:Y:S01]  /*162b0*/  LDGSTS.E [R189], desc[UR60][R190.64], P1 ;  /* 0x00000000bebd7fae */ /* 0x0003e2000892187c */
[----:B------:R-:W-:Y:S01]  /*162c0*/  ISETP.GT.AND P1, PT, R178, 0x1e, PT ;  /* 0x0000001eb200780c */ /* 0x000fe20003f24270 */
[----:B-1----:R-:W-:Y:S02]  /*162d0*/  IMAD.MOV.U32 R190, RZ, RZ, R199 ;  /* 0x000000ffffbe7224 */ /* 0x002fe400078e00c7 */
[----:B------:R-:W-:-:S05]  /*162e0*/  IMAD.MOV.U32 R191, RZ, RZ, R198 ;  /* 0x000000ffffbf7224 */ /* 0x000fca00078e00c6 */
[----:B------:R1:W-:Y:S02]  /*162f0*/  LDGSTS.E [R189+0x4], desc[UR60][R190.64], P2 ;  /* 0x00004000bebd7fae */ /* 0x0003e4000912187c */
        /* <DEDUP_REMOVED lines=25> */
[----:B--2---:R-:W-:Y:S01]  /*16490*/  IMAD.X R182, R182, 0x1, R183, P3 ;  /* 0x00000001b6b67824 */ /* 0x004fe200018e06b7 */
[----:B------:R-:W-:Y:S03]  /*164a0*/  STL [R1+0x24], R6 ;  /* 0x0000240601007387 */ /* 0x000fe60000100800 */
[----:B------:R-:W-:Y:S01]  /*164b0*/  IMAD.MOV.U32 R191, RZ, RZ, R182 ;  /* 0x000000ffffbf7224 */ /* 0x000fe200078e00b6 */
[----:B------:R1:W-:Y:S01]  /*164c0*/  STL [R1+0x20], R182 ;  /* 0x000020b601007387 */ /* 0x0003e20000100800 */
[----:B------:R-:W-:-:S05]  /*164d0*/  IMAD.MOV.U32 R190, RZ, RZ, R6 ;  /* 0x000000ffffbe7224 */ /* 0x000fca00078e0006 */
[----:B------:R2:W-:Y:S01]  /*164e0*/  LDGSTS.E [R189+0x8000], desc[UR60][R190.64], P2 ;  /* 0x08000000bebd7fae */ /* 0x0005e2000912187c */
[----:B----4-:R-:W-:-:S05]  /*164f0*/  IADD3 R2, P4, R2, R184, RZ ;  /* 0x000000b802027210 */ /* 0x010fca0007f9e0ff */
[----:B------:R-:W-:Y:S04]  /*16500*/  STL [R1+0x2c], R2 ;  /* 0x00002c0201007387 */ /* 0x000fe80000100800 */
[----:B-1----:R-:W3:Y:S01]  /*16510*/  LDL.LU R182, [R1+0x30] ;  /* 0x0000300001b67983 */ /* 0x002ee20000300800 */
[----:B------:R-:W-:-:S05]  /*16520*/  IMAD.X R3, R3, 0x1, R183, P4 ;  /* 0x0000000103037824 */ /* 0x000fca00020e06b7 */
[----:B------:R1:W-:Y:S04]  /*16530*/  STL [R1+0x28], R3 ;  /* 0x0000280301007387 */ /* 0x0003e80000100800 */
[----:B------:R-:W4:Y:S01]  /*16540*/  LDL.LU R6, [R1+0x38] ;  /* 0x0000380001067983 */ /* 0x000f220000300800 */
[----:B--2---:R-:W-:Y:S02]  /*16550*/  IMAD.MOV.U32 R190, RZ, RZ, R2 ;  /* 0x000000ffffbe7224 */ /* 0x004fe400078e0002 */
[----:B------:R-:W-:Y:S01]  /*16560*/  IMAD.MOV.U32 R191, RZ, RZ, R3 ;  /* 0x000000ffffbf7224 */ /* 0x000fe200078e0003 */
[----:B------:R-:W-:Y:S01]  /*16570*/  IADD3 R4, P3, R4, R184, RZ ;  /* 0x000000b804047210 */ /* 0x000fe20007f7e0ff */
[----:B-1----:R-:W2:Y:S04]  /*16580*/  LDL.LU R3, [R1+0x124] ;  /* 0x0001240001037983 */ /* 0x002ea80000300800 */
[----:B------:R1:W-:Y:S01]  /*16590*/  LDGSTS.E [R189+0x8004], desc[UR60][R190.64], P1 ;  /* 0x08004000bebd7fae */ /* 0x0003e2000892187c */
[----:B------:R-:W-:-:S02]  /*165a0*/  ISETP.GT.AND P1, PT, R178, 0x3e, PT ;  /* 0x0000003eb200780c */ /* 0x000fc40003f24270 */
[----:B------:R-:W-:Y:S01]  /*165b0*/  IADD3 R0, P4, R0, R184, RZ ;  /* 0x000000b800007210 */ /* 0x000fe20007f9e0ff */
[----:B------:R-:W2:Y:S01]  /*165c0*/  LDL.LU R2, [R1+0x12c] ;  /* 0x00012c0001027983 */ /* 0x000ea20000300800 */
[----:B-1----:R-:W-:Y:S02]  /*165d0*/  SEL R190, RZ, 0x4, !P1 ;  /* 0x00000004ffbe7807 */ /* 0x002fe40004800000 */
[----:B------:R-:W-:Y:S02]  /*165e0*/  ISETP.GT.AND P1, PT, R178, 0x3f, PT ;  /* 0x0000003fb200780c */ /* 0x000fe40003f24270 */
[----:B------:R-:W-:Y:S01]  /*165f0*/  SEL R190, R190, RZ, !P0 ;  /* 0x000000ffbebe7207 */ /* 0x000fe20004000000 */
[----:B------:R-:W-:Y:S03]  /*16600*/  STL [R1+0x34], R4 ;  /* 0x0000340401007387 */ /* 0x000fe60000100800 */
[----:B------:R-:W-:-:S02]  /*16610*/  ISETP.NE.U32.AND P2, PT, R190, RZ, PT ;  /* 0x000000ffbe00720c */ /* 0x000fc40003f45070 */
[----:B------:R-:W-:-:S04]  /*16620*/  SEL R190, RZ, 0x4, !P1 ;  /* 0x00000004ffbe7807 */ /* 0x000fc80004800000 */
[----:B------:R-:W-:-:S04]  /*16630*/  SEL R190, R190, RZ, !P0 ;  /* 0x000000ffbebe7207 */ /* 0x000fc80004000000 */
[----:B------:R-:W-:Y:S01]  /*16640*/  ISETP.NE.U32.AND P1, PT, R190, RZ, PT ;  /* 0x000000ffbe00720c */ /* 0x000fe20003f25070 */
[----:B------:R-:W-:Y:S02]  /*16650*/  IMAD.MOV.U32 R190, RZ, RZ, R4 ;  /* 0x000000ffffbe7224 */ /* 0x000fe400078e0004 */
[----:B---3--:R-:W-:-:S04]  /*16660*/  IMAD.X R182, R182, 0x1, R183, P3 ;  /* 0x00000001b6b67824 */ /* 0x008fc800018e06b7 */
[----:B------:R-:W-:Y:S01]  /*16670*/  IMAD.MOV.U32 R191, RZ, RZ, R182 ;  /* 0x000000ffffbf7224 */ /* 0x000fe200078e00b6 */
[----:B------:R1:W-:Y:S04]  /*16680*/  STL [R1+0x30], R182 ;  /* 0x000030b601007387 */ /* 0x0003e80000100800 */
[----:B------:R-:W-:Y:S01]  /*16690*/  STL [R1+0x3c], R0 ;  /* 0x00003c0001007387 */ /* 0x000fe20000100800 */
[----:B----4-:R-:W-:-:S03]  /*166a0*/  IMAD.X R6, R6, 0x1, R183, P4 ;  /* 0x0000000106067824 */ /* 0x010fc600020e06b7 */
[----:B------:R3:W-:Y:S04]  /*166b0*/  LDGSTS.E [R189+0x8008], desc[UR60][R190.64], P2 ;  /* 0x08008000bebd7fae */ /* 0x0007e8000912187c */
[----:B-1----:R-:W4:Y:S04]  /*166c0*/  LDL.LU R182, [R1+0x120] ;  /* 0x0001200001b67983 */ /* 0x002f280000300800 */
[----:B------:R1:W-:Y:S04]  /*166d0*/  STL [R1+0x38], R6 ;  /* 0x0000380601007387 */ /* 0x0003e80000100800 */
[----:B------:R-:W4:Y:S01]  /*166e0*/  LDL.LU R4, [R1+0x128] ;  /* 0x0001280001047983 */ /* 0x000f220000300800 */
[----:B---3--:R-:W-:-:S02]  /*166f0*/  IMAD.MOV.U32 R190, RZ, RZ, R0 ;  /* 0x000000ffffbe7224 */ /* 0x008fc400078e0000 */
[----:B------:R-:W-:Y:S01]  /*16700*/  IMAD.MOV.U32 R191, RZ, RZ, R6 ;  /* 0x000000ffffbf7224 */ /* 0x000fe200078e0006 */
[-C--:B--2---:R-:W-:Y:S02]  /*16710*/  IADD3 R3, P3, R3, R184.reuse, RZ ;  /* 0x000000b803037210 */ /* 0x084fe40007f7e0ff */
[----:B------:R-:W-:Y:S01]  /*16720*/  IADD3 R2, P4, R2, R184, RZ ;  /* 0x000000b802027210 */ /* 0x000fe20007f9e0ff */
[----:B-1----:R-:W2:Y:S04]  /*16730*/  LDL.LU R6, [R1+0x134] ;  /* 0x0001340001067983 */ /* 0x002ea80000300800 */
[----:B------:R1:W-:Y:S01]  /*16740*/  LDGSTS.E [R189+0x800c], desc[UR60][R190.64], P1 ;  /* 0x0800c000bebd7fae */ /* 0x0003e2000892187c */
[----:B------:R-:W-:-:S03]  /*16750*/  ISETP.GT.AND P1, PT, R178, 0x5c, PT ;  /* 0x0000005cb200780c */ /* 0x000fc60003f24270 */
[----:B------:R-:W3:Y:S01]  /*16760*/  LDL.LU R0, [R1+0x13c] ;  /* 0x00013c0001007983 */ /* 0x000ee20000300800 */
[----:B-1----:R-:W-:Y:S02]  /*16770*/  SEL R190, RZ, 0x4, !P1 ;  /* 0x00000004ffbe7807 */ /* 0x002fe40004800000 */
[----:B------:R-:W-:Y:S02]  /*16780*/  ISETP.GT.AND P1, PT, R178, 0x5d, PT ;  /* 0x0000005db200780c */ /* 0x000fe40003f24270 */
[----:B------:R-:W-:Y:S01]  /*16790*/  SEL R190, R190, RZ, !P0 ;  /* 0x000000ffbebe7207 */ /* 0x000fe20004000000 */
[----:B------:R-:W-:Y:S03]  /*167a0*/  STL [R1+0x124], R3 ;  /* 0x0001240301007387 */ /* 0x000fe60000100800 */
[----:B------:R-:W-:Y:S02]  /*167b0*/  ISETP.NE.U32.AND P2, PT, R190, RZ, PT ;  /* 0x000000ffbe00720c */ /* 0x000fe40003f45070 */
[----:B------:R-:W-:-:S04]  /*167c0*/  SEL R190, RZ, 0x4, !P1 ;  /* 0x00000004ffbe7807 */ /* 0x000fc80004800000 */
[----:B------:R-:W-:-:S04]  /*167d0*/  SEL R190, R190, RZ, !P0 ;  /* 0x000000ffbebe7207 */ /* 0x000fc80004000000 */
[----:B------:R-:W-:Y:S01]  /*167e0*/  ISETP.NE.U32.AND P1, PT, R190, RZ, PT ;  /* 0x000000ffbe00720c */ /* 0x000fe20003f25070 */
[----:B------:R-:W-:Y:S02]  /*167f0*/  IMAD.MOV.U32 R190, RZ, RZ, R3 ;  /* 0x000000ffffbe7224 */ /* 0x000fe400078e0003 */
[----:B----4-:R-:W-:-:S04]  /*16800*/  IMAD.X R182, R182, 0x1, R183, P3 ;  /* 0x00000001b6b67824 */ /* 0x010fc800018e06b7 */
[----:B------:R-:W-:Y:S01]  /*16810*/  IMAD.MOV.U32 R191, RZ, RZ, R182 ;  /* 0x000000ffffbf7224 */ /* 0x000fe200078e00b6 */
[----:B------:R1:W-:Y:S04]  /*16820*/  STL [R1+0x120], R182 ;  /* 0x000120b601007387 */ /* 0x0003e80000100800 */
[----:B------:R-:W-:Y:S01]  /*16830*/  STL [R1+0x12c], R2 ;  /* 0x00012c0201007387 */ /* 0x000fe20000100800 */
[----:B------:R-:W-:-:S03]  /*16840*/  IMAD.X R4, R4, 0x1, R183, P4 ;  /* 0x0000000104047824 */ /* 0x000fc600020e06b7 */
[----:B------:R4:W-:Y:S04]  /*16850*/  LDGSTS.E [R189+0x10000], desc[UR60][R190.64], P2 ;  /* 0x10000000bebd7fae */ /* 0x0009e8000912187c */
[----:B-1----:R-:W3:Y:S04]  /*16860*/  LDL.LU R182, [R1+0x130] ;  /* 0x0001300001b67983 */ /* 0x002ee80000300800 */
[----:B------:R1:W-:Y:S04]  /*16870*/  STL [R1+0x128], R4 ;  /* 0x0001280401007387 */ /* 0x0003e80000100800 */
[----:B------:R-:W3:Y:S01]  /*16880*/  LDL.LU R3, [R1+0x138] ;  /* 0x0001380001037983 */ /* 0x000ee20000300800 */
[----:B----4-:R-:W-:-:S02]  /*16890*/  IMAD.MOV.U32 R190, RZ, RZ, R2 ;  /* 0x000000ffffbe7224 */ /* 0x010fc400078e0002 */
[----:B------:R-:W-:Y:S01]  /*168a0*/  IMAD.MOV.U32 R191, RZ, RZ, R4 ;  /* 0x000000ffffbf7224 */ /* 0x000fe200078e0004 */
[-C--:B--2---:R-:W-:Y:S02]  /*168b0*/  IADD3 R6, P3, R6, R184.reuse, RZ ;  /* 0x000000b806067210 */ /* 0x084fe40007f7e0ff */
[----:B---3--:R-:W-:Y:S01]  /*168c0*/  IADD3 R0, P4, R0, R184, RZ ;  /* 0x000000b800007210 */ /* 0x008fe20007f9e0ff */
        /* <DEDUP_REMOVED lines=13> */
[----:B------:R-:W-:-:S04]  /*169a0*/  IMAD.X R182, R182, 0x1, R183, P3 ;  /* 0x00000001b6b67824 */ /* 0x000fc800018e06b7 */
[----:B------:R-:W-:Y:S01]  /*169b0*/  IMAD.MOV.U32 R191, RZ, RZ, R182 ;  /* 0x000000ffffbf7224 */ /* 0x000fe200078e00b6 */
[----:B------:R1:W-:Y:S04]  /*169c0*/  STL [R1+0x130], R182 ;  /* 0x000130b601007387 */ /* 0x0003e80000100800 */
[----:B------:R4:W-:Y:S01]  /*169d0*/  STL [R1+0x13c], R0 ;  /* 0x00013c0001007387 */ /* 0x0009e20000100800 */
[----:B------:R-:W-:-:S03]  /*169e0*/  IADD3.X R3, R3, R183, RZ, P4, !PT ;  /* 0x000000b703037210 */ /* 0x000fc600027fe4ff */
[----:B------:R2:W-:Y:S04]  /*169f0*/  LDGSTS.E [R189+0x10008], desc[UR60][R190.64], P2 ;  /* 0x10008000bebd7fae */ /* 0x0005e8000912187c */
[----:B-1----:R-:W3:Y:S04]  /*16a00*/  LDL.LU R182, [R1+0x220] ;  /* 0x0002200001b67983 */ /* 0x002ee80000300800 */
[----:B------:R1:W-:Y:S04]  /*16a10*/  STL [R1+0x138], R3 ;  /* 0x0001380301007387 */ /* 0x0003e80000100800 */
[----:B------:R-:W3:Y:S01]  /*16a20*/  LDL.LU R6, [R1+0x228] ;  /* 0x0002280001067983 */ /* 0x000ee20000300800 */
[----:B--2---:R-:W-:-:S03]  /*16a30*/  IMAD.MOV.U32 R190, RZ, RZ, R0 ;  /* 0x000000ffffbe7224 */ /* 0x004fc600078e0000 */
[----:B----4-:R-:W2:Y:S01]  /*16a40*/  LDL.LU R0, [R1+0x234] ;  /* 0x0002340001007983 */ /* 0x010ea20000300800 */
[----:B------:R-:W-:Y:S01]  /*16a50*/  IMAD.MOV.U32 R191, RZ, RZ, R3 ;  /* 0x000000ffffbf7224 */ /* 0x000fe200078e0003 */
[-C--:B------:R-:W-:Y:S02]  /*16a60*/  IADD3 R4, P3, R4, R184.reuse, RZ ;  /* 0x000000b804047210 */ /* 0x080fe40007f7e0ff */
[----:B---3--:R-:W-:Y:S01]  /*16a70*/  IADD3 R2, P4, R2, R184, RZ ;  /* 0x000000b802027210 */ /* 0x008fe20007f9e0ff */
[----:B-1----:R-:W3:Y:S04]  /*16a80*/  LDL.LU R3, [R1+0x23c] ;  /* 0x00023c0001037983 */ /* 0x002ee80000300800 */
[----:B------:R1:W-:Y:S01]  /*16a90*/  LDGSTS.E [R189+0x1000c], desc[UR60][R190.64], P1 ;  /* 0x1000c000bebd7fae */ /* 0x0003e2000892187c */
[----:B------:R-:W-:-:S04]  /*16aa0*/  ISETP.GT.AND P1, PT, R178, 0x7c, PT ;  /* 0x0000007cb200780c */ /* 0x000fc80003f24270 */
        /* <DEDUP_REMOVED lines=11> */
[----:B------:R1:W-:Y:S01]  /*16b60*/  STL [R1+0x220], R182 ;  /* 0x000220b601007387 */ /* 0x0003e20000100800 */
[----:B------:R-:W-:-:S03]  /*16b70*/  IMAD.X R6, R6, 0x1, R183, P4 ;  /* 0x0000000106067824 */ /* 0x000fc600020e06b7 */
[----:B------:R4:W-:Y:S04]  /*16b80*/  STL [R1+0x22c], R2 ;  /* 0x00022c0201007387 */ /* 0x0009e80000100800 */
[----:B------:R2:W-:Y:S04]  /*16b90*/  LDGSTS.E [R189+0x18000], desc[UR60][R190.64], P2 ;  /* 0x18000000bebd7fae */ /* 0x0005e8000912187c */
[----:B-1----:R-:W3:Y:S04]  /*16ba0*/  LDL.LU R182, [R1+0x230] ;  /* 0x0002300001b67983 */ /* 0x002ee80000300800 */
[----:B------:R1:W-:Y:S04]  /*16bb0*/  STL [R1+0x228], R6 ;  /* 0x0002280601007387 */ /* 0x0003e80000100800 */
[----:B------:R-:W3:Y:S01]  /*16bc0*/  LDL.LU R4, [R1+0x238] ;  /* 0x0002380001047983 */ /* 0x000ee20000300800 */
[----:B--2---:R-:W-:-:S02]  /*16bd0*/  IMAD.MOV.U32 R190, RZ, RZ, R2 ;  /* 0x000000ffffbe7224 */ /* 0x004fc400078e0002 */
[----:B------:R-:W-:Y:S01]  /*16be0*/  IMAD.MOV.U32 R191, RZ, RZ, R6 ;  /* 0x000000ffffbf7224 */ /* 0x000fe200078e0006 */
[----:B------:R-:W-:Y:S01]  /*16bf0*/  IADD3 R0, P3, R0, R184, RZ ;  /* 0x000000b800007210 */ /* 0x000fe20007f7e0ff */
[----:B----4-:R-:W2:Y:S04]  /*16c00*/  LDL.LU R2, [R1+0x244] ;  /* 0x0002440001027983 */ /* 0x010ea80000300800 */
[----:B------:R4:W-:Y:S01]  /*16c10*/  LDGSTS.E [R189+0x18004], desc[UR60][R190.64], P1 ;  /* 0x18004000bebd7fae */ /* 0x0009e2000892187c */
[----:B------:R-:W-:-:S03]  /*16c20*/  ISETP.GT.AND P1, PT, R178, 0x7e, PT ;  /* 0x0000007eb200780c */ /* 0x000fc60003f24270 */
[----:B-1----:R-:W2:Y:S01]  /*16c30*/  LDL.LU R6, [R1+0x264] ;  /* 0x0002640001067983 */ /* 0x002ea20000300800 */
[----:B----4-:R-:W-:Y:S02]  /*16c40*/  SEL R190, RZ, 0x4, !P1 ;  /* 0x00000004ffbe7807 */ /* 0x010fe40004800000 */
[----:B------:R-:W-:Y:S02]  /*16c50*/  ISETP.GT.AND P1, PT, R178, 0x7f, PT ;  /* 0x0000007fb200780c */ /* 0x000fe40003f24270 */
[----:B------:R-:W-:-:S04]  /*16c60*/  SEL R190, R190, RZ, !P0 ;  /* 0x000000ffbebe7207 */ /* 0x000fc80004000000 */
[----:B------:R-:W-:Y:S02]  /*16c70*/  ISETP.NE.U32.AND P2, PT, R190, RZ, PT ;  /* 0x000000ffbe00720c */ /* 0x000fe40003f45070 */
[----:B------:R-:W-:-:S04]  /*16c80*/  SEL R190, RZ, 0x4, !P1 ;  /* 0x00000004ffbe7807 */ /* 0x000fc80004800000 */
[----:B------:R-:W-:Y:S01]  /*16c90*/  SEL R190, R190, RZ, !P0 ;  /* 0x000000ffbebe7207 */ /* 0x000fe20004000000 */
[----:B------:R1:W-:Y:S03]  /*16ca0*/  STL [R1+0x234], R0 ;  /* 0x0002340001007387 */ /* 0x0003e60000100800 */
[----:B------:R-:W-:Y:S01]  /*16cb0*/  ISETP.NE.U32.AND P1, PT, R190, RZ, PT ;  /* 0x000000ffbe00720c */ /* 0x000fe20003f25070 */
[----:B------:R-:W-:Y:S02]  /*16cc0*/  IMAD.MOV.U32 R190, RZ, RZ, R0 ;  /* 0x000000ffffbe7224 */ /* 0x000fe400078e0000 */
[----:B-1----:R-:W1:Y:S01]  /*16cd0*/  S2R R0, SR_TID.X ;  /* 0x0000000000007919 */ /* 0x002e620000002100 */
[----:B---3--:R-:W-:Y:S02]  /*16ce0*/  IADD3 R3, P4, R3, R184, RZ ;  /* 0x000000b803037210 */ /* 0x008fe40007f9e0ff */
[----:B-1----:R-:W-:Y:S01]  /*16cf0*/  LOP3.LUT R0, R0, 0x7f, RZ, 0xc0, !PT ;  /* 0x0000007f00007812 */ /* 0x002fe200078ec0ff */
[----:B------:R-:W-:-:S04]  /*16d00*/  IMAD.X R182, R182, 0x1, R183, P3 ;  /* 0x00000001b6b67824 */ /* 0x000fc800018e06b7 */
[----:B------:R-:W-:Y:S01]  /*16d10*/  IMAD.MOV.U32 R191, RZ, RZ, R182 ;  /* 0x000000ffffbf7224 */ /* 0x000fe200078e00b6 */
[----:B------:R1:W-:Y:S01]  /*16d20*/  STL [R1+0x230], R182 ;  /* 0x000230b601007387 */ /* 0x0003e20000100800 */
[----:B------:R-:W-:-:S03]  /*16d30*/  IMAD.X R4, R4, 0x1, R183, P4 ;  /* 0x0000000104047824 */ /* 0x000fc600020e06b7 */
[----:B------:R3:W-:Y:S04]  /*16d40*/  LDGSTS.E [R189+0x18008], desc[UR60][R190.64], P2 ;  /* 0x18008000bebd7fae */ /* 0x0007e8000912187c */
[----:B------:R-:W-:Y:S04]  /*16d50*/  STL [R1+0x23c], R3 ;  /* 0x00023c0301007387 */ /* 0x000fe80000100800 */
[----:B-1----:R-:W4:Y:S01]  /*16d60*/  LDL.LU R182, [R1+0x240] ;  /* 0x0002400001b67983 */ /* 0x002f220000300800 */
[----:B---3--:R-:W-:Y:S02]  /*16d70*/  IMAD.MOV.U32 R190, RZ, RZ, R3 ;  /* 0x000000ffffbe7224 */ /* 0x008fe400078e0003 */
[----:B------:R-:W-:Y:S01]  /*16d80*/  IMAD.MOV.U32 R191, RZ, RZ, R4 ;  /* 0x000000ffffbf7224 */ /* 0x000fe200078e0004 */
[----:B------:R1:W-:Y:S04]  /*16d90*/  STL [R1+0x238], R4 ;  /* 0x0002380401007387 */ /* 0x0003e80000100800 */
[----:B------:R-:W3:Y:S04]  /*16da0*/  LDL.LU R223, [R1+0x260] ;  /* 0x0002600001df7983 */ /* 0x000ee80000300800 */
[----:B------:R1:W-:Y:S01]  /*16db0*/  LDGSTS.E [R189+0x1800c], desc[UR60][R190.64], P1 ;  /* 0x1800c000bebd7fae */ /* 0x0003e2000892187c */
[----:B------:R-:W-:-:S02]  /*16dc0*/  ISETP.GE.AND P1, PT, R0, R178, PT ;  /* 0x000000b20000720c */ /* 0x000fc40003f26270 */
[----:B--2---:R-:W-:Y:S01]  /*16dd0*/  IADD3 R6, P2, R6, R186, RZ ;  /* 0x000000ba06067210 */ /* 0x004fe20007f5e0ff */
[----:B------:R-:W-:Y:S01]  /*16de0*/  ULEA UR5, UR4, UR11, 0x10 ;  /* 0x0000000b04057291 */ /* 0x000fe2000f8e803f */
[----:B------:R-:W2:Y:S04]  /*16df0*/  LDL R191, [R1+0x444] ;  /* 0x0004440001bf7983 */ /* 0x000ea80000100800 */
[----:B-1----:R-:W2:Y:S04]  /*16e00*/  LDL.LU R4, [R1+0x280] ;  /* 0x0002800001047983 */ /* 0x002ea80000300800 */
[----:B------:R-:W2:Y:S04]  /*16e10*/  LDL.LU R0, [R1+0x284] ;  /* 0x0002840001007983 */ /* 0x000ea80000300800 */
[----:B------:R-:W2:Y:S04]  /*16e20*/  LDL.LU R189, [R1+0x2a0] ;  /* 0x0002a00001bd7983 */ /* 0x000ea80000300800 */
[----:B------:R-:W2:Y:S01]  /*16e30*/  LDL.LU R3, [R1+0x2a4] ;  /* 0x0002a40001037983 */ /* 0x000ea20000300800 */
[----:B------:R-:W-:-:S02]  /*16e40*/  SEL R178, RZ, 0x4, P1 ;  /* 0x00000004ffb27807 */ /* 0x000fc40000800000 */
[----:B------:R-:W-:Y:S01]  /*16e50*/  IADD3 R2, P1, R2, R186, RZ ;  /* 0x000000ba02027210 */ /* 0x000fe20007f3e0ff */
[----:B------:R-:W0:Y:S01]  /*16e60*/  LDGDEPBAR ;  /* 0x00000000000079af */ /* 0x000e220000000000 */
[----:B------:R-:W-:-:S04]  /*16e70*/  SEL R178, R178, RZ, !P0 ;  /* 0x000000ffb2b27207 */ /* 0x000fc80004000000 */
[----:B------:R-:W-:Y:S01]  /*16e80*/  ISETP.NE.U32.AND P0, PT, R178, RZ, PT ;  /* 0x000000ffb200720c */ /* 0x000fe20003f05070 */
[----:B------:R1:W-:Y:S01]  /*16e90*/  STL [R1+0x244], R2 ;  /* 0x0002440201007387 */ /* 0x0003e20000100800 */
[----:B------:R-:W-:Y:S02]  /*16ea0*/  IMAD.MOV.U32 R190, RZ, RZ, R2 ;  /* 0x000000ffffbe7224 */ /* 0x000fe400078e0002 */
[----:B----4-:R-:W-:-:S05]  /*16eb0*/  IMAD.X R182, R182, 0x1, R185, P1 ;  /* 0x00000001b6b67824 */ /* 0x010fca00008e06b9 */
[----:B------:R4:W-:Y:S01]  /*16ec0*/  STL [R1+0x240], R182 ;  /* 0x000240b601007387 */ /* 0x0009e20000100800 */
[----:B---3--:R-:W-:-:S03]  /*16ed0*/  IMAD.X R223, R223, 0x1, R185, P2 ;  /* 0x00000001dfdf7824 */ /* 0x008fc600010e06b9 */
[----:B------:R3:W-:Y:S04]  /*16ee0*/  STL [R1+0x264], R6 ;  /* 0x0002640601007387 */ /* 0x0007e80000100800 */
[----:B------:R3:W-:Y:S04]  /*16ef0*/  STL [R1+0x260], R223 ;  /* 0x000260df01007387 */ /* 0x0007e80000100800 */
[----:B-1----:R-:W3:Y:S01]  /*16f00*/  LDL.LU R2, [R1+0x2c4] ;  /* 0x0002c40001027983 */ /* 0x002ee20000300800 */
[----:B--2---:R-:W-:Y:S02]  /*16f10*/  VIADD R178, R191, UR5 ;  /* 0x00000005bfb27c36 */ /* 0x004fe40008000000 */
[----:B------:R-:W-:-:S02]  /*16f20*/  IMAD.MOV.U32 R191, RZ, RZ, R182 ;  /* 0x000000ffffbf7224 */ /* 0x000fc400078e00b6 */
[----:B----4-:R-:W2:Y:S01]  /*16f30*/  LDL.LU R182, [R1+0x2e4] ;  /* 0x0002e40001b67983 */ /* 0x010ea20000300800 */
[----:B------:R-:W-:-:S03]  /*16f40*/  IADD3 R0, P1, R0, R186, RZ ;  /* 0x000000ba00007210 */ /* 0x000fc60007f3e0ff */
[----:B------:R1:W-:Y:S02]  /*16f50*/  LDGSTS.E [R178+0x60000], desc[UR60][R190.64], P0 ;  /* 0x60000000beb27fae */ /* 0x0003e4000812187c */
[----:B------:R-:W-:Y:S01]  /*16f60*/  IMAD.X R4, R4, 0x1, R185, P1 ;  /* 0x0000000104047824 */ /* 0x000fe200008e06b9 */
[----:B------:R-:W-:Y:S01]  /*16f70*/  IADD3 R3, P2, R3, R186, RZ ;  /* 0x000000ba03037210 */ /* 0x000fe20007f5e0ff */
[----:B-1----:R-:W-:Y:S02]  /*16f80*/  IMAD.MOV.U32 R190, RZ, RZ, R6 ;  /* 0x000000ffffbe7224 */ /* 0x002fe400078e0006 */
[----:B------:R-:W-:Y:S01]  /*16f90*/  IMAD.MOV.U32 R191, RZ, RZ, R223 ;  /* 0x000000ffffbf7224 */ /* 0x000fe200078e00df */
[----:B---3--:R-:W3:Y:S01]  /*16fa0*/  LDL.LU R6, [R1+0x2c0] ;  /* 0x0002c00001067983 */ /* 0x008ee20000300800 */
[----:B------:R-:W-:-:S03]  /*16fb0*/  IMAD.X R189, R189, 0x1, R185, P2 ;  /* 0x00000001bdbd7824 */ /* 0x000fc600010e06b9 */
[----:B------:R-:W4:Y:S04]  /*16fc0*/  LDL.LU R223, [R1+0x2e0] ;  /* 0x0002e00001df7983 */ /* 0x000f280000300800 */
[----:B------:R1:W-:Y:S04]  /*16fd0*/  LDGSTS.E [R178+0x60400], desc[UR60][R190.64], P0 ;  /* 0x60400000beb27fae */ /* 0x0003e8000812187c */
[----:B------:R1:W-:Y:S04]  /*16fe0*/  STL [R1+0x284], R0 ;  /* 0x0002840001007387 */ /* 0x0003e80000100800 */
[----:B------:R1:W-:Y:S02]  /*16ff0*/  STL [R1+0x280], R4 ;  /* 0x0002800401007387 */ /* 0x0003e40000100800 */
[----:B-1----:R-:W-:-:S02]  /*17000*/  IMAD.MOV.U32 R190, RZ, RZ, R0 ;  /* 0x000000ffffbe7224 */ /* 0x002fc400078e0000 */
[----:B------:R1:W-:Y:S01]  /*17010*/  STL [R1+0x2a4], R3 ;  /* 0x0002a40301007387 */ /* 0x0003e20000100800 */
[----:B------:R-:W-:-:S03]  /*17020*/  IMAD.MOV.U32 R191, RZ, RZ, R4 ;  /* 0x000000ffffbf7224 */ /* 0x000fc600078e0004 */
[----:B------:R-:W4:Y:S04]  /*17030*/  LDL.LU R0, [R1+0x304] ;  /* 0x0003040001007983 */ /* 0x000f280000300800 */
[----:B------:R1:W-:Y:S04]  /*17040*/  STL [R1+0x2a0], R189 ;  /* 0x0002a0bd01007387 */ /* 0x0003e80000100800 */
[----:B------:R1:W-:Y:S04]  /*17050*/  LDGSTS.E [R178+0x60800], desc[UR60][R190.64], P0 ;  /* 0x60800000beb27fae */ /* 0x0003e8000812187c */
[----:B------:R-:W4:Y:S01]  /*17060*/  LDL.LU R4, [R1+0x324] ;  /* 0x0003240001047983 */ /* 0x000f220000300800 */
[----:B-1----:R-:W-:-:S03]  /*17070*/  IMAD.MOV.U32 R190, RZ, RZ, R3 ;  /* 0x000000ffffbe7224 */ /* 0x002fc600078e0003 */
[----:B------:R-:W4:Y:S01]  /*17080*/  LDL.LU R3, [R1+0x300] ;  /* 0x0003000001037983 */ /* 0x000f220000300800 */
[----:B------:R-:W-:-:S03]  /*17090*/  IMAD.MOV.U32 R191, RZ, RZ, R189 ;  /* 0x000000ffffbf7224 */ /* 0x000fc600078e00bd */
[----:B------:R-:W4:Y:S04]  /*170a0*/  LDL.LU R189, [R1+0x320] ;  /* 0x0003200001bd7983 */ /* 0x000f280000300800 */
[----:B------:R1:W-:Y:S01]  /*170b0*/  LDGSTS.E [R178+0x60c00], desc[UR60][R190.64], P0 ;  /* 0x60c00000beb27fae */ /* 0x0003e2000812187c */
[----:B------:R-:W-:-:S05]  /*170c0*/  IADD3 R2, P1, R2, R186, RZ ;  /* 0x000000ba02027210 */ /* 0x000fca0007f3e0ff */
[----:B------:R4:W-:Y:S01]  /*170d0*/  STL [R1+0x2c4], R2 ;  /* 0x0002c40201007387 */ /* 0x0009e20000100800 */
[----:B-1----:R-:W-:Y:S01]  /*170e0*/  IMAD.MOV.U32 R190, RZ, RZ, R2 ;  /* 0x000000ffffbe7224 */ /* 0x002fe200078e0002 */
[----:B--2---:R-:W-:Y:S01]  /*170f0*/  IADD3 R182, P2, R182, R186, RZ ;  /* 0x000000bab6b67210 */ /* 0x004fe20007f5e0ff */
[----:B---3--:R-:W-:-:S04]  /*17100*/  IMAD.X R6, R6, 0x1, R185, P1 ;  /* 0x0000000106067824 */ /* 0x008fc800008e06b9 */
[----:B----4-:R-:W-:Y:S01]  /*17110*/  IMAD.X R223, R223, 0x1, R185, P2 ;  /* 0x00000001dfdf7824 */ /* 0x010fe200010e06b9 */
[----:B------:R1:W-:Y:S01]  /*17120*/  STL [R1+0x2c0], R6 ;  /* 0x0002c00601007387 */ /* 0x0003e20000100800 */
[----:B------:R-:W-:-:S03]  /*17130*/  IMAD.MOV.U32 R191, RZ, RZ, R6 ;  /* 0x000000ffffbf7224 */ /* 0x000fc600078e0006 */
[----:B------:R2:W-:Y:S04]  /*17140*/  STL [R1+0x2e4], R182 ;  /* 0x0002e4b601007387 */ /* 0x0005e80000100800 */
[----:B------:R-:W3:Y:S04]  /*17150*/  LDL.LU R2, [R1+0x344] ;  /* 0x0003440001027983 */ /* 0x000ee80000300800 */
[----:B------:R4:W-:Y:S04]  /*17160*/  STL [R1+0x2e0], R223 ;  /* 0x0002e0df01007387 */ /* 0x0009e80000100800 */
[----:B------:R2:W-:Y:S01]  /*17170*/  LDGSTS.E [R178+0x61000], desc[UR60][R190.64], P0 ;  /* 0x61000000beb27fae */ /* 0x0005e2000812187c */
[----:B------:R-:W-:-:S03]  /*17180*/  IADD3 R0, P1, R0, R186, RZ ;  /* 0x000000ba00007210 */ /* 0x000fc60007f3e0ff */
[----:B-1----:R-:W3:Y:S01]  /*17190*/  LDL.LU R6, [R1+0x364] ;  /* 0x0003640001067983 */ /* 0x002ee20000300800 */
[----:B--2---:R-:W-:Y:S02]  /*171a0*/  IMAD.MOV.U32 R190, RZ, RZ, R182 ;  /* 0x000000ffffbe7224 */ /* 0x004fe400078e00b6 */
[----:B------:R-:W-:Y:S01]  /*171b0*/  IMAD.MOV.U32 R191, RZ, RZ, R223 ;  /* 0x000000ffffbf7224 */ /* 0x000fe200078e00df */
[----:B------:R-:W2:Y:S01]  /*171c0*/  LDL.LU R182, [R1+0x340] ;  /* 0x0003400001b67983 */ /* 0x000ea20000300800 */
[----:B------:R-:W-:-:S03]  /*171d0*/  IADD3 R4, P2, R4, R186, RZ ;  /* 0x000000ba04047210 */ /* 0x000fc60007f5e0ff */
[----:B----4-:R-:W4:Y:S04]  /*171e0*/  LDL.LU R223, [R1+0x360] ;  /* 0x0003600001df7983 */ /* 0x010f280000300800 */
[----:B------:R1:W-:Y:S01]  /*171f0*/  LDGSTS.E [R178+0x61400], desc[UR60][R190.64], P0 ;  /* 0x61400000beb27fae */ /* 0x0003e2000812187c */
[----:B------:R-:W-:-:S03]  /*17200*/  IMAD.X R3, R3, 0x1, R185, P1 ;  /* 0x0000000103037824 */ /* 0x000fc600008e06b9 */
[----:B------:R1:W-:Y:S01]  /*17210*/  STL [R1+0x304], R0 ;  /* 0x0003040001007387 */ /* 0x0003e20000100800 */
[----:B------:R-:W-:-:S03]  /*17220*/  IMAD.X R189, R189, 0x1, R185, P2 ;  /* 0x00000001bdbd7824 */ /* 0x000fc600010e06b9 */
[----:B------:R1:W-:Y:S02]  /*17230*/  STL [R1+0x300], R3 ;  /* 0x0003000301007387 */ /* 0x0003e40000100800 */
[----:B-1----:R-:W-:Y:S02]  /*17240*/  IMAD.MOV.U32 R190, RZ, RZ, R0 ;  /* 0x000000ffffbe7224 */ /* 0x002fe400078e0000 */
        /* <DEDUP_REMOVED lines=11> */
[----:B---3--:R-:W-:-:S05]  /*17300*/  IADD3 R2, P1, R2, R186, RZ ;  /* 0x000000ba02027210 */ /* 0x008fca0007f3e0ff */
[----:B------:R3:W-:Y:S01]  /*17310*/  STL [R1+0x344], R2 ;  /* 0x0003440201007387 */ /* 0x0007e20000100800 */
[----:B-1----:R-:W-:Y:S01]  /*17320*/  IMAD.MOV.U32 R190, RZ, RZ, R2 ;  /* 0x000000ffffbe7224 */ /* 0x002fe200078e0002 */
[----:B------:R-:W-:Y:S01]  /*17330*/  IADD3 R6, P2, R6, R186, RZ ;  /* 0x000000ba06067210 */ /* 0x000fe20007f5e0ff */
[----:B--2---:R-:W-:-:S04]  /*17340*/  IMAD.X R182, R182, 0x1, R185, P1 ;  /* 0x00000001b6b67824 */ /* 0x004fc800008e06b9 */
[----:B----4-:R-:W-:Y:S01]  /*17350*/  IMAD.X R223, R223, 0x1, R185, P2 ;  /* 0x00000001dfdf7824 */ /* 0x010fe200010e06b9 */
[----:B------:R1:W-:Y:S01]  /*17360*/  STL [R1+0x340], R182 ;  /* 0x000340b601007387 */ /* 0x0003e20000100800 */
[----:B------:R-:W-:-:S03]  /*17370*/  IMAD.MOV.U32 R191, RZ, RZ, R182 ;  /* 0x000000ffffbf7224 */ /* 0x000fc600078e00b6 */
[----:B------:R2:W-:Y:S04]  /*17380*/  STL [R1+0x364], R6 ;  /* 0x0003640601007387 */ /* 0x0005e80000100800 */
[----:B---3--:R-:W3:Y:S04]  /*17390*/  LDL.LU R2, [R1+0x3c4] ;  /* 0x0003c40001027983 */ /* 0x008ee80000300800 */
        /* <DEDUP_REMOVED lines=11> */
[----:B------:R-:W-:Y:S01]  /*17450*/  STL [R1+0x384], R0 ;  /* 0x0003840001007387 */ /* 0x000fe20000100800 */
[----:B------:R-:W-:-:S03]  /*17460*/  IMAD.X R189, R189, 0x1, R185, P2 ;  /* 0x00000001bdbd7824 */ /* 0x000fc600010e06b9 */
[----:B------:R1:W-:Y:S02]  /*17470*/  STL [R1+0x380], R4 ;  /* 0x0003800401007387 */ /* 0x0003e40000100800 */
[----:B-1----:R-:W-:Y:S02]  /*17480*/  IMAD.MOV.U32 R190, RZ, RZ, R0 ;  /* 0x000000ffffbe7224 */ /* 0x002fe400078e0000 */
[----:B------:R-:W-:Y:S01]  /*17490*/  STL [R1+0x3a4], R3 ;  /* 0x0003a40301007387 */ /* 0x000fe20000100800 */
        /* <DEDUP_REMOVED lines=11> */
[----:B-1----:R-:W-:Y:S01]  /*17550*/  IMAD.MOV.U32 R190, RZ, RZ, R2 ;  /* 0x000000ffffbe7224 */ /* 0x002fe200078e0002 */
[----:B------:R-:W-:Y:S01]  /*17560*/  IADD3 R182, P2, R182, R186, RZ ;  /* 0x000000bab6b67210 */ /* 0x000fe20007f5e0ff */
[----:B--2---:R-:W-:-:S04]  /*17570*/  IMAD.X R6, R6, 0x1, R185, P1 ;  /* 0x0000000106067824 */ /* 0x004fc800008e06b9 */
[----:B------:R-:W-:Y:S02]  /*17580*/  IMAD.MOV.U32 R191, RZ, RZ, R6 ;  /* 0x000000ffffbf7224 */ /* 0x000fe400078e0006 */
[----:B----4-:R-:W-:-:S03]  /*17590*/  IMAD.X R223, R223, 0x1, R185, P2 ;  /* 0x00000001dfdf7824 */ /* 0x010fc600010e06b9 */
[----:B------:R1:W-:Y:S04]  /*175a0*/  LDGSTS.E [R178+0x63000], desc[UR60][R190.64], P0 ;  /* 0x63000000beb27fae */ /* 0x0003e8000812187c */
[----:B------:R2:W-:Y:S04]  /*175b0*/  STL [R1+0x3c4], R2 ;  /* 0x0003c40201007387 */ /* 0x0005e80000100800 */
[----:B------:R3:W-:Y:S01]  /*175c0*/  STL [R1+0x3c0], R6 ;  /* 0x0003c00601007387 */ /* 0x0007e20000100800 */
[----:B-1----:R-:W-:Y:S02]  /*175d0*/  IMAD.MOV.U32 R190, RZ, RZ, R182 ;  /* 0x000000ffffbe7224 */ /* 0x002fe400078e00b6 */
[----:B------:R-:W-:Y:S01]  /*175e0*/  IMAD.MOV.U32 R191, RZ, RZ, R223 ;  /* 0x000000ffffbf7224 */ /* 0x000fe200078e00df */
[-C--:B------:R-:W-:Y:S01]  /*175f0*/  IADD3 R4, P1, R4, R186.reuse, RZ ;  /* 0x000000ba04047210 */ /* 0x080fe20007f3e0ff */
[----:B------:R1:W-:Y:S04]  /*17600*/  STL [R1+0x3e4], R182 ;  /* 0x0003e4b601007387 */ /* 0x0003e80000100800 */
[----:B--2---:R-:W2:Y:S04]  /*17610*/  LDL.LU R2, [R1+0x24c] ;  /* 0x00024c0001027983 */ /* 0x004ea80000300800 */
[----:B------:R4:W-:Y:S01]  /*17620*/  LDGSTS.E [R178+0x63400], desc[UR60][R190.64], P0 ;  /* 0x63400000beb27fae */ /* 0x0009e2000812187c */
[----:B------:R-:W-:-:S03]  /*17630*/  IADD3 R0, P2, R0, R186, RZ ;  /* 0x000000ba00007210 */ /* 0x000fc60007f5e0ff */
[----:B------:R4:W-:Y:S04]  /*17640*/  STL [R1+0x3e0], R223 ;  /* 0x0003e0df01007387 */ /* 0x0009e80000100800 */
[----:B---3--:R-:W3:Y:S01]  /*17650*/  LDL.LU R6, [R1+0x26c] ;  /* 0x00026c0001067983 */ /* 0x008ee20000300800 */
[----:B------:R-:W-:-:S03]  /*17660*/  IMAD.X R189, R189, 0x1, R185, P1 ;  /* 0x00000001bdbd7824 */ /* 0x000fc600008e06b9 */
[----:B-1----:R-:W3:Y:S01]  /*17670*/  LDL.LU R182, [R1+0x248] ;  /* 0x0002480001b67983 */ /* 0x002ee20000300800 */
[----:B----4-:R-:W-:Y:S02]  /*17680*/  IMAD.MOV.U32 R190, RZ, RZ, R4 ;  /* 0x000000ffffbe7224 */ /* 0x010fe400078e0004 */
[----:B------:R-:W-:Y:S01]  /*17690*/  IMAD.MOV.U32 R191, RZ, RZ, R189 ;  /* 0x000000ffffbf7224 */ /* 0x000fe200078e00bd */
[----:B------:R-:W4:Y:S01]  /*176a0*/  LDL.LU R223, [R1+0x268] ;  /* 0x0002680001df7983 */ /* 0x000f220000300800 */
[----:B------:R-:W-:-:S03]  /*176b0*/  IMAD.X R3, R3, 0x1, R185, P2 ;  /* 0x0000000103037824 */ /* 0x000fc600010e06b9 */
[----:B------:R1:W-:Y:S04]  /*176c0*/  STL [R1+0x404], R4 ;  /* 0x0004040401007387 */ /* 0x0003e80000100800 */
[----:B------:R-:W-:Y:S04]  /*176d0*/  STL [R1+0x400], R189 ;  /* 0x000400bd01007387 */ /* 0x000fe80000100800 */
[----:B------:R1:W-:Y:S04]  /*176e0*/  LDGSTS.E [R178+0x63800], desc[UR60][R190.64], P0 ;  /* 0x63800000beb27fae */ /* 0x0003e8000812187c */
[----:B------:R1:W-:Y:S04]  /*176f0*/  STL [R1+0x424], R0 ;  /* 0x0004240001007387 */ /* 0x0003e80000100800 */
[----:B------:R1:W-:Y:S02]  /*17700*/  STL [R1+0x420], R3 ;  /* 0x0004200301007387 */ /* 0x0003e40000100800 */
[----:B-1----:R-:W-:-:S02]  /*17710*/  IMAD.MOV.U32 R190, RZ, RZ, R0 ;  /* 0x000000ffffbe7224 */ /* 0x002fc400078e0000 */
[----:B------:R-:W4:Y:S01]  /*17720*/  LDL.LU R4, [R1+0x288] ;  /* 0x0002880001047983 */ /* 0x000f220000300800 */
[----:B------:R-:W-:-:S03]  /*17730*/  IMAD.MOV.U32 R191, RZ, RZ, R3 ;  /* 0x000000ffffbf7224 */ /* 0x000fc600078e0003 */
[----:B------:R-:W4:Y:S04]  /*17740*/  LDL.LU R0, [R1+0x28c] ;  /* 0x00028c0001007983 */ /* 0x000f280000300800 */
[----:B------:R-:W4:Y:S04]  /*17750*/  LDL.LU R189, [R1+0x2a8] ;  /* 0x0002a80001bd7983 */ /* 0x000f280000300800 */
[----:B------:R-:W4:Y:S04]  /*17760*/  LDL.LU R3, [R1+0x2ac] ;  /* 0x0002ac0001037983 */ /* 0x000f280000300800 */
[----:B------:R1:W-:Y:S04]  /*17770*/  LDGSTS.E [R178+0x63c00], desc[UR60][R190.64], P0 ;  /* 0x63c00000beb27fae */ /* 0x0003e8000812187c */
[----:B------:R-:W4:Y:S01]  /*17780*/  LDL R191, [R1+0x7cc] ;  /* 0x0007cc0001bf7983 */ /* 0x000f220000100800 */
[----:B--2---:R-:W-:-:S05]  /*17790*/  IADD3 R2, P1, R2, R186, RZ ;  /* 0x000000ba02027210 */ /* 0x004fca0007f3e0ff */
[----:B------:R2:W-:Y:S01]  /*177a0*/  STL [R1+0x24c], R2 ;  /* 0x00024c0201007387 */ /* 0x0005e20000100800 */
[----:B---3--:R-:W-:Y:S01]  /*177b0*/  IADD3 R6, P2, R6, R186, RZ ;  /* 0x000000ba06067210 */ /* 0x008fe20007f5e0ff */
[----:B------:R-:W-:-:S03]  /*177c0*/  IMAD.X R182, R182, 0x1, R185, P1 ;  /* 0x00000001b6b67824 */ /* 0x000fc600008e06b9 */
[----:B----4-:R-:W-:Y:S02]  /*177d0*/  IADD3.X R223, R223, R185, RZ, P2, !PT ;  /* 0x000000b9dfdf7210 */ /* 0x010fe400017fe4ff */
[----:B------:R3:W-:Y:S01]  /*177e0*/  STL [R1+0x248], R182 ;  /* 0x000248b601007387 */ /* 0x0007e20000100800 */
[----:B-1----:R-:W-:-:S03]  /*177f0*/  IMAD.MOV.U32 R190, RZ, RZ, R2 ;  /* 0x000000ffffbe7224 */ /* 0x002fc600078e0002 */
[----:B------:R1:W-:Y:S04]  /*17800*/  STL [R1+0x26c], R6 ;  /* 0x00026c0601007387 */ /* 0x0003e80000100800 */
[----:B------:R4:W-:Y:S04]  /*17810*/  STL [R1+0x268], R223 ;  /* 0x000268df01007387 */ /* 0x0009e80000100800 */
[----:B--2---:R-:W2:Y:S01]  /*17820*/  LDL.LU R2, [R1+0x2cc] ;  /* 0x0002cc0001027983 */ /* 0x004ea20000300800 */
[----:B------:R-:W-:-:S05]  /*17830*/  IADD3 R0, P1, R0, R186, RZ ;  /* 0x000000ba00007210 */ /* 0x000fca0007f3e0ff */
[--C-:B------:R-:W-:Y:S01]  /*17840*/  IMAD.X R4, R4, 0x1, R185.reuse, P1 ;  /* 0x0000000104047824 */ /* 0x100fe200008e06b9 */
[----:B------:R-:W-:Y:S01]  /*17850*/  IADD3 R3, P2, R3, R186, RZ ;  /* 0x000000ba03037210 */ /* 0x000fe20007f5e0ff */
[----:B------:R-:W-:Y:S02]  /*17860*/  VIADD R178, R191, UR5 ;  /* 0x00000005bfb27c36 */ /* 0x000fe40008000000 */
[----:B------:R-:W-:Y:S02]  /*17870*/  IMAD.MOV.U32 R191, RZ, RZ, R182 ;  /* 0x000000ffffbf7224 */ /* 0x000fe400078e00b6 */
[----:B---3--:R-:W3:Y:S04]  /*17880*/  LDL.LU R182, [R1+0x2ec] ;  /* 0x0002ec0001b67983 */ /* 0x008ee80000300800 */
[----:B------:R1:W-:Y:S01]  /*17890*/  LDGSTS.E [R178+0x60100], desc[UR60][R190.64], P0 ;  /* 0x60100000beb27fae */ /* 0x0003e2000812187c */
[----:B------:R-:W-:-:S02]  /*178a0*/  IMAD.X R189, R189, 0x1, R185, P2 ;  /* 0x00000001bdbd7824 */ /* 0x000fc400010e06b9 */
[----:B-1----:R-:W-:Y:S02]  /*178b0*/  IMAD.MOV.U32 R190, RZ, RZ, R6 ;  /* 0x000000ffffbe7224 */ /* 0x002fe400078e0006 */
[----:B------:R-:W-:Y:S01]  /*178c0*/  IMAD.MOV.U32 R191, RZ, RZ, R223 ;  /* 0x000000ffffbf7224 */ /* 0x000fe200078e00df */
[----:B------:R-:W3:Y:S04]  /*178d0*/  LDL.LU R6, [R1+0x2c8] ;  /* 0x0002c80001067983 */ /* 0x000ee80000300800 */
[----:B----4-:R-:W4:Y:S04]  /*178e0*/  LDL.LU R223, [R1+0x2e8] ;  /* 0x0002e80001df7983 */ /* 0x010f280000300800 */
        /* <DEDUP_REMOVED lines=15> */
[----:B--2---:R-:W-:-:S05]  /*179e0*/  IADD3 R2, P1, R2, R186, RZ ;  /* 0x000000ba02027210 */ /* 0x004fca0007f3e0ff */
[----:B------:R2:W-:Y:S01]  /*179f0*/  STL [R1+0x2cc], R2 ;  /* 0x0002cc0201007387 */ /* 0x0005e20000100800 */
[----:B-1----:R-:W-:Y:S01]  /*17a00*/  IMAD.MOV.U32 R190, RZ, RZ, R2 ;  /* 0x000000ffffbe7224 */ /* 0x002fe200078e0002 */
[----:B---3--:R-:W-:Y:S01]  /*17a10*/  IADD3 R182, P2, R182, R186, RZ ;  /* 0x000000bab6b67210 */ /* 0x008fe20007f5e0ff */
[----:B------:R-:W-:-:S04]  /*17a20*/  IMAD.X R6, R6, 0x1, R185, P1 ;  /* 0x0000000106067824 */ /* 0x000fc800008e06b9 */
[----:B----4-:R-:W-:Y:S01]  /*17a30*/  IMAD.X R223, R223, 0x1, R185, P2 ;  /* 0x00000001dfdf7824 */ /* 0x010fe200010e06b9 */
[----:B------:R1:W-:Y:S01]  /*17a40*/  STL [R1+0x2c8], R6 ;  /* 0x0002c80601007387 */ /* 0x0003e20000100800 */
[----:B------:R-:W-:-:S03]  /*17a50*/  IMAD.MOV.U32 R191, RZ, RZ, R6 ;  /* 0x000000ffffbf7224 */ /* 0x000fc600078e0006 */
[----:B------:R3:W-:Y:S04]  /*17a60*/  STL [R1+0x2ec], R182 ;  /* 0x0002ecb601007387 */ /* 0x0007e80000100800 */
[----:B--2---:R-:W2:Y:S04]  /*17a70*/  LDL.LU R2, [R1+0x34c] ;  /* 0x00034c0001027983 */ /* 0x004ea80000300800 */
[----:B------:R4:W-:Y:S04]  /*17a80*/  STL [R1+0x2e8], R223 ;  /* 0x0002e8df01007387 */ /* 0x0009e80000100800 */
[----:B------:R3:W-:Y:S01]  /*17a90*/  LDGSTS.E [R178+0x61100], desc[UR60][R190.64], P0 ;  /* 0x61100000beb27fae */ /* 0x0007e2000812187c */
[----:B------:R-:W-:-:S03]  /*17aa0*/  IADD3 R0, P1, R0, R186, RZ ;  /* 0x000000ba00007210 */ /* 0x000fc60007f3e0ff */
[----:B-1----:R-:W2:Y:S01]  /*17ab0*/  LDL.LU R6, [R1+0x36c] ;  /* 0x00036c0001067983 */ /* 0x002ea20000300800 */
[----:B---3--:R-:W-:Y:S02]  /*17ac0*/  IMAD.MOV.U32 R190, RZ, RZ, R182 ;  /* 0x000000ffffbe7224 */ /* 0x008fe400078e00b6 */
[----:B------:R-:W-:Y:S01]  /*17ad0*/  IMAD.MOV.U32 R191, RZ, RZ, R223 ;  /* 0x000000ffffbf7224 */ /* 0x000fe200078e00df */
[----:B------:R-:W3:Y:S01]  /*17ae0*/  LDL.LU R182, [R1+0x348] ;  /* 0x0003480001b67983 */ /* 0x000ee20000300800 */
        /* <DEDUP_REMOVED lines=22> */
[----:B------:R-:W-:Y:S01]  /*17c50*/  IADD3 R6, P2, R6, R186, RZ ;  /* 0x000000ba06067210 */ /* 0x000fe20007f5e0ff */
[----:B---3--:R-:W-:-:S04]  /*17c60*/  IMAD.X R182, R182, 0x1, R185, P1 ;  /* 0x00000001b6b67824 */ /* 0x008fc800008e06b9 */
        /* <DEDUP_REMOVED lines=32> */
[----:B-1----:R-:W-:Y:S01]  /*17e70*/  IMAD.MOV.U32 R190, RZ, RZ, R2 ;  /* 0x000000ffffbe7224 */ /* 0x002fe200078e0002 */
[----:B------:R-:W-:Y:S01]  /*17e80*/  IADD3 R182, P2, R182, R186, RZ ;  /* 0x000000bab6b67210 */ /* 0x000fe20007f5e0ff */
[----:B---3--:R-:W-:-:S04]  /*17e90*/  IMAD.X R6, R6, 0x1, R185, P1 ;  /* 0x0000000106067824 */ /* 0x008fc800008e06b9 */
        /* <DEDUP_REMOVED lines=36> */
[----:B------:R-:W-:-:S04]  /*180e0*/  IMAD.X R182, R182, 0x1, R185, P1 ;  /* 0x00000001b6b67824 */ /* 0x000fc800008e06b9 */
[----:B----4-:R-:W-:Y:S01]  /*180f0*/  IMAD.X R223, R223, 0x1, R185, P2 ;  /* 0x00000001dfdf7824 */ /* 0x010fe200010e06b9 */
        /* <DEDUP_REMOVED lines=21> */
[----:B------:R-:W-:Y:S01]  /*18250*/  IMAD.MOV.U32 R191, RZ, RZ, R4 ;  /* 0x000000ffffbf7224 */ /* 0x000fe200078e0004 */
[----:B------:R1:W-:Y:S04]  /*18260*/  STL [R1+0x2b4], R3 ;  /* 0x0002b40301007387 */ /* 0x0003e80000100800 */
        /* <DEDUP_REMOVED lines=20> */
[----:B------:R3:W-:Y:S04]  /*183b0*/  LDGSTS.E [R178+0x61200], desc[UR60][R190.64], P0 ;  /* 0x61200000beb27fae */ /* 0x0007e8000812187c */
[----:B-1----:R-:W2:Y:S01]  /*183c0*/  LDL.LU R6, [R1+0x374] ;  /* 0x0003740001067983 */ /* 0x002ea20000300800 */
[----:B------:R-:W-:Y:S01]  /*183d0*/  IADD3 R0, P1, R0, R186, RZ ;  /* 0x000000ba00007210 */ /* 0x000fe20007f3e0ff */
[----:B---3--:R-:W-:-:S02]  /*183e0*/  IMAD.MOV.U32 R190, RZ, RZ, R182 ;  /* 0x000000ffffbe7224 */ /* 0x008fc400078e00b6 */
[----:B------:R-:W-:Y:S01]  /*183f0*/  IMAD.MOV.U32 R191, RZ, RZ, R223 ;  /* 0x000000ffffbf7224 */ /* 0x000fe200078e00df */
[----:B------:R-:W3:Y:S01]  /*18400*/  LDL.LU R182, [R1+0x350] ;  /* 0x0003500001b67983 */ /* 0x000ee20000300800 */
[----:B------:R-:W-:-:S03]  /*18410*/  IADD3 R4, P2, R4, R186, RZ ;  /* 0x000000ba04047210 */ /* 0x000fc60007f5e0ff */
[----:B----4-:R-:W4:Y:S04]  /*18420*/  LDL.LU R223, [R1+0x370] ;  /* 0x0003700001df7983 */ /* 0x010f280000300800 */
[----:B------:R1:W-:Y:S01]  /*18430*/  LDGSTS.E [R178+0x61600], desc[UR60][R190.64], P0 ;  /* 0x61600000beb27fae */ /* 0x0003e2000812187c */
[----:B------:R-:W-:-:S03]  /*18440*/  IADD3.X R3, R3, R185, RZ, P1, !PT ;  /* 0x000000b903037210 */ /* 0x000fc60000ffe4ff */
[----:B------:R1:W-:Y:S01]  /*18450*/  STL [R1+0x314], R0 ;  /* 0x0003140001007387 */ /* 0x0003e20000100800 */
[----:B------:R-:W-:-:S03]  /*18460*/  IMAD.X R189, R189, 0x1, R185, P2 ;  /* 0x00000001bdbd7824 */ /* 0x000fc600010e06b9 */
[----:B------:R1:W-:Y:S02]  /*18470*/  STL [R1+0x310], R3 ;  /* 0x0003100301007387 */ /* 0x0003e40000100800 */
[----:B-1----:R-:W-:Y:S02]  /*18480*/  IMAD.MOV.U32 R190, RZ, RZ, R0 ;  /* 0x000000ffffbe7224 */ /* 0x002fe400078e0000 */
        /* <DEDUP_REMOVED lines=36> */
[----:B------:R-:W-:Y:S01]  /*186d0*/  IMAD.MOV.U32 R191, RZ, RZ, R4 ;  /* 0x000000ffffbf7224 */ /* 0x000fe200078e0004 */
[----:B------:R-:W-:Y:S04]  /*186e0*/  STL [R1+0x3b4], R3 ;  /* 0x0003b40301007387 */ /* 0x000fe80000100800 */
[----:B------:R1:W-:Y:S04]  /*186f0*/  LDGSTS.E [R178+0x62a00], desc[UR60][R190.64], P0 ;  /* 0x62a00000beb27fae */ /* 0x0003e8000812187c */
[----:B------:R-:W4:Y:S04]  /*18700*/  LDL.LU R4, [R1+0x414] ;  /* 0x0004140001047983 */ /* 0x000f280000300800 */
[----:B------:R1:W-:Y:S04]  /*18710*/  STL [R1+0x3b0], R189 ;  /* 0x0003b0bd01007387 */ /* 0x0003e80000100800 */
        /* <DEDUP_REMOVED lines=17> */
[----:B------:R-:W-:Y:S04]  /*18830*/  STL [R1+0x3f4], R182 ;  /* 0x0003f4b601007387 */ /* 0x000fe80000100800 */
[----:B--2---:R-:W2:Y:S01]  /*18840*/  LDL.LU R2, [R1+0x25c] ;  /* 0x00025c0001027983 */ /* 0x004ea20000300800 */
[----:B------:R-:W-:-:S03]  /*18850*/  IADD3 R4, P1, R4, R186, RZ ;  /* 0x000000ba04047210 */ /* 0x000fc60007f3e0ff */
[----:B------:R1:W-:Y:S04]  /*18860*/  LDGSTS.E [R178+0x63600], desc[UR60][R190.64], P0 ;  /* 0x63600000beb27fae */ /* 0x0003e8000812187c */
[----:B------:R4:W-:Y:S01]  /*18870*/  STL [R1+0x3f0], R223 ;  /* 0x0003f0df01007387 */ /* 0x0009e20000100800 */
[----:B------:R-:W-:-:S03]  /*18880*/  IADD3 R0, P2, R0, R186, RZ ;  /* 0x000000ba00007210 */ /* 0x000fc60007f5e0ff */
[----:B---3--:R-:W3:Y:S01]  /*18890*/  LDL.LU R6, [R1+0x27c] ;  /* 0x00027c0001067983 */ /* 0x008ee20000300800 */
[----:B------:R-:W-:-:S03]  /*188a0*/  IMAD.X R189, R189, 0x1, R185, P1 ;  /* 0x00000001bdbd7824 */ /* 0x000fc600008e06b9 */
[----:B----4-:R-:W4:Y:S01]  /*188b0*/  LDL.LU R223, [R1+0x258] ;  /* 0x0002580001df7983 */ /* 0x010f220000300800 */
[----:B-1----:R-:W-:Y:S02]  /*188c0*/  IMAD.MOV.U32 R190, RZ, RZ, R4 ;  /* 0x000000ffffbe7224 */ /* 0x002fe400078e0004 */
        /* <DEDUP_REMOVED lines=19> */
[----:B----4-:R-:W-:-:S04]  /*18a00*/  IMAD.X R223, R223, 0x1, R185, P1 ;  /* 0x00000001dfdf7824 */ /* 0x010fc800008e06b9 */
[----:B------:R-:W-:Y:S01]  /*18a10*/  IMAD.X R182, R182, 0x1, R185, P2 ;  /* 0x00000001b6b67824 */ /* 0x000fe200010e06b9 */
[----:B------:R3:W-:Y:S01]  /*18a20*/  STL [R1+0x258], R223 ;  /* 0x000258df01007387 */ /* 0x0007e20000100800 */
[----:B-1----:R-:W-:-:S03]  /*18a30*/  IMAD.MOV.U32 R190, RZ, RZ, R2 ;  /* 0x000000ffffbe7224 */ /* 0x002fc600078e0002 */
[----:B------:R-:W-:Y:S04]  /*18a40*/  STL [R1+0x27c], R6 ;  /* 0x00027c0601007387 */ /* 0x000fe80000100800 */
[----:B------:R1:W-:Y:S04]  /*18a50*/  STL [R1+0x278], R182 ;  /* 0x000278b601007387 */ /* 0x0003e80000100800 */
[----:B--2---:R-:W2:Y:S01]  /*18a60*/  LDL.LU R2, [R1+0x2dc] ;  /* 0x0002dc0001027983 */ /* 0x004ea20000300800 */
[----:B------:R-:W-:-:S05]  /*18a70*/  IADD3 R0, P1, R0, R186, RZ ;  /* 0x000000ba00007210 */ /* 0x000fca0007f3e0ff */
[----:B------:R-:W-:Y:S01]  /*18a80*/  IMAD.X R4, R4, 0x1, R185, P1 ;  /* 0x0000000104047824 */ /* 0x000fe200008e06b9 */
[----:B------:R-:W-:Y:S01]  /*18a90*/  IADD3 R3, P2, R3, R186, RZ ;  /* 0x000000ba03037210 */ /* 0x000fe20007f5e0ff */
[----:B------:R-:W-:Y:S02]  /*18aa0*/  VIADD R178, R191, UR5 ;  /* 0x00000005bfb27c36 */ /* 0x000fe40008000000 */
[----:B------:R-:W-:Y:S02]  /*18ab0*/  IMAD.MOV.U32 R191, RZ, RZ, R223 ;  /* 0x000000ffffbf7224 */ /* 0x000fe400078e00df */
[----:B---3--:R-:W3:Y:S04]  /*18ac0*/  LDL.LU R223, [R1+0x2fc] ;  /* 0x0002fc0001df7983 */ /* 0x008ee80000300800 */
[----:B------:R4:W-:Y:S01]  /*18ad0*/  LDGSTS.E [R178+0x60300], desc[UR60][R190.64], P0 ;  /* 0x60300000beb27fae */ /* 0x0009e2000812187c */
[----:B------:R-:W-:-:S02]  /*18ae0*/  IMAD.X R189, R189, 0x1, R185, P2 ;  /* 0x00000001bdbd7824 */ /* 0x000fc400010e06b9 */
[----:B----4-:R-:W-:Y:S02]  /*18af0*/  IMAD.MOV.U32 R190, RZ, RZ, R6 ;  /* 0x000000ffffbe7224 */ /* 0x010fe400078e0006 */
[----:B------:R-:W-:Y:S02]  /*18b00*/  IMAD.MOV.U32 R191, RZ, RZ, R182 ;  /* 0x000000ffffbf7224 */ /* 0x000fe400078e00b6 */
[----:B-1----:R-:W4:Y:S04]  /*18b10*/  LDL.LU R182, [R1+0x2d8] ;  /* 0x0002d80001b67983 */ /* 0x002f280000300800 */
[----:B------:R-:W4:Y:S04]  /*18b20*/  LDL.LU R6, [R1+0x2f8] ;  /* 0x0002f80001067983 */ /* 0x000f280000300800 */
[----:B------:R1:W-:Y:S04]  /*18b30*/  LDGSTS.E [R178+0x60700], desc[UR60][R190.64], P0 ;  /* 0x60700000beb27fae */ /* 0x0003e8000812187c */
[----:B------:R1:W-:Y:S04]  /*18b40*/  STL [R1+0x29c], R0 ;  /* 0x00029c0001007387 */ /* 0x0003e80000100800 */
[----:B------:R1:W-:Y:S02]  /*18b50*/  STL [R1+0x298], R4 ;  /* 0x0002980401007387 */ /* 0x0003e40000100800 */
[----:B-1----:R-:W-:-:S02]  /*18b60*/  IMAD.MOV.U32 R190, RZ, RZ, R0 ;  /* 0x000000ffffbe7224 */ /* 0x002fc400078e0000 */
        /* <DEDUP_REMOVED lines=13> */
[----:B------:R-:W-:Y:S01]  /*18c40*/  STL [R1+0x2dc], R2 ;  /* 0x0002dc0201007387 */ /* 0x000fe20000100800 */
[----:B---3--:R-:W-:Y:S01]  /*18c50*/  IADD3 R223, P2, R223, R186, RZ ;  /* 0x000000badfdf7210 */ /* 0x008fe20007f5e0ff */
[----:B----4-:R-:W-:-:S04]  /*18c60*/  IMAD.X R182, R182, 0x1, R185, P1 ;  /* 0x00000001b6b67824 */ /* 0x010fc800008e06b9 */
[----:B------:R-:W-:Y:S02]  /*18c70*/  IMAD.MOV.U32 R191, RZ, RZ, R182 ;  /* 0x000000ffffbf7224 */ /* 0x000fe400078e00b6 */
[----:B------:R-:W-:-:S03]  /*18c80*/  IMAD.X R6, R6, 0x1, R185, P2 ;  /* 0x0000000106067824 */ /* 0x000fc600010e06b9 */
[----:B------:R1:W-:Y:S04]  /*18c90*/  LDGSTS.E [R178+0x61300], desc[UR60][R190.64], P0 ;  /* 0x61300000beb27fae */ /* 0x0003e8000812187c */
[----:B------:R2:W-:Y:S04]  /*18ca0*/  STL [R1+0x2d8], R182 ;  /* 0x0002d8b601007387 */ /* 0x0005e80000100800 */
[----:B------:R-:W-:Y:S01]  /*18cb0*/  STL [R1+0x2fc], R223 ;  /* 0x0002fcdf01007387 */ /* 0x000fe20000100800 */
[----:B-1----:R-:W-:Y:S01]  /*18cc0*/  IMAD.MOV.U32 R190, RZ, RZ, R223 ;  /* 0x000000ffffbe7224 */ /* 0x002fe200078e00df */
[-C--:B------:R-:W-:Y:S01]  /*18cd0*/  IADD3 R0, P1, R0, R186.reuse, RZ ;  /* 0x000000ba00007210 */ /* 0x080fe20007f3e0ff */
[----:B------:R-:W-:Y:S01]  /*18ce0*/  IMAD.MOV.U32 R191, RZ, RZ, R6 ;  /* 0x000000ffffbf7224 */ /* 0x000fe200078e0006 */
[----:B--2---:R-:W2:Y:S04]  /*18cf0*/  LDL.LU R182, [R1+0x35c] ;  /* 0x00035c0001b67983 */ /* 0x004ea80000300800 */
[----:B------:R1:W-:Y:S01]  /*18d00*/  LDGSTS.E [R178+0x61700], desc[UR60][R190.64], P0 ;  /* 0x61700000beb27fae */ /* 0x0003e2000812187c */
[----:B------:R-:W-:-:S03]  /*18d10*/  IADD3 R4, P2, R4, R186, RZ ;  /* 0x000000ba04047210 */ /* 0x000fc60007f5e0ff */
[----:B------:R3:W-:Y:S04]  /*18d20*/  STL [R1+0x2f8], R6 ;  /* 0x0002f80601007387 */ /* 0x0007e80000100800 */
[----:B------:R-:W4:Y:S01]  /*18d30*/  LDL.LU R2, [R1+0x37c] ;  /* 0x00037c0001027983 */ /* 0x000f220000300800 */
[----:B-1----:R-:W-:Y:S02]  /*18d40*/  IMAD.MOV.U32 R190, RZ, RZ, R0 ;  /* 0x000000ffffbe7224 */ /* 0x002fe400078e0000 */
[----:B------:R-:W-:Y:S01]  /*18d50*/  IMAD.X R189, R189, 0x1, R185, P1 ;  /* 0x00000001bdbd7824 */ /* 0x000fe200008e06b9 */
[----:B---3--:R-:W5:Y:S03]  /*18d60*/  LDL.LU R6, [R1+0x800] ;  /* 0x0008000001067983 */ /* 0x008f660000300800 */
[----:B------:R-:W-:Y:S01]  /*18d70*/  IMAD.MOV.U32 R191, RZ, RZ, R189 ;  /* 0x000000ffffbf7224 */ /* 0x000fe200078e00bd */
[----:B------:R-:W3:Y:S01]  /*18d80*/  LDL.LU R223, [R1+0x378] ;  /* 0x0003780001df7983 */ /* 0x000ee20000300800 */
[----:B------:R-:W-:-:S03]  /*18d90*/  IMAD.X R3, R3, 0x1, R185, P2 ;  /* 0x0000000103037824 */ /* 0x000fc600010e06b9 */
[----:B------:R1:W-:Y:S04]  /*18da0*/  STL [R1+0x31c], R0 ;  /* 0x00031c0001007387 */ /* 0x0003e80000100800 */
[----:B------:R1:W-:Y:S04]  /*18db0*/  STL [R1+0x318], R189 ;  /* 0x000318bd01007387 */ /* 0x0003e80000100800 */
[----:B------:R1:W-:Y:S04]  /*18dc0*/  LDGSTS.E [R178+0x61b00], desc[UR60][R190.64], P0 ;  /* 0x61b00000beb27fae */ /* 0x0003e8000812187c */
[----:B------:R-:W-:Y:S04]  /*18dd0*/  STL [R1+0x33c], R4 ;  /* 0x00033c0401007387 */ /* 0x000fe80000100800 */
[----:B-1----:R-:W3:Y:S01]  /*18de0*/  LDL.LU R0, [R1+0x39c] ;  /* 0x00039c0001007983 */ /* 0x002ee20000300800 */
[----:B------:R-:W-:-:S02]  /*18df0*/  IMAD.MOV.U32 R190, RZ, RZ, R4 ;  /* 0x000000ffffbe7224 */ /* 0x000fc400078e0004 */
[----:B------:R-:W-:Y:S01]  /*18e00*/  IMAD.MOV.U32 R191, RZ, RZ, R3 ;  /* 0x000000ffffbf7224 */ /* 0x000fe200078e0003 */
[----:B------:R1:W-:Y:S04]  /*18e10*/  STL [R1+0x338], R3 ;  /* 0x0003380301007387 */ /* 0x0003e80000100800 */
[----:B------:R-:W3:Y:S04]  /*18e20*/  LDL.LU R189, [R1+0x3bc] ;  /* 0x0003bc0001bd7983 */ /* 0x000ee80000300800 */
[----:B------:R2:W-:Y:S04]  /*18e30*/  LDGSTS.E [R178+0x61f00], desc[UR60][R190.64], P0 ;  /* 0x61f00000beb27fae */ /* 0x0005e8000812187c */
[----:B-1----:R-:W5:Y:S04]  /*18e40*/  LDL.LU R3, [R1+0x7fc] ;  /* 0x0007fc0001037983 */ /* 0x002f680000300800 */
[----:B------:R-:W3:Y:S04]  /*18e50*/  LDL.LU R4, [R1+0x3b8] ;  /* 0x0003b80001047983 */ /* 0x000ee80000300800 */
[----:B------:R-:W3:Y:S01]  /*18e60*/  LDL.LU R191, [R1+0x358] ;  /* 0x0003580001bf7983 */ /* 0x000ee20000300800 */
[----:B--2---:R-:W-:-:S05]  /*18e70*/  IADD3 R182, P1, R182, R186, RZ ;  /* 0x000000bab6b67210 */ /* 0x004fca0007f3e0ff */
[----:B------:R-:W-:Y:S01]  /*18e80*/  IMAD.MOV.U32 R190, RZ, RZ, R182 ;  /* 0x000000ffffbe7224 */ /* 0x000fe200078e00b6 */
[----:B------:R1:W-:Y:S01]  /*18e90*/  STL [R1+0x35c], R182 ;  /* 0x00035cb601007387 */ /* 0x0003e20000100800 */
[----:B----4-:R-:W-:-:S05]  /*18ea0*/  IADD3 R2, P2, R2, R186, RZ ;  /* 0x000000ba02027210 */ /* 0x010fca0007f5e0ff */
[--C-:B---3--:R-:W-:Y:S02]  /*18eb0*/  IMAD.X R223, R223, 0x1, R185.reuse, P2 ;  /* 0x00000001dfdf7824 */ /* 0x108fe400010e06b9 */
[----:B------:R-:W-:-:S05]  /*18ec0*/  IMAD.X R191, R191, 0x1, R185, P1 ;  /* 0x00000001bfbf7824 */ /* 0x000fca00008e06b9 */
[----:B------:R2:W-:Y:S04]  /*18ed0*/  STL [R1+0x358], R191 ;  /* 0x000358bf01007387 */ /* 0x0005e80000100800 */
[----:B------:R3:W-:Y:S04]  /*18ee0*/  LDGSTS.E [R178+0x62300], desc[UR60][R190.64], P0 ;  /* 0x62300000beb27fae */ /* 0x0007e8000812187c */
[----:B------:R4:W-:Y:S04]  /*18ef0*/  STL [R1+0x37c], R2 ;  /* 0x00037c0201007387 */ /* 0x0009e80000100800 */
[----:B-1----:R-:W4:Y:S01]  /*18f00*/  LDL.LU R182, [R1+0x3fc] ;  /* 0x0003fc0001b67983 */ /* 0x002f220000300800 */
[----:B---3--:R-:W-:-:S02]  /*18f10*/  IMAD.MOV.U32 R190, RZ, RZ, R2 ;  /* 0x000000ffffbe7224 */ /* 0x008fc400078e0002 */
[----:B--2---:R-:W-:Y:S01]  /*18f20*/  IMAD.MOV.U32 R191, RZ, RZ, R223 ;  /* 0x000000ffffbf7224 */ /* 0x004fe200078e00df */
[----:B------:R1:W-:Y:S04]  /*18f30*/  STL [R1+0x378], R223 ;  /* 0x000378df01007387 */ /* 0x0003e80000100800 */
[----:B----4-:R-:W2:Y:S04]  /*18f40*/  LDL.LU R2, [R1+0x3f8] ;  /* 0x0003f80001027983 */ /* 0x010ea80000300800 */
[----:B------:R3:W-:Y:S04]  /*18f50*/  LDGSTS.E [R178+0x62700], desc[UR60][R190.64], P0 ;  /* 0x62700000beb27fae */ /* 0x0007e8000812187c */
[----:B-1----:R-:W4:Y:S04]  /*18f60*/  LDL.LU R223, [R1+0x43c] ;  /* 0x00043c0001df7983 */ /* 0x002f280000300800 */
[----:B------:R-:W2:Y:S01]  /*18f70*/  LDL.LU R191, [R1+0x398] ;  /* 0x0003980001bf7983 */ /* 0x000ea20000300800 */
[----:B------:R-:W-:-:S02]  /*18f80*/  IADD3 R0, P1, R0, R186, RZ ;  /* 0x000000ba00007210 */ /* 0x000fc40007f3e0ff */
[----:B------:R-:W-:-:S03]  /*18f90*/  IADD3 R189, P2, R189, R186, RZ ;  /* 0x000000babdbd7210 */ /* 0x000fc60007f5e0ff */
[----:B---3--:R-:W-:Y:S02]  /*18fa0*/  IMAD.MOV.U32 R190, RZ, RZ, R0 ;  /* 0x000000ffffbe7224 */ /* 0x008fe400078e0000 */
[--C-:B------:R-:W-:Y:S01]  /*18fb0*/  IMAD.X R4, R4, 0x1, R185.reuse, P2 ;  /* 0x0000000104047824 */ /* 0x100fe200010e06b9 */
[----:B------:R1:W-:Y:S01]  /*18fc0*/  STL [R1+0x39c], R0 ;  /* 0x00039c0001007387 */ /* 0x0003e20000100800 */
[----:B--2---:R-:W-:-:S05]  /*18fd0*/  IMAD.X R191, R191, 0x1, R185, P1 ;  /* 0x00000001bfbf7824 */ /* 0x004fca00008e06b9 */
[----:B------:R2:W-:Y:S04]  /*18fe0*/  STL [R1+0x398], R191 ;  /* 0x000398bf01007387 */ /* 0x0005e80000100800 */
[----:B------:R3:W-:Y:S04]  /*18ff0*/  LDGSTS.E [R178+0x62b00], desc[UR60][R190.64], P0 ;  /* 0x62b00000beb27fae */ /* 0x0007e8000812187c */
[----:B------:R-:W-:Y:S04]  /*19000*/  STL [R1+0x3bc], R189 ;  /* 0x0003bcbd01007387 */ /* 0x000fe80000100800 */
[----:B-1----:R-:W4:Y:S01]  /*19010*/  LDL.LU R0, [R1+0x438] ;  /* 0x0004380001007983 */ /* 0x002f220000300800 */
[----:B---3--:R-:W-:-:S02]  /*19020*/  IMAD.MOV.U32 R190, RZ, RZ, R189 ;  /* 0x000000ffffbe7224 */ /* 0x008fc400078e00bd */
[----:B--2---:R-:W-:Y:S01]  /*19030*/  IMAD.MOV.U32 R191, RZ, RZ, R4 ;  /* 0x000000ffffbf7224 */ /* 0x004fe200078e0004 */
[----:B------:R1:W-:Y:S04]  /*19040*/  STL [R1+0x3b8], R4 ;  /* 0x0003b80401007387 */ /* 0x0003e80000100800 */
[----:B------:R2:W-:Y:S04]  /*19050*/  LDGSTS.E [R178+0x62f00], desc[UR60][R190.64], P0 ;  /* 0x62f00000beb27fae */ /* 0x0005e8000812187c */
[----:B-1----:R-:W5:Y:S04]  /*19060*/  LDL.LU R4, [R1+0x7f8] ;  /* 0x0007f80001047983 */ /* 0x002f680000300800 */
[----:B------:R-:W3:Y:S04]  /*19070*/  LDL R189, [R1+0x448] ;  /* 0x0004480001bd7983 */ /* 0x000ee80000100800 */
[----:B------:R-:W4:Y:S04]  /*19080*/  LDL.LU R190, [R1+0x3d8] ;  /* 0x0003d80001be7983 */ /* 0x000f280000300800 */
[----:B------:R-:W2:Y:S01]  /*19090*/  LDL.LU R191, [R1+0x3dc] ;  /* 0x0003dc0001bf7983 */ /* 0x000ea20000300800 */
[----:B------:R-:W-:-:S04]  /*190a0*/  IADD3 R182, P2, R182, R186, RZ ;  /* 0x000000bab6b67210 */ /* 0x000fc80007f5e0ff */
[----:B------:R-:W-:Y:S02]  /*190b0*/  IADD3.X R2, R2, R185, RZ, P2, !PT ;  /* 0x000000b902027210 */ /* 0x000fe400017fe4ff */
[----:B--2---:R-:W-:-:S05]  /*190c0*/  IADD3 R191, P1, R191, R186, RZ ;  /* 0x000000babfbf7210 */ /* 0x004fca0007f3e0ff */
[----:B----4-:R-:W-:Y:S01]  /*190d0*/  IMAD.X R190, R190, 0x1, R185, P1 ;  /* 0x00000001bebe7824 */ /* 0x010fe200008e06b9 */
[----:B------:R1:W-:Y:S04]  /*190e0*/  STL [R1+0x3dc], R191 ;  /* 0x0003dcbf01007387 */ /* 0x0003e80000100800 */
[----:B------:R2:W-:Y:S01]  /*190f0*/  STL [R1+0x3d8], R190 ;  /* 0x0003d8be01007387 */ /* 0x0005e20000100800 */
[----:B-1----:R-:W-:-:S04]  /*19100*/  LOP3.LUT R191, R191, R190, RZ, 0x3c, !PT ;  /* 0x000000bebfbf7212 */ /* 0x002fc800078e3cff */
[----:B--2---:R-:W-:-:S04]  /*19110*/  LOP3.LUT R190, R191, R190, RZ, 0x3c, !PT ;  /* 0x000000bebfbe7212 */ /* 0x004fc800078e3cff */
[----:B------:R-:W-:Y:S01]  /*19120*/  LOP3.LUT R191, R191, R190, RZ, 0x3c, !PT ;  /* 0x000000bebfbf7212 */ /* 0x000fe200078e3cff */
[----:B------:R-:W-:Y:S04]  /*19130*/  STL [R1+0x3fc], R182 ;  /* 0x0003fcb601007387 */ /* 0x000fe80000100800 */
[----:B------:R1:W-:Y:S04]  /*19140*/  LDGSTS.E [R178+0x63300], desc[UR60][R190.64], P0 ;  /* 0x63300000beb27fae */ /* 0x0003e8000812187c */
[----:B------:R2:W-:Y:S01]  /*19150*/  STL [R1+0x3f8], R2 ;  /* 0x0003f80201007387 */ /* 0x0005e20000100800 */
[----:B-1----:R-:W-:-:S02]  /*19160*/  IMAD.MOV.U32 R190, RZ, RZ, R182 ;  /* 0x000000ffffbe7224 */ /* 0x002fc400078e00b6 */
[----:B------:R-:W-:Y:S02]  /*19170*/  IMAD.MOV.U32 R191, RZ, RZ, R2 ;  /* 0x000000ffffbf7224 */ /* 0x000fe400078e0002 */
[----:B--2---:R-:W5:Y:S04]  /*19180*/  LDL.LU R2, [R1+0x7f4] ;  /* 0x0007f40001027983 */ /* 0x004f680000300800 */
[----:B------:R-:W2:Y:S04]  /*19190*/  LDL.LU R182, [R1+0x7f0] ;  /* 0x0007f00001b67983 */ /* 0x000ea80000300800 */
[----:B------:R1:W-:Y:S04]  /*191a0*/  LDGSTS.E [R178+0x63700], desc[UR60][R190.64], P0 ;  /* 0x63700000beb27fae */ /* 0x0003e8000812187c */
[----:B------:R-:W4:Y:S04]  /*191b0*/  LDL.LU R190, [R1+0x418] ;  /* 0x0004180001be7983 */ /* 0x000f280000300800 */
[----:B------:R-:W1:Y:S01]  /*191c0*/  LDL.LU R191, [R1+0x41c] ;  /* 0x00041c0001bf7983 */ /* 0x000e620000300800 */
[----:B------:R-:W-:-:S05]  /*191d0*/  IADD3 R223, P2, R223, R186, RZ ;  /* 0x000000badfdf7210 */ /* 0x000fca0007f5e0ff */
[----:B------:R-:W-:Y:S01]  /*191e0*/  IMAD.X R0, R0, 0x1, R185, P2 ;  /* 0x0000000100007824 */ /* 0x000fe200010e06b9 */
[----:B-1----:R-:W-:-:S05]  /*191f0*/  IADD3 R191, P1, R191, R186, RZ ;  /* 0x000000babfbf7210 */ /* 0x002fca0007f3e0ff */
[----:B----4-:R-:W-:Y:S01]  /*19200*/  IMAD.X R190, R190, 0x1, R185, P1 ;  /* 0x00000001bebe7824 */ /* 0x010fe200008e06b9 */
[----:B------:R1:W-:Y:S04]  /*19210*/  STL [R1+0x41c], R191 ;  /* 0x00041cbf01007387 */ /* 0x0003e80000100800 */
[----:B------:R4:W-:Y:S01]  /*19220*/  STL [R1+0x418], R190 ;  /* 0x000418be01007387 */ /* 0x0009e20000100800 */
[----:B-1----:R-:W-:-:S04]  /*19230*/  LOP3.LUT R191, R191, R190, RZ, 0x3c, !PT ;  /* 0x000000bebfbf7212 */ /* 0x002fc800078e3cff */
[----:B----4-:R-:W-:-:S04]  /*19240*/  LOP3.LUT R190, R191, R190, RZ, 0x3c, !PT ;  /* 0x000000bebfbe7212 */ /* 0x010fc800078e3cff */
[----:B------:R-:W-:Y:S01]  /*19250*/  LOP3.LUT R191, R191, R190, RZ, 0x3c, !PT ;  /* 0x000000bebfbf7212 */ /* 0x000fe200078e3cff */
[----:B------:R-:W-:Y:S04]  /*19260*/  STL [R1+0x43c], R223 ;  /* 0x00043cdf01007387 */ /* 0x000fe80000100800 */
[----:B------:R1:W-:Y:S04]  /*19270*/  LDGSTS.E [R178+0x63b00], desc[UR60][R190.64], P0 ;  /* 0x63b00000beb27fae */ /* 0x0003e8000812187c */
[----:B------:R4:W-:Y:S01]  /*19280*/  STL [R1+0x438], R0 ;  /* 0x0004380001007387 */ /* 0x0009e20000100800 */
[----:B-1----:R-:W-:-:S03]  /*19290*/  IMAD.MOV.U32 R191, RZ, RZ, R0 ;  /* 0x000000ffffbf7224 */ /* 0x002fc600078e0000 */
[----:B----4-:R-:W5:Y:S01]  /*192a0*/  LDL.LU R0, [R1+0x7ec] ;  /* 0x0007ec0001007983 */ /* 0x010f620000300800 */
[----:B------:R-:W-:Y:S02]  /*192b0*/  IMAD.MOV.U32 R190, RZ, RZ, R223 ;  /* 0x000000ffffbe7224 */ /* 0x000fe400078e00df */
[----:B--2---:R-:W-:-:S03]  /*192c0*/  VIADD R182, R182, 0x1 ;  /* 0x00000001b6b67836 */ /* 0x004fc60000000000 */
[----:B------:R1:W-:Y:S02]  /*192d0*/  LDGSTS.E [R178+0x63f00], desc[UR60][R190.64], P0 ;  /* 0x63f00000beb27fae */ /* 0x0003e4000812187c */
[----:B---3--:R-:W-:Y:S02]  /*192e0*/  ISETP.NE.U32.AND P0, PT, R182, R189, PT ;  /* 0x000000bdb600720c */ /* 0x008fe40003f05070 */
[----:B------:R-:W0:Y:S01]  /*192f0*/  LDGDEPBAR ;  /* 0x00000000000079af */ /* 0x000e220000000000 */
[----:B-1----:R-:W-:-:S10]  /*19300*/  IMAD.U32 R178, RZ, RZ, UR4 ;  /* 0x00000004ffb27e24 */ /* 0x002fd4000f8e00ff */
[----:B------:R-:W-:Y:S05]  /*19310*/  @P0 BRA `(.L_x_1) ;  /* 0xffffff7400600947 */ /* 0x000fea000383ffff */
.L_x_0:
[----:B------:R-:W2:Y:S01]  /*19320*/  LDL.LU R178, [R1+0x44c] ;  /* 0x00044c0001b27983 */ /* 0x000ea20000300800 */
[----:B------:R-:W-:Y:S01]  /*19330*/  ULDC UR5, c[0x0][0x22c] ;  /* 0x00008b0000057ab9 */ /* 0x000fe20000000800 */
[----:B------:R-:W-:Y:S02]  /*19340*/  ULDC UR4, c[0x0][0x22c] ;  /* 0x00008b0000047ab9 */ /* 0x000fe40000000800 */
[----:B------:R-:W3:Y:S04]  /*19350*/  LDL.LU R223, [R1+0x450] ;  /* 0x0004500001df7983 */ /* 0x000ee80000300800 */
[----:B------:R-:W4:Y:S04]  /*19360*/  LDL.LU R191, [R1+0x454] ;  /* 0x0004540001bf7983 */ /* 0x000f280000300800 */
[----:B------:R-:W3:Y:S01]  /*19370*/  LDL.LU R189, [R1+0x7c0] ;  /* 0x0007c00001bd7983 */ /* 0x000ee20000300800 */
[----:B------:R-:W1:Y:S01]  /*19380*/  S2R R190, SR_TID.X ;  /* 0x0000000000be7919 */ /* 0x000e620000002100 */
[----:B------:R-:W-:-:S02]  /*19390*/  WARPGROUP.DEPBAR.LE gsb0, 0x0 ;  /* 0x00008000000079c5 */ /* 0x000fc40000010000 */
[----:B------:R-:W-:-:S04]  /*193a0*/  DEPBAR.LE SB0, 0x0 ;  /* 0x000080000000791a */ /* 0x000fc80000000000 */
[----:B------:R-:W-:Y:S02]  /*193b0*/  IMAD.MOV.U32 R8, RZ, RZ, R88 ;  /* 0x000000ffff087224 */ /* 0x000fe400078e0058 */
[----:B------:R-:W-:Y:S02]  /*193c0*/  IMAD.MOV.U32 R9, RZ, RZ, R90 ;  /* 0x000000ffff097224 */ /* 0x000fe400078e005a */
[----:B------:R-:W-:Y:S02]  /*193d0*/  IMAD.MOV.U32 R10, RZ, RZ, R24 ;  /* 0x000000ffff0a7224 */ /* 0x000fe400078e0018 */
[----:B------:R-:W-:Y:S02]  /*193e0*/  IMAD.MOV.U32 R11, RZ, RZ, R26 ;  /* 0x000000ffff0b7224 */ /* 0x000fe400078e001a */
[C---:B-1---5:R-:W-:Y:S02]  /*193f0*/  IMAD.SHL.U32 R2, R190.reuse, 0x10, RZ ;  /* 0x00000010be027824 */ /* 0x062fe400078e00ff */
[----:B------:R-:W-:-:S02]  /*19400*/  IMAD.SHL.U32 R4, R190, 0x80, RZ ;  /* 0x00000080be047824 */ /* 0x000fc400078e00ff */
[----:B------:R-:W-:Y:S01]  /*19410*/  IMAD.SHL.U32 R3, R190, 0x8, RZ ;  /* 0x00000008be037824 */ /* 0x000fe200078e00ff */
[----:B------:R-:W-:Y:S02]  /*19420*/  LOP3.LUT R2, R2, 0xf0, RZ, 0xc0, !PT ;  /* 0x000000f002027812 */ /* 0x000fe400078ec0ff */
[----:B------:R-:W-:Y:S02]  /*19430*/  LOP3.LUT R5, R4, 0x800, RZ, 0xc0, !PT ;  /* 0x0000080004057812 */ /* 0x000fe400078ec0ff */
[----:B------:R-:W-:Y:S01]  /*19440*/  LOP3.LUT R3, R3, 0x700, RZ, 0xc0, !PT ;  /* 0x0000070003037812 */ /* 0x000fe200078ec0ff */
[----:B------:R-:W-:Y:S02]  /*19450*/  VIADD R4, R0, 0x1 ;  /* 0x0000000100047836 */ /* 0x000fe40000000000 */
[----:B------:R-:W-:Y:S02]  /*19460*/  IMAD.MOV.U32 R16, RZ, RZ, R89 ;  /* 0x000000ffff107224 */ /* 0x000fe400078e0059 */
[----:B------:R-:W-:-:S02]  /*19470*/  IMAD.MOV.U32 R17, RZ, RZ, R91 ;  /* 0x000000ffff117224 */ /* 0x000fc400078e005b */
[----:B------:R-:W-:Y:S02]  /*19480*/  IMAD.MOV.U32 R18, RZ, RZ, R25 ;  /* 0x000000ffff127224 */ /* 0x000fe400078e0019 */
[----:B------:R-:W-:Y:S02]  /*19490*/  IMAD.MOV.U32 R19, RZ, RZ, R27 ;  /* 0x000000ffff137224 */ /* 0x000fe400078e001b */
[----:B------:R-:W-:Y:S02]  /*194a0*/  IMAD.MOV.U32 R20, RZ, RZ, R92 ;  /* 0x000000ffff147224 */ /* 0x000fe400078e005c */
[----:B------:R-:W-:Y:S02]  /*194b0*/  IMAD.MOV.U32 R21, RZ, RZ, R94 ;  /* 0x000000ffff157224 */ /* 0x000fe400078e005e */
[----:B------:R-:W-:Y:S02]  /*194c0*/  IMAD.MOV.U32 R22, RZ, RZ, R28 ;  /* 0x000000ffff167224 */ /* 0x000fe400078e001c */
[----:B------:R-:W-:-:S02]  /*194d0*/  IMAD.MOV.U32 R23, RZ, RZ, R30 ;  /* 0x000000ffff177224 */ /* 0x000fc400078e001e */
[----:B------:R-:W-:Y:S02]  /*194e0*/  IMAD.MOV.U32 R24, RZ, RZ, R93 ;  /* 0x000000ffff187224 */ /* 0x000fe400078e005d */
[----:B------:R-:W-:Y:S02]  /*194f0*/  IMAD.MOV.U32 R25, RZ, RZ, R95 ;  /* 0x000000ffff197224 */ /* 0x000fe400078e005f */
[----:B------:R-:W-:Y:S02]  /*19500*/  IMAD.MOV.U32 R26, RZ, RZ, R29 ;  /* 0x000000ffff1a7224 */ /* 0x000fe400078e001d */
[----:B------:R-:W-:Y:S01]  /*19510*/  IMAD.MOV.U32 R27, RZ, RZ, R31 ;  /* 0x000000ffff1b7224 */ /* 0x000fe200078e001f */
[----:B------:R-:W-:Y:S01]  /*19520*/  BAR.SYNC.DEFER_BLOCKING 0x0 ;  /* 0x0000000000007b1d */ /* 0x000fe20000010000 */
[----:B--2---:R-:W-:-:S13]  /*19530*/  R2UR UR6, R178 ;  /* 0x00000000b20672ca */ /* 0x004fda00000e0000 */
[----:B------:R-:W-:-:S05]  /*19540*/  IADD3 R2, R5, UR6, R2 ;  /* 0x0000000605027c10 */ /* 0x000fca000fffe002 */
[----:B------:R-:W-:-:S05]  /*19550*/  IMAD.IADD R2, R3, 0x1, R2 ;  /* 0x0000000103027824 */ /* 0x000fca00078e0202 */
[----:B------:R-:W-:Y:S01]  /*19560*/  STSM.16.M88.4 [R2], R8 ;  /* 0x0000000802007844 */ /* 0x000fe20000000200 */
[----:B------:R-:W-:Y:S01]  /*19570*/  VIADD R3, R0, 0x2 ;  /* 0x0000000200037836 */ /* 0x000fe20000000000 */
[----:B---3--:R-:W-:-:S04]  /*19580*/  ISETP.GE.AND P0, PT, R189, R223, PT ;  /* 0x000000dfbd00720c */ /* 0x008fc80003f06270 */
[----:B------:R-:W-:Y:S01]  /*19590*/  ISETP.LT.AND P5, PT, R3, UR5, !P0 ;  /* 0x0000000503007c0c */ /* 0x000fe2000c7a1270 */
[----:B------:R-:W-:Y:S01]  /*195a0*/  VIADD R5, R0, 0x3 ;  /* 0x0000000300057836 */ /* 0x000fe20000000000 */
[----:B------:R-:W-:Y:S01]  /*195b0*/  LOP3.LUT R3, R190, 0xff, RZ, 0xc0, !PT ;  /* 0x000000ffbe037812 */ /* 0x000fe200078ec0ff */
[----:B------:R-:W-:Y:S01]  /*195c0*/  ULDC UR5, c[0x0][0x22c] ;  /* 0x00008b0000057ab9 */ /* 0x000fe20000000800 */
[----:B------:R-:W-:Y:S01]  /*195d0*/  ISETP.LT.AND P1, PT, R4, UR4, !P0 ;  /* 0x0000000404007c0c */ /* 0x000fe2000c721270 */
[----:B------:R-:W-:Y:S01]  /*195e0*/  VIADD R4, R0, 0x4 ;  /* 0x0000000400047836 */ /* 0x000fe20000000000 */
[----:B------:R-:W-:Y:S01]  /*195f0*/  LEA R3, R3, UR6, 0x4 ;  /* 0x0000000603037c11 */ /* 0x000fe2000f8e20ff */
[----:B------:R-:W-:Y:S03]  /*19600*/  BAR.SYNC.DEFER_BLOCKING 0x0 ;  /* 0x0000000000007b1d */ /* 0x000fe60000010000 */
[----:B------:R-:W-:-:S03]  /*19610*/  ISETP.LT.AND P3, PT, R4, UR5, !P0 ;  /* 0x0000000504007c0c */ /* 0x000fc6000c761270 */
[----:B------:R-:W-:Y:S01]  /*19620*/  ULDC UR4, c[0x0][0x22c] ;  /* 0x00008b0000047ab9 */ /* 0x000fe20000000800 */
[----:B------:R-:W-:Y:S01]  /*19630*/  IMAD.MOV.U32 R28, RZ, RZ, R96 ;  /* 0x000000ffff1c7224 */ /* 0x000fe200078e0060 */
[----:B------:R-:W-:Y:S01]  /*19640*/  ISETP.LT.AND P4, PT, R5, UR4, !P0 ;  /* 0x0000000405007c0c */ /* 0x000fe2000c781270 */
[----:B------:R-:W-:Y:S01]  /*19650*/  IMAD.MOV.U32 R29, RZ, RZ, R98 ;  /* 0x000000ffff1d7224 */ /* 0x000fe200078e0062 */
[----:B------:R-:W-:Y:S01]  /*19660*/  ULDC UR5, c[0x0][0x244] ;  /* 0x0000910000057ab9 */ /* 0x000fe20000000800 */
[----:B------:R-:W-:Y:S01]  /*19670*/  IMAD.MOV.U32 R30, RZ, RZ, R32 ;  /* 0x000000ffff1e7224 */ /* 0x000fe200078e0020 */
[----:B------:R-:W-:Y:S01]  /*19680*/  ULDC UR4, c[0x0][0x248] ;  /* 0x0000920000047ab9 */ /* 0x000fe20000000800 */
[----:B------:R-:W-:Y:S01]  /*19690*/  IMAD.MOV.U32 R31, RZ, RZ, R34 ;  /* 0x000000ffff1f7224 */ /* 0x000fe200078e0022 */
[----:B------:R-:W-:Y:S01]  /*196a0*/  ULDC.64 UR6, c[0x0][0x220] ;  /* 0x0000880000067ab9 */ /* 0x000fe20000000a00 */
[----:B------:R-:W1:Y:S01]  /*196b0*/  LDS.128 R4, [R3] ;  /* 0x0000000003047984 */ /* 0x000e620000000c00 */
[----:B------:R-:W-:Y:S06]  /*196c0*/  BAR.SYNC.DEFER_BLOCKING 0x0 ;  /* 0x0000000000007b1d */ /* 0x000fec0000010000 */
[----:B------:R-:W-:Y:S02]  /*196d0*/  STSM.16.M88.4 [R2], R16 ;  /* 0x0000001002007844 */ /* 0x000fe40000000200 */
[----:B------:R-:W-:Y:S06]  /*196e0*/  BAR.SYNC.DEFER_BLOCKING 0x0 ;  /* 0x0000000000007b1d */ /* 0x000fec0000010000 */
[----:B------:R-:W2:Y:S02]  /*196f0*/  LDS.128 R12, [R3] ;  /* 0x00000000030c7984 */ /* 0x000ea40000000c00 */
[----:B------:R-:W-:Y:S06]  /*19700*/  BAR.SYNC.DEFER_BLOCKING 0x0 ;  /* 0x0000000000007b1d */ /* 0x000fec0000010000 */
[----:B------:R-:W-:Y:S02]  /*19710*/  STSM.16.M88.4 [R2], R20 ;  /* 0x0000001402007844 */ /* 0x000fe40000000200 */
[----:B------:R-:W-:Y:S06]  /*19720*/  BAR.SYNC.DEFER_BLOCKING 0x0 ;  /* 0x0000000000007b1d */ /* 0x000fec0000010000 */
[----:B------:R-:W3:Y:S02]  /*19730*/  LDS.128 R8, [R3] ;  /* 0x0000000003087984 */ /* 0x000ee40000000c00 */
[----:B------:R-:W-:Y:S06]  /*19740*/  BAR.SYNC.DEFER_BLOCKING 0x0 ;  /* 0x0000000000007b1d */ /* 0x000fec0000010000 */
[----:B------:R-:W-:Y:S02]  /*19750*/  STSM.16.M88.4 [R2], R24 ;  /* 0x0000001802007844 */ /* 0x000fe40000000200 */
[----:B------:R-:W-:Y:S06]  /*19760*/  BAR.SYNC.DEFER_BLOCKING 0x0 ;  /* 0x0000000000007b1d */ /* 0x000fec0000010000 */
[----:B------:R-:W3:Y:S02]  /*19770*/  LDS.128 R20, [R3] ;  /* 0x0000000003147984 */ /* 0x000ee40000000c00 */
[----:B------:R-:W-:Y:S06]  /*19780*/  BAR.SYNC.DEFER_BLOCKING 0x0 ;  /* 0x0000000000007b1d */ /* 0x000fec0000010000 */
[----:B------:R-:W-:Y:S02]  /*19790*/  STSM.16.M88.4 [R2], R28 ;  /* 0x0000001c02007844 */ /* 0x000fe40000000200 */
[----:B------:R-:W-:Y:S01]  /*197a0*/  BAR.SYNC.DEFER_BLOCKING 0x0 ;  /* 0x0000000000007b1d */ /* 0x000fe20000010000 */
[----:B------:R-:W-:-:S02]  /*197b0*/  IMAD.MOV.U32 R88, RZ, RZ, R97 ;  /* 0x000000ffff587224 */ /* 0x000fc400078e0061 */
[----:B------:R-:W-:-:S03]  /*197c0*/  IMAD.MOV.U32 R89, RZ, RZ, R99 ;  /* 0x000000ffff597224 */ /* 0x000fc600078e0063 */
[----:B------:R-:W3:Y:S01]  /*197d0*/  LDS.128 R16, [R3] ;  /* 0x0000000003107984 */ /* 0x000ee20000000c00 */
[----:B------:R-:W-:Y:S02]  /*197e0*/  IMAD.MOV.U32 R90, RZ, RZ, R33 ;  /* 0x000000ffff5a7224 */ /* 0x000fe400078e0021 */
[----:B------:R-:W-:Y:S01]  /*197f0*/  IMAD.MOV.U32 R91, RZ, RZ, R35 ;  /* 0x000000ffff5b7224 */ /* 0x000fe200078e0023 */
[----:B------:R-:W-:Y:S06]  /*19800*/  BAR.SYNC.DEFER_BLOCKING 0x0 ;  /* 0x0000000000007b1d */ /* 0x000fec0000010000 */
[----:B------:R4:W-:Y:S02]  /*19810*/  STSM.16.M88.4 [R2], R88 ;  /* 0x0000005802007844 */ /* 0x0009e40000000200 */
[----:B------:R-:W-:Y:S01]  /*19820*/  BAR.SYNC.DEFER_BLOCKING 0x0 ;  /* 0x0000000000007b1d */ /* 0x000fe20000010000 */
[----:B------:R-:W-:-:S02]  /*19830*/  IMAD.MOV.U32 R32, RZ, RZ, R100 ;  /* 0x000000ffff207224 */ /* 0x000fc400078e0064 */
[----:B------:R-:W-:-:S03]  /*19840*/  IMAD.MOV.U32 R33, RZ, RZ, R102 ;  /* 0x000000ffff217224 */ /* 0x000fc600078e0066 */
[----:B------:R-:W3:Y:S01]  /*19850*/  LDS.128 R28, [R3] ;  /* 0x00000000031c7984 */ /* 0x000ee20000000c00 */
[----:B------:R-:W-:Y:S02]  /*19860*/  IMAD.MOV.U32 R34, RZ, RZ, R36 ;  /* 0x000000ffff227224 */ /* 0x000fe400078e0024 */
[----:B------:R-:W-:Y:S01]  /*19870*/  IMAD.MOV.U32 R35, RZ, RZ, R38 ;  /* 0x000000ffff237224 */ /* 0x000fe200078e0026 */
        /* <DEDUP_REMOVED lines=11> */
[----:B----4-:R-:W-:-:S02]  /*19930*/  IMAD.MOV.U32 R88, RZ, RZ, R104 ;  /* 0x000000ffff587224 */ /* 0x010fc400078e0068 */
[----:B------:R-:W-:-:S03]  /*19940*/  IMAD.MOV.U32 R89, RZ, RZ, R106 ;  /* 0x000000ffff597224 */ /* 0x000fc600078e006a */
[----:B------:R-:W4:Y:S01]  /*19950*/  LDS.128 R36, [R3] ;  /* 0x0000000003247984 */ /* 0x000f220000000c00 */
[----:B------:R-:W-:Y:S02]  /*19960*/  IMAD.MOV.U32 R90, RZ, RZ, R40 ;  /* 0x000000ffff5a7224 */ /* 0x000fe400078e0028 */
[----:B------:R-:W-:Y:S01]  /*19970*/  IMAD.MOV.U32 R91, RZ, RZ, R42 ;  /* 0x000000ffff5b7224 */ /* 0x000fe200078e002a */
[----:B------:R-:W-:Y:S06]  /*19980*/  BAR.SYNC.DEFER_BLOCKING 0x0 ;  /* 0x0000000000007b1d */ /* 0x000fec0000010000 */
[----:B------:R-:W-:Y:S02]  /*19990*/  STSM.16.M88.4 [R2], R88 ;  /* 0x0000005802007844 */ /* 0x000fe40000000200 */
[----:B------:R-:W-:Y:S01]  /*199a0*/  BAR.SYNC.DEFER_BLOCKING 0x0 ;  /* 0x0000000000007b1d */ /* 0x000fe20000010000 */
[----:B------:R-:W-:-:S02]  /*199b0*/  IMAD.MOV.U32 R96, RZ, RZ, R105 ;  /* 0x000000ffff607224 */ /* 0x000fc400078e0069 */
[----:B------:R-:W-:-:S03]  /*199c0*/  IMAD.MOV.U32 R97, RZ, RZ, R107 ;  /* 0x000000ffff617224 */ /* 0x000fc600078e006b */
[----:B------:R-:W4:Y:S01]  /*199d0*/  LDS.128 R32, [R3] ;  /* 0x0000000003207984 */ /* 0x000f220000000c00 */
[----:B------:R-:W-:Y:S02]  /*199e0*/  IMAD.MOV.U32 R98, RZ, RZ, R41 ;  /* 0x000000ffff627224 */ /* 0x000fe400078e0029 */
[----:B------:R-:W-:Y:S01]  /*199f0*/  IMAD.MOV.U32 R99, RZ, RZ, R43 ;  /* 0x000000ffff637224 */ /* 0x000fe200078e002b */
[----:B------:R-:W-:Y:S06]  /*19a00*/  BAR.SYNC.DEFER_BLOCKING 0x0 ;  /* 0x0000000000007b1d */ /* 0x000fec0000010000 */
[----:B------:R2:W-:Y:S01]  /*19a10*/  STSM.16.M88.4 [R2], R96 ;  /* 0x0000006002007844 */ /* 0x0005e20000000200 */
[----:B-1----:R-:W-:-:S02]  /*19a20*/  IMAD.MOV.U32 R94, RZ, RZ, R44 ;  /* 0x000000ffff5e7224 */ /* 0x002fc400078e002c */
[----:B------:R-:W-:Y:S02]  /*19a30*/  IMAD.MOV.U32 R95, RZ, RZ, R46 ;  /* 0x000000ffff5f7224 */ /* 0x000fe400078e002e */
[----:B------:R-:W-:Y:S02]  /*19a40*/  IMAD.MOV.U32 R102, RZ, RZ, R45 ;  /* 0x000000ffff667224 */ /* 0x000fe400078e002d */
[----:B------:R-:W-:Y:S01]  /*19a50*/  IMAD.MOV.U32 R103, RZ, RZ, R47 ;  /* 0x000000ffff677224 */ /* 0x000fe200078e002f */
[----:B------:R-:W-:Y:S01]  /*19a60*/  BAR.SYNC.DEFER_BLOCKING 0x0 ;  /* 0x0000000000007b1d */ /* 0x000fe20000010000 */
[----:B------:R-:W-:Y:S02]  /*19a70*/  IMAD.MOV.U32 R92, RZ, RZ, R108 ;  /* 0x000000ffff5c7224 */ /* 0x000fe400078e006c */
[----:B------:R-:W-:-:S03]  /*19a80*/  IMAD.MOV.U32 R93, RZ, RZ, R110 ;  /* 0x000000ffff5d7224 */ /* 0x000fc600078e006e */
[----:B------:R-:W1:Y:S02]  /*19a90*/  LDS.128 R44, [R3] ;  /* 0x00000000032c7984 */ /* 0x000e640000000c00 */
[----:B------:R-:W-:Y:S06]  /*19aa0*/  BAR.SYNC.DEFER_BLOCKING 0x0 ;  /* 0x0000000000007b1d */ /* 0x000fec0000010000 */
[----:B------:R-:W-:Y:S02]  /*19ab0*/  STSM.16.M88.4 [R2], R92 ;  /* 0x0000005c02007844 */ /* 0x000fe40000000200 */
[----:B------:R-:W-:Y:S01]  /*19ac0*/  BAR.SYNC.DEFER_BLOCKING 0x0 ;  /* 0x0000000000007b1d */ /* 0x000fe20000010000 */
[----:B------:R-:W-:-:S02]  /*19ad0*/  IMAD.MOV.U32 R100, RZ, RZ, R109 ;  /* 0x000000ffff647224 */ /* 0x000fc400078e006d */
[----:B------:R-:W-:-:S03]  /*19ae0*/  IMAD.MOV.U32 R101, RZ, RZ, R111 ;  /* 0x000000ffff657224 */ /* 0x000fc600078e006f */
[----:B------:R-:W1:Y:S02]  /*19af0*/  LDS.128 R40, [R3] ;  /* 0x0000000003287984 */ /* 0x000e640000000c00 */
[----:B------:R-:W-:Y:S06]  /*19b00*/  BAR.SYNC.DEFER_BLOCKING 0x0 ;  /* 0x0000000000007b1d */ /* 0x000fec0000010000 */
[----:B------:R3:W-:Y:S02]  /*19b10*/  STSM.16.M88.4 [R2], R100 ;  /* 0x0000006402007844 */ /* 0x0007e40000000200 */
[----:B------:R-:W-:Y:S01]  /*19b20*/  BAR.SYNC.DEFER_BLOCKING 0x0 ;  /* 0x0000000000007b1d */ /* 0x000fe20000010000 */
[----:B--2---:R-:W-:Y:S01]  /*19b30*/  IMAD.MOV.U32 R96, RZ, RZ, R112 ;  /* 0x000000ffff607224 */ /* 0x004fe200078e0070 */
[----:B------:R-:W-:Y:S01]  /*19b40*/  MOV R97, R114 ;  /* 0x0000007200617202 */ /* 0x000fe20000000f00 */
[----:B------:R-:W-:-:S03]  /*19b50*/  IMAD.MOV.U32 R98, RZ, RZ, R48 ;  /* 0x000000ffff627224 */ /* 0x000fc600078e0030 */
[----:B------:R-:W2:Y:S01]  /*19b60*/  LDS.128 R88, [R3] ;  /* 0x0000000003587984 */ /* 0x000ea20000000c00 */
[----:B------:R-:W-:Y:S01]  /*19b70*/  IMAD.MOV.U32 R99, RZ, RZ, R50 ;  /* 0x000000ffff637224 */ /* 0x000fe200078e0032 */
[----:B------:R-:W-:Y:S06]  /*19b80*/  BAR.SYNC.DEFER_BLOCKING 0x0 ;  /* 0x0000000000007b1d */ /* 0x000fec0000010000 */
[----:B------:R-:W-:Y:S02]  /*19b90*/  STSM.16.M88.4 [R2], R96 ;  /* 0x0000006002007844 */ /* 0x000fe40000000200 */
[----:B------:R-:W-:Y:S01]  /*19ba0*/  BAR.SYNC.DEFER_BLOCKING 0x0 ;  /* 0x0000000000007b1d */ /* 0x000fe20000010000 */
[----:B------:R-:W-:-:S02]  /*19bb0*/  IMAD.MOV.U32 R106, RZ, RZ, R49 ;  /* 0x000000ffff6a7224 */ /* 0x000fc400078e0031 */
[----:B------:R-:W-:-:S03]  /*19bc0*/  IMAD.MOV.U32 R107, RZ, RZ, R51 ;  /* 0x000000ffff6b7224 */ /* 0x000fc600078e0033 */
[----:B------:R-:W2:Y:S01]  /*19bd0*/  LDS.128 R48, [R3] ;  /* 0x0000000003307984 */ /* 0x000ea20000000c00 */
[----:B------:R-:W-:Y:S02]  /*19be0*/  IMAD.MOV.U32 R104, RZ, RZ, R113 ;  /* 0x000000ffff687224 */ /* 0x000fe400078e0071 */
[----:B------:R-:W-:Y:S01]  /*19bf0*/  IMAD.MOV.U32 R105, RZ, RZ, R115 ;  /* 0x000000ffff697224 */ /* 0x000fe200078e0073 */
[----:B------:R-:W-:Y:S06]  /*19c00*/  BAR.SYNC.DEFER_BLOCKING 0x0 ;  /* 0x0000000000007b1d */ /* 0x000fec0000010000 */
[----:B------:R4:W-:Y:S02]  /*19c10*/  STSM.16.M88.4 [R2], R104 ;  /* 0x0000006802007844 */ /* 0x0009e40000000200 */
[----:B------:R-:W-:Y:S01]  /*19c20*/  BAR.SYNC.DEFER_BLOCKING 0x0 ;  /* 0x0000000000007b1d */ /* 0x000fe20000010000 */
[----:B---3--:R-:W-:-:S02]  /*19c30*/  IMAD.MOV.U32 R100, RZ, RZ, R116 ;  /* 0x000000ffff647224 */ /* 0x008fc400078e0074 */
        /* <DEDUP_REMOVED lines=29> */
[----:B------:R2:W-:Y:S02]  /*19e10*/  STSM.16.M88.4 [R2], R112 ;  /* 0x0000007002007844 */ /* 0x0005e40000000200 */
[----:B------:R-:W-:Y:S01]  /*19e20*/  BAR.SYNC.DEFER_BLOCKING 0x0 ;  /* 0x0000000000007b1d */ /* 0x000fe20000010000 */
[----:B-1----:R-:W-:-:S02]  /*19e30*/  IMAD.MOV.U32 R108, RZ, RZ, R124 ;  /* 0x000000ffff6c7224 */ /* 0x002fc400078e007c */
[----:B------:R-:W-:-:S03]  /*19e40*/  IMAD.MOV.U32 R109, RZ, RZ, R126 ;  /* 0x000000ffff6d7224 */ /* 0x000fc600078e007e */
[----:B------:R-:W1:Y:S01]  /*19e50*/  LDS.128 R100, [R3] ;  /* 0x0000000003647984 */ /* 0x000e620000000c00 */
[----:B------:R-:W-:Y:S02]  /*19e60*/  IMAD.MOV.U32 R110, RZ, RZ, R60 ;  /* 0x000000ffff6e7224 */ /* 0x000fe400078e003c */
[----:B------:R-:W-:Y:S01]  /*19e70*/  IMAD.MOV.U32 R111, RZ, RZ, R62 ;  /* 0x000000ffff6f7224 */ /* 0x000fe200078e003e */
[----:B------:R-:W-:Y:S06]  /*19e80*/  BAR.SYNC.DEFER_BLOCKING 0x0 ;  /* 0x0000000000007b1d */ /* 0x000fec0000010000 */
[----:B------:R-:W-:Y:S02]  /*19e90*/  STSM.16.M88.4 [R2], R108 ;  /* 0x0000006c02007844 */ /* 0x000fe40000000200 */
[----:B------:R-:W-:Y:S01]  /*19ea0*/  BAR.SYNC.DEFER_BLOCKING 0x0 ;  /* 0x0000000000007b1d */ /* 0x000fe20000010000 */
[----:B------:R-:W-:-:S02]  /*19eb0*/  IMAD.MOV.U32 R118, RZ, RZ, R61 ;  /* 0x000000ffff767224 */ /* 0x000fc400078e003d */
[----:B------:R-:W-:-:S03]  /*19ec0*/  IMAD.MOV.U32 R119, RZ, RZ, R63 ;  /* 0x000000ffff777224 */ /* 0x000fc600078e003f */
[----:B------:R-:W1:Y:S01]  /*19ed0*/  LDS.128 R60, [R3] ;  /* 0x00000000033c7984 */ /* 0x000e620000000c00 */
[----:B------:R-:W-:Y:S02]  /*19ee0*/  IMAD.MOV.U32 R116, RZ, RZ, R125 ;  /* 0x000000ffff747224 */ /* 0x000fe400078e007d */
[----:B------:R-:W-:Y:S01]  /*19ef0*/  IMAD.MOV.U32 R117, RZ, RZ, R127 ;  /* 0x000000ffff757224 */ /* 0x000fe200078e007f */
[----:B------:R-:W-:Y:S06]  /*19f00*/  BAR.SYNC.DEFER_BLOCKING 0x0 ;  /* 0x0000000000007b1d */ /* 0x000fec0000010000 */
[----:B------:R3:W-:Y:S02]  /*19f10*/  STSM.16.M88.4 [R2], R116 ;  /* 0x0000007402007844 */ /* 0x0007e40000000200 */
[----:B------:R-:W-:Y:S01]  /*19f20*/  BAR.SYNC.DEFER_BLOCKING 0x0 ;  /* 0x0000000000007b1d */ /* 0x000fe20000010000 */
[----:B--2---:R-:W-:-:S02]  /*19f30*/  IMAD.MOV.U32 R112, RZ, RZ, R128 ;  /* 0x000000ffff707224 */ /* 0x004fc400078e0080 */
[----:B------:R-:W-:-:S03]  /*19f40*/  IMAD.MOV.U32 R113, RZ, RZ, R130 ;  /* 0x000000ffff717224 */ /* 0x000fc600078e0082 */
[----:B------:R-:W2:Y:S01]  /*19f50*/  LDS.128 R104, [R3] ;  /* 0x0000000003687984 */ /* 0x000ea20000000c00 */
[----:B------:R-:W-:Y:S02]  /*19f60*/  IMAD.MOV.U32 R114, RZ, RZ, R64 ;  /* 0x000000ffff727224 */ /* 0x000fe400078e0040 */
        /* <DEDUP_REMOVED lines=42> */
[----:B------:R-:W-:Y:S02]  /*1a210*/  STSM.16.M88.4 [R2], R128 ;  /* 0x0000008002007844 */ /* 0x000fe40000000200 */
        /* <DEDUP_REMOVED lines=15> */
[----:B------:R-:W-:Y:S02]  /*1a310*/  STSM.16.M88.4 [R2], R132 ;  /* 0x0000008402007844 */ /* 0x000fe40000000200 */
[----:B------:R-:W-:Y:S01]  /*1a320*/  BAR.SYNC.DEFER_BLOCKING 0x0 ;  /* 0x0000000000007b1d */ /* 0x000fe20000010000 */
[----:B------:R-:W-:Y:S01]  /*1a330*/  IMAD.MOV.U32 R136, RZ, RZ, R144 ;  /* 0x000000ffff887224 */ /* 0x000fe200078e0090 */
[----:B------:R-:W-:Y:S01]  /*1a340*/  MOV R139, R82 ;  /* 0x00000052008b7202 */ /* 0x000fe20000000f00 */
[----:B------:R-:W-:-:S03]  /*1a350*/  IMAD.MOV.U32 R137, RZ, RZ, R146 ;  /* 0x000000ffff897224 */ /* 0x000fc600078e0092 */
[----:B------:R-:W1:Y:S01]  /*1a360*/  LDS.128 R120, [R3] ;  /* 0x0000000003787984 */ /* 0x000e620000000c00 */
[----:B------:R-:W-:Y:S01]  /*1a370*/  IMAD.MOV.U32 R138, RZ, RZ, R80 ;  /* 0x000000ffff8a7224 */ /* 0x000fe200078e0050 */
[----:B------:R-:W-:Y:S06]  /*1a380*/  BAR.SYNC.DEFER_BLOCKING 0x0 ;  /* 0x0000000000007b1d */ /* 0x000fec0000010000 */
[----:B------:R-:W-:Y:S01]  /*1a390*/  STSM.16.M88.4 [R2], R136 ;  /* 0x0000008802007844 */ /* 0x000fe20000000200 */
[----:B------:R-:W-:Y:S02]  /*1a3a0*/  IMAD.MOV.U32 R142, RZ, RZ, R81 ;  /* 0x000000ffff8e7224 */ /* 0x000fe400078e0051 */
[----:B------:R-:W-:Y:S01]  /*1a3b0*/  IMAD.MOV.U32 R143, RZ, RZ, R83 ;  /* 0x000000ffff8f7224 */ /* 0x000fe200078e0053 */
[----:B------:R-:W-:Y:S01]  /*1a3c0*/  BAR.SYNC.DEFER_BLOCKING 0x0 ;  /* 0x0000000000007b1d */ /* 0x000fe20000010000 */
[----:B------:R-:W-:-:S02]  /*1a3d0*/  IMAD.MOV.U32 R140, RZ, RZ, R145 ;  /* 0x000000ffff8c7224 */ /* 0x000fc400078e0091 */
[----:B------:R-:W-:-:S03]  /*1a3e0*/  IMAD.MOV.U32 R141, RZ, RZ, R147 ;  /* 0x000000ffff8d7224 */ /* 0x000fc600078e0093 */
[----:B------:R-:W1:Y:S02]  /*1a3f0*/  LDS.128 R80, [R3] ;  /* 0x0000000003507984 */ /* 0x000e640000000c00 */
[----:B------:R-:W-:Y:S06]  /*1a400*/  BAR.SYNC.DEFER_BLOCKING 0x0 ;  /* 0x0000000000007b1d */ /* 0x000fec0000010000 */
[----:B------:R2:W-:Y:S02]  /*1a410*/  STSM.16.M88.4 [R2], R140 ;  /* 0x0000008c02007844 */ /* 0x0005e40000000200 */
[----:B------:R-:W-:Y:S01]  /*1a420*/  BAR.SYNC.DEFER_BLOCKING 0x0 ;  /* 0x0000000000007b1d */ /* 0x000fe20000010000 */
[----:B------:R-:W-:-:S02]  /*1a430*/  IMAD.MOV.U32 R144, RZ, RZ, R148 ;  /* 0x000000ffff907224 */ /* 0x000fc400078e0094 */
[----:B------:R-:W-:-:S03]  /*1a440*/  IMAD.MOV.U32 R145, RZ, RZ, R150 ;  /* 0x000000ffff917224 */ /* 0x000fc600078e0096 */
[----:B------:R-:W1:Y:S01]  /*1a450*/  LDS.128 R124, [R3] ;  /* 0x00000000037c7984 */ /* 0x000e620000000c00 */
[----:B------:R-:W-:Y:S02]  /*1a460*/  IMAD.MOV.U32 R146, RZ, RZ, R84 ;  /* 0x000000ffff927224 */ /* 0x000fe400078e0054 */
[----:B------:R-:W-:Y:S01]  /*1a470*/  IMAD.MOV.U32 R147, RZ, RZ, R86 ;  /* 0x000000ffff937224 */ /* 0x000fe200078e0056 */
[----:B------:R-:W-:Y:S06]  /*1a480*/  BAR.SYNC.DEFER_BLOCKING 0x0 ;  /* 0x0000000000007b1d */ /* 0x000fec0000010000 */
[----:B------:R-:W-:Y:S01]  /*1a490*/  STSM.16.M88.4 [R2], R144 ;  /* 0x0000009002007844 */ /* 0x000fe20000000200 */
[----:B--2---:R-:W-:-:S02]  /*1a4a0*/  IMAD.MOV.U32 R142, RZ, RZ, R85 ;  /* 0x000000ffff8e7224 */ /* 0x004fc400078e0055 */
[----:B------:R-:W-:Y:S01]  /*1a4b0*/  IMAD.MOV.U32 R143, RZ, RZ, R87 ;  /* 0x000000ffff8f7224 */ /* 0x000fe200078e0057 */
[----:B------:R-:W-:Y:S01]  /*1a4c0*/  BAR.SYNC.DEFER_BLOCKING 0x0 ;  /* 0x0000000000007b1d */ /* 0x000fe20000010000 */
[----:B------:R-:W-:Y:S02]  /*1a4d0*/  IMAD.MOV.U32 R140, RZ, RZ, R149 ;  /* 0x000000ffff8c7224 */ /* 0x000fe400078e0095 */
[----:B------:R-:W-:-:S03]  /*1a4e0*/  IMAD.MOV.U32 R141, RZ, RZ, R151 ;  /* 0x000000ffff8d7224 */ /* 0x000fc600078e0097 */
[----:B------:R-:W2:Y:S02]  /*1a4f0*/  LDS.128 R84, [R3] ;  /* 0x0000000003547984 */ /* 0x000ea40000000c00 */
[----:B------:R-:W-:Y:S01]  /*1a500*/  BAR.SYNC.DEFER_BLOCKING 0x0 ;  /* 0x0000000000007b1d */ /* 0x000fe20000010000 */
[----:B------:R-:W-:Y:S01]  /*1a510*/  IMAD R129, R189, UR5, RZ ;  /* 0x00000005bd817c24 */ /* 0x000fe2000f8e02ff */
[C---:B------:R-:W-:Y:S01]  /*1a520*/  ISETP.LT.AND P2, PT, R0.reuse, R191, !P0 ;  /* 0x000000bf0000720c */ /* 0x040fe20004741270 */
[----:B------:R-:W-:-:S03]  /*1a530*/  IMAD R131, R0, UR4, RZ ;  /* 0x0000000400837c24 */ /* 0x000fc6000f8e02ff */
[C---:B------:R-:W-:Y:S01]  /*1a540*/  LEA R128, P6, R129.reuse, UR6, 0x2 ;  /* 0x0000000681807c11 */ /* 0x040fe2000f8c10ff */
[----:B------:R3:W-:Y:S03]  /*1a550*/  STSM.16.M88.4 [R2], R140 ;  /* 0x0000008c02007844 */ /* 0x0007e60000000200 */
[----:B------:R-:W-:Y:S01]  /*1a560*/  LEA.HI.X.SX32 R129, R129, UR7, 0x2, P6 ;  /* 0x0000000781817c11 */ /* 0x000fe2000b0f16ff */
[----:B------:R-:W-:Y:S01]  /*1a570*/  VIADD R133, R0, 0x5 ;  /* 0x0000000500857836 */ /* 0x000fe20000000000 */
[----:B------:R-:W-:Y:S01]  /*1a580*/  BAR.SYNC.DEFER_BLOCKING 0x0 ;  /* 0x0000000000007b1d */ /* 0x000fe20000010000 */
[C---:B------:R-:W-:Y:S01]  /*1a590*/  LEA R130, P6, R131.reuse, R128, 0x2 ;  /* 0x0000008083827211 */ /* 0x040fe200078c10ff */
[----:B------:R-:W-:-:S03]  /*1a5a0*/  VIADD R134, R131, UR4 ;  /* 0x0000000483867c36 */ /* 0x000fc60008000000 */
[-C--:B------:R-:W-:Y:S01]  /*1a5b0*/  LEA.HI.X.SX32 R131, R131, R129.reuse, 0x2, P6 ;  /* 0x0000008183837211 */ /* 0x080fe200030f16ff */
[----:B------:R-:W-:Y:S01]  /*1a5c0*/  ULDC UR5, c[0x0][0x22c] ;  /* 0x00008b0000057ab9 */ /* 0x000fe20000000800 */
[C---:B------:R-:W-:Y:S01]  /*1a5d0*/  LEA R132, P6, R134.reuse, R128, 0x2 ;  /* 0x0000008086847211 */ /* 0x040fe200078c10ff */
[----:B------:R-:W-:Y:S02]  /*1a5e0*/  VIADD R136, R134, UR4 ;  /* 0x0000000486887c36 */ /* 0x000fe40008000000 */
[----:B------:R-:W-:Y:S02]  /*1a5f0*/  VIADD R135, R0, 0x6 ;  /* 0x0000000600877836 */ /* 0x000fe40000000000 */
[----:B------:R-:W-:Y:S01]  /*1a600*/  VIADD R137, R136, UR4 ;  /* 0x0000000488897c36 */ /* 0x000fe20008000000 */
[----:B------:R4:W-:Y:S01]  /*1a610*/  @P2 STG.E desc[UR60][R130.64], R4 ;  /* 0x0000000482002986 */ /* 0x0009e2000c10193c */
[----:B------:R-:W-:Y:S01]  /*1a620*/  ISETP.LT.AND P2, PT, R133, UR5, !P0 ;  /* 0x0000000585007c0c */ /* 0x000fe2000c741270 */
[----:B------:R-:W-:Y:S01]  /*1a630*/  ULDC UR5, c[0x0][0x22c] ;  /* 0x00008b0000057ab9 */ /* 0x000fe20000000800 */
[----:B------:R-:W-:-:S02]  /*1a640*/  LEA.HI.X.SX32 R133, R134, R129, 0x2, P6 ;  /* 0x0000008186857211 */ /* 0x000fc400030f16ff */
[----:B------:R-:W-:-:S03]  /*1a650*/  LEA R134, P6, R136, R128, 0x2 ;  /* 0x0000008088867211 */ /* 0x000fc600078c10ff */
[----:B------:R1:W-:Y:S01]  /*1a660*/  @P1 STG.E desc[UR60][R132.64], R12 ;  /* 0x0000000c84001986 */ /* 0x0003e2000c10193c */
[----:B------:R-:W-:Y:S01]  /*1a670*/  ISETP.LT.AND P1, PT, R135, UR5, !P0 ;  /* 0x0000000587007c0c */ /* 0x000fe2000c721270 */
[----:B---3--:R-:W-:Y:S01]  /*1a680*/  VIADD R2, R0, 0x7 ;  /* 0x0000000700027836 */ /* 0x008fe20000000000 */
[----:B------:R-:W-:Y:S01]  /*1a690*/  LEA.HI.X.SX32 R135, R136, R129, 0x2, P6 ;  /* 0x0000008188877211 */ /* 0x000fe200030f16ff */
[C---:B----4-:R-:W-:Y:S01]  /*1a6a0*/  VIADD R4, R137.reuse, UR4 ;  /* 0x0000000489047c36 */ /* 0x050fe20008000000 */
[----:B------:R-:W-:Y:S01]  /*1a6b0*/  LEA R130, P6, R137, R128, 0x2 ;  /* 0x0000008089827211 */ /* 0x000fe200078c10ff */
[----:B------:R-:W-:-:S03]  /*1a6c0*/  ULDC UR5, c[0x0][0x22c] ;  /* 0x00008b0000057ab9 */ /* 0x000fc60000000800 */
[-C--:B------:R-:W-:Y:S01]  /*1a6d0*/  LEA.HI.X.SX32 R131, R137, R129.reuse, 0x2, P6 ;  /* 0x0000008189837211 */ /* 0x080fe200030f16ff */
[----:B------:R-:W-:Y:S01]  /*1a6e0*/  @P5 STG.E desc[UR60][R134.64], R5 ;  /* 0x0000000586005986 */ /* 0x000fe2000c10193c */
[CC--:B------:R-:W-:Y:S01]  /*1a6f0*/  LEA R136, P6, R4.reuse, R128.reuse, 0x2 ;  /* 0x0000008004887211 */ /* 0x0c0fe200078c10ff */
[----:B-1----:R-:W-:Y:S01]  /*1a700*/  VIADD R12, R4, UR4 ;  /* 0x00000004040c7c36 */ /* 0x002fe20008000000 */
[----:B------:R-:W-:Y:S01]  /*1a710*/  ISETP.LT.AND P5, PT, R2, UR5, !P0 ;  /* 0x0000000502007c0c */ /* 0x000fe2000c7a1270 */
[----:B------:R-:W-:Y:S01]  /*1a720*/  VIADD R2, R0, 0x8 ;  /* 0x0000000800027836 */ /* 0x000fe20000000000 */
[-C--:B------:R-:W-:Y:S01]  /*1a730*/  LEA.HI.X.SX32 R137, R4, R129.reuse, 0x2, P6 ;  /* 0x0000008104897211 */ /* 0x080fe200030f16ff */
[----:B------:R-:W-:Y:S01]  /*1a740*/  ULDC UR5, c[0x0][0x22c] ;  /* 0x00008b0000057ab9 */ /* 0x000fe20000000800 */
[-C--:B------:R-:W-:Y:S01]  /*1a750*/  LEA R132, P6, R12, R128.reuse, 0x2 ;  /* 0x000000800c847211 */ /* 0x080fe200078c10ff */
[----:B------:R1:W-:Y:S01]  /*1a760*/  @P4 STG.E desc[UR60][R130.64], R13 ;  /* 0x0000000d82004986 */ /* 0x0003e2000c10193c */
[----:B------:R-:W-:Y:S01]  /*1a770*/  ISETP.LT.AND P4, PT, R2, UR5, !P0 ;  /* 0x0000000502007c0c */ /* 0x000fe2000c781270 */
[----:B------:R-:W-:Y:S01]  /*1a780*/  VIADD R2, R0, 0x9 ;  /* 0x0000000900027836 */ /* 0x000fe20000000000 */
[C---:B------:R-:W-:Y:S01]  /*1a790*/  LEA.HI.X.SX32 R133, R12.reuse, R129, 0x2, P6 ;  /* 0x000000810c857211 */ /* 0x040fe200030f16ff */
[----:B------:R-:W-:Y:S01]  /*1a7a0*/  VIADD R12, R12, UR4 ;  /* 0x000000040c0c7c36 */ /* 0x000fe20008000000 */
[----:B------:R-:W-:Y:S01]  /*1a7b0*/  ULDC UR5, c[0x0][0x22c] ;  /* 0x00008b0000057ab9 */ /* 0x000fe20000000800 */
[----:B------:R3:W-:Y:S01]  /*1a7c0*/  @P3 STG.E desc[UR60][R136.64], R6 ;  /* 0x0000000688003986 */ /* 0x0007e2000c10193c */
[----:B------:R-:W-:Y:S01]  /*1a7d0*/  ISETP.LT.AND P3, PT, R2, UR5, !P0 ;  /* 0x0000000502007c0c */ /* 0x000fe2000c761270 */
[----:B------:R-:W-:Y:S01]  /*1a7e0*/  VIADD R2, R0, 0xa ;  /* 0x0000000a00027836 */ /* 0x000fe20000000000 */
[----:B------:R-:W-:Y:S01]  /*1a7f0*/  ULDC UR5, c[0x0][0x22c] ;  /* 0x00008b0000057ab9 */ /* 0x000fe20000000800 */
[----:B------:R4:W-:Y:S01]  /*1a800*/  @P2 STG.E desc[UR60][R132.64], R14 ;  /* 0x0000000e84002986 */ /* 0x0009e2000c10193c */
[C---:B------:R-:W-:Y:S01]  /*1a810*/  LEA R4, P2, R12.reuse, R128, 0x2 ;  /* 0x000000800c047211 */ /* 0x040fe200078410ff */
[----:B-1----:R-:W-:-:S03]  /*1a820*/  VIADD R13, R12, UR4 ;  /* 0x000000040c0d7c36 */ /* 0x002fc60008000000 */
[-C--:B------:R-:W-:Y:S02]  /*1a830*/  LEA.HI.X.SX32 R5, R12, R129.reuse, 0x2, P2 ;  /* 0x000000810c057211 */ /* 0x080fe400010f16ff */
[----:B------:R-:W-:Y:S01]  /*1a840*/  ISETP.LT.AND P2, PT, R2, UR5, !P0 ;  /* 0x0000000502007c0c */ /* 0x000fe2000c741270 */
[----:B------:R-:W-:Y:S01]  /*1a850*/  VIADD R2, R0, 0xb ;  /* 0x0000000b00027836 */ /* 0x000fe20000000000 */
[CC--:B------:R-:W-:Y:S01]  /*1a860*/  LEA R12, P6, R13.reuse, R128.reuse, 0x2 ;  /* 0x000000800d0c7211 */ /* 0x0c0fe200078c10ff */
[C---:B---3--:R-:W-:Y:S01]  /*1a870*/  VIADD R6, R13.reuse, UR4 ;  /* 0x000000040d067c36 */ /* 0x048fe20008000000 */
[----:B------:R-:W-:Y:S01]  /*1a880*/  ULDC UR5, c[0x0][0x22c] ;  /* 0x00008b0000057ab9 */ /* 0x000fe20000000800 */
[----:B------:R1:W-:Y:S01]  /*1a890*/  @P1 STG.E desc[UR60][R4.64], R7 ;  /* 0x0000000704001986 */ /* 0x0003e2000c10193c */
[-C--:B------:R-:W-:Y:S01]  /*1a8a0*/  LEA.HI.X.SX32 R13, R13, R129.reuse, 0x2, P6 ;  /* 0x000000810d0d7211 */ /* 0x080fe200030f16ff */
[----:B----4-:R-:W-:Y:S01]  /*1a8b0*/  VIADD R14, R6, UR4 ;  /* 0x00000004060e7c36 */ /* 0x010fe20008000000 */
[----:B------:R-:W-:Y:S01]  /*1a8c0*/  ISETP.LT.AND P1, PT, R2, UR5, !P0 ;  /* 0x0000000502007c0c */ /* 0x000fe2000c721270 */
[----:B------:R-:W-:Y:S01]  /*1a8d0*/  VIADD R2, R0, 0xc ;  /* 0x0000000c00027836 */ /* 0x000fe20000000000 */
[C---:B------:R-:W-:Y:S01]  /*1a8e0*/  LEA R130, P6, R6.reuse, R128, 0x2 ;  /* 0x0000008006827211 */ /* 0x040fe200078c10ff */
[----:B------:R-:W-:Y:S01]  /*1a8f0*/  ULDC UR5, c[0x0][0x22c] ;  /* 0x00008b0000057ab9 */ /* 0x000fe20000000800 */
[----:B------:R3:W-:Y:S02]  /*1a900*/  @P5 STG.E desc[UR60][R12.64], R15 ;  /* 0x0000000f0c005986 */ /* 0x0007e4000c10193c */
[----:B------:R-:W-:-:S02]  /*1a910*/  LEA.HI.X.SX32 R131, R6, R129, 0x2, P6 ;  /* 0x0000008106837211 */ /* 0x000fc400030f16ff */
[----:B------:R-:W-:Y:S01]  /*1a920*/  ISETP.LT.AND P5, PT, R2, UR5, !P0 ;  /* 0x0000000502007c0c */ /* 0x000fe2000c7a1270 */
[C---:B-1----:R-:W-:Y:S01]  /*1a930*/  VIADD R7, R14.reuse, UR4 ;  /* 0x000000040e077c36 */ /* 0x042fe20008000000 */
[-C--:B------:R-:W-:Y:S01]  /*1a940*/  LEA R4, P6, R14, R128.reuse, 0x2 ;  /* 0x000000800e047211 */ /* 0x080fe200078c10ff */
[----:B------:R-:W-:Y:S01]  /*1a950*/  VIADD R2, R0, 0xd ;  /* 0x0000000d00027836 */ /* 0x000fe20000000000 */
[----:B------:R-:W-:Y:S02]  /*1a960*/  ULDC UR5, c[0x0][0x22c] ;  /* 0x00008b0000057ab9 */ /* 0x000fe40000000800 */
[-C--:B------:R-:W-:Y:S01]  /*1a970*/  LEA.HI.X.SX32 R5, R14, R129.reuse, 0x2, P6 ;  /* 0x000000810e057211 */ /* 0x080fe200030f16ff */
[C---:B------:R-:W-:Y:S01]  /*1a980*/  VIADD R14, R7.reuse, UR4 ;  /* 0x00000004070e7c36 */ /* 0x040fe20008000000 */
[CC--:B------:R-:W-:Y:S01]  /*1a990*/  LEA R6, P6, R7.reuse, R128.reuse, 0x2 ;  /* 0x0000008007067211 */ /* 0x0c0fe200078c10ff */
[----:B------:R1:W-:Y:S01]  /*1a9a0*/  @P4 STG.E desc[UR60][R130.64], R8 ;  /* 0x0000000882004986 */ /* 0x0003e2000c10193c */
[----:B------:R-:W-:Y:S01]  /*1a9b0*/  ISETP.LT.AND P4, PT, R2, UR5, !P0 ;  /* 0x0000000502007c0c */ /* 0x000fe2000c781270 */
[----:B------:R-:W-:Y:S01]  /*1a9c0*/  VIADD R2, R0, 0xe ;  /* 0x0000000e00027836 */ /* 0x000fe20000000000 */
[-C--:B------:R-:W-:Y:S01]  /*1a9d0*/  LEA.HI.X.SX32 R7, R7, R129.reuse, 0x2, P6 ;  /* 0x0000008107077211 */ /* 0x080fe200030f16ff */
[----:B------:R-:W-:Y:S01]  /*1a9e0*/  ULDC UR5, c[0x0][0x22c] ;  /* 0x00008b0000057ab9 */ /* 0x000fe20000000800 */
[-C--:B---3--:R-:W-:Y:S01]  /*1a9f0*/  LEA R12, P6, R14, R128.reuse, 0x2 ;  /* 0x000000800e0c7211 */ /* 0x088fe200078c10ff */
        /* <DEDUP_REMOVED lines=11> */
[C---:B-1----:R-:W-:Y:S01]  /*1aab0*/  VIADD R8, R14.reuse, UR4 ;  /* 0x000000040e087c36 */ /* 0x042fe20008000000 */
[----:B---3--:R-:W-:-:S04]  /*1aac0*/  LEA R4, P1, R14, R128, 0x2 ;  /* 0x000000800e047211 */ /* 0x008fc800078210ff */
[-C--:B------:R-:W-:Y:S02]  /*1aad0*/  LEA.HI.X.SX32 R5, R14, R129.reuse, 0x2, P1 ;  /* 0x000000810e057211 */ /* 0x080fe400008f16ff */
[----:B------:R-:W-:Y:S01]  /*1aae0*/  ISETP.LT.AND P1, PT, R2, UR5, !P0 ;  /* 0x0000000502007c0c */ /* 0x000fe2000c721270 */
[----:B------:R-:W-:Y:S01]  /*1aaf0*/  VIADD R2, R0, 0x11 ;  /* 0x0000001100027836 */ /* 0x000fe20000000000 */
[CC--:B----4-:R-:W-:Y:S01]  /*1ab00*/  LEA R6, P6, R8.reuse, R128.reuse, 0x2 ;  /* 0x0000008008067211 */ /* 0x0d0fe200078c10ff */
[C---:B------:R-:W-:Y:S01]  /*1ab10*/  VIADD R9, R8.reuse, UR4 ;  /* 0x0000000408097c36 */ /* 0x040fe20008000000 */
[----:B------:R-:W-:Y:S01]  /*1ab20*/  ULDC UR5, c[0x0][0x22c] ;  /* 0x00008b0000057ab9 */ /* 0x000fe20000000800 */
[----:B------:R1:W-:Y:S01]  /*1ab30*/  @P5 STG.E desc[UR60][R4.64], R10 ;  /* 0x0000000a04005986 */ /* 0x0003e2000c10193c */
[-C--:B------:R-:W-:Y:S01]  /*1ab40*/  LEA.HI.X.SX32 R7, R8, R129.reuse, 0x2, P6 ;  /* 0x0000008108077211 */ /* 0x080fe200030f16ff */
[C---:B--2---:R-:W-:Y:S01]  /*1ab50*/  VIADD R12, R9.reuse, UR4 ;  /* 0x00000004090c7c36 */ /* 0x044fe20008000000 */
        /* <DEDUP_REMOVED lines=10> */
[----:B------:R-:W-:Y:S01]  /*1ac00*/  ULDC UR5, c[0x0][0x22c] ;  /* 0x00008b0000057ab9 */ /* 0x000fe20000000800 */
[----:B------:R-:W-:Y:S01]  /*1ac10*/  VIADD R14, R10, UR4 ;  /* 0x000000040a0e7c36 */ /* 0x000fe20008000000 */
[-C--:B------:R-:W-:Y:S01]  /*1ac20*/  LEA.HI.X.SX32 R5, R12, R129.reuse, 0x2, P6 ;  /* 0x000000810c057211 */ /* 0x080fe200030f16ff */
[----:B------:R1:W-:Y:S01]  /*1ac30*/  @P3 STG.E desc[UR60][R8.64], R11 ;  /* 0x0000000b08003986 */ /* 0x0003e2000c10193c */
[-C--:B------:R-:W-:Y:S02]  /*1ac40*/  LEA R12, P6, R10, R128.reuse, 0x2 ;  /* 0x000000800a0c7211 */ /* 0x080fe400078c10ff */
[----:B------:R-:W-:Y:S01]  /*1ac50*/  ISETP.LT.AND P3, PT, R2, UR5, !P0 ;  /* 0x0000000502007c0c */ /* 0x000fe2000c761270 */
[----:B------:R-:W-:Y:S01]  /*1ac60*/  VIADD R2, R0, 0x14 ;  /* 0x0000001400027836 */ /* 0x000fe20000000000 */
[-C--:B------:R-:W-:Y:S01]  /*1ac70*/  LEA.HI.X.SX32 R13, R10, R129.reuse, 0x2, P6 ;  /* 0x000000810a0d7211 */ /* 0x080fe200030f16ff */
[----:B------:R-:W-:Y:S01]  /*1ac80*/  ULDC UR5, c[0x0][0x22c] ;  /* 0x00008b0000057ab9 */ /* 0x000fe20000000800 */
[-C--:B--2---:R-:W-:Y:S01]  /*1ac90*/  LEA R6, P6, R14, R128.reuse, 0x2 ;  /* 0x000000800e067211 */ /* 0x084fe200078c10ff */
[----:B------:R2:W-:Y:S01]  /*1aca0*/  @P2 STG.E desc[UR60][R4.64], R23 ;  /* 0x0000001704002986 */ /* 0x0005e2000c10193c */
[----:B------:R-:W-:Y:S01]  /*1acb0*/  ISETP.LT.AND P2, PT, R2, UR5, !P0 ;  /* 0x0000000502007c0c */ /* 0x000fe2000c741270 */
[----:B------:R-:W-:Y:S01]  /*1acc0*/  VIADD R2, R0, 0x15 ;  /* 0x0000001500027836 */ /* 0x000fe20000000000 */
[C---:B------:R-:W-:Y:S01]  /*1acd0*/  LEA.HI.X.SX32 R7, R14.reuse, R129, 0x2, P6 ;  /* 0x000000810e077211 */ /* 0x040fe200030f16ff */
[----:B------:R-:W-:Y:S01]  /*1ace0*/  VIADD R14, R14, UR4 ;  /* 0x000000040e0e7c36 */ /* 0x000fe20008000000 */
[----:B------:R-:W-:Y:S01]  /*1acf0*/  ULDC UR5, c[0x0][0x22c] ;  /* 0x00008b0000057ab9 */ /* 0x000fe20000000800 */
[----:B------:R-:W-:Y:S01]  /*1ad00*/  @P1 STG.E desc[UR60][R12.64], R16 ;  /* 0x000000100c001986 */ /* 0x000fe2000c10193c */
[----:B------:R-:W-:Y:S01]  /*1ad10*/  ISETP.LT.AND P1, PT, R2, UR5, !P0 ;  /* 0x0000000502007c0c */ /* 0x000fe2000c721270 */
[----:B------:R-:W-:Y:S01]  /*1ad20*/  VIADD R2, R0, 0x16 ;  /* 0x0000001600027836 */ /* 0x000fe20000000000 */
[----:B------:R-:W-:Y:S01]  /*1ad30*/  ULDC UR5, c[0x0][0x22c] ;  /* 0x00008b0000057ab9 */ /* 0x000fe20000000800 */
[----:B------:R3:W-:Y:S01]  /*1ad40*/  @P5 STG.E desc[UR60][R6.64], R28 ;  /* 0x0000001c06005986 */ /* 0x0007e2000c10193c */
[C---:B-1----:R-:W-:Y:S01]  /*1ad50*/  VIADD R9, R14.reuse, UR4 ;  /* 0x000000040e097c36 */ /* 0x042fe20008000000 */
[----:B--2---:R-:W-:-:S04]  /*1ad60*/  LEA R4, P5, R14, R128, 0x2 ;  /* 0x000000800e047211 */ /* 0x004fc800078a10ff */
[-C--:B------:R-:W-:Y:S02]  /*1ad70*/  LEA.HI.X.SX32 R5, R14, R129.reuse, 0x2, P5 ;  /* 0x000000810e057211 */ /* 0x080fe400028f16ff */
[----:B------:R-:W-:Y:S01]  /*1ad80*/  ISETP.LT.AND P5, PT, R2, UR5, !P0 ;  /* 0x0000000502007c0c */ /* 0x000fe2000c7a1270 */
[----:B------:R-:W-:Y:S01]  /*1ad90*/  VIADD R2, R0, 0x17 ;  /* 0x0000001700027836 */ /* 0x000fe20000000000 */
[CC--:B------:R-:W-:Y:S01]  /*1ada0*/  LEA R8, P6, R9.reuse, R128.reuse, 0x2 ;  /* 0x0000008009087211 */ /* 0x0c0fe200078c10ff */
[----:B------:R-:W-:Y:S01]  /*1adb0*/  ULDC UR5, c[0x0][0x22c] ;  /* 0x00008b0000057ab9 */ /* 0x000fe20000000800 */
[C---:B---3--:R-:W-:Y:S01]  /*1adc0*/  VIADD R7, R9.reuse, UR4 ;  /* 0x0000000409077c36 */ /* 0x048fe20008000000 */
[----:B------:R1:W-:Y:S01]  /*1add0*/  @P4 STG.E desc[UR60][R4.64], R17 ;  /* 0x0000001104004986 */ /* 0x0003e2000c10193c */
[-C--:B------:R-:W-:Y:S02]  /*1ade0*/  LEA.HI.X.SX32 R9, R9, R129.reuse, 0x2, P6 ;  /* 0x0000008109097211 */ /* 0x080fe400030f16ff */
[----:B------:R-:W-:Y:S01]  /*1adf0*/  ISETP.LT.AND P4, PT, R2, UR5, !P0 ;  /* 0x0000000502007c0c */ /* 0x000fe2000c781270 */
[C---:B------:R-:W-:Y:S01]  /*1ae00*/  VIADD R10, R7.reuse, UR4 ;  /* 0x00000004070a7c36 */ /* 0x040fe20008000000 */
[C---:B------:R-:W-:Y:S01]  /*1ae10*/  LEA R6, P6, R7.reuse, R128, 0x2 ;  /* 0x0000008007067211 */ /* 0x040fe200078c10ff */
[----:B------:R-:W-:Y:S01]  /*1ae20*/  VIADD R2, R0, 0x18 ;  /* 0x0000001800027836 */ /* 0x000fe20000000000 */
[----:B------:R-:W-:Y:S01]  /*1ae30*/  ULDC UR5, c[0x0][0x22c] ;  /* 0x00008b0000057ab9 */ /* 0x000fe20000000800 */
[----:B------:R2:W-:Y:S01]  /*1ae40*/  @P3 STG.E desc[UR60][R8.64], R29 ;  /* 0x0000001d08003986 */ /* 0x0005e2000c10193c */
[----:B------:R-:W-:Y:S01]  /*1ae50*/  LEA.HI.X.SX32 R7, R7, R129, 0x2, P6 ;  /* 0x0000008107077211 */ /* 0x000fe200030f16ff */
[----:B------:R-:W-:Y:S01]  /*1ae60*/  VIADD R11, R10, UR4 ;  /* 0x000000040a0b7c36 */ /* 0x000fe20008000000 */
[----:B------:R-:W-:-:S02]  /*1ae70*/  ISETP.LT.AND P3, PT, R2, UR5, !P0 ;  /* 0x0000000502007c0c */ /* 0x000fc4000c761270 */
[-C--:B-1----:R-:W-:Y:S01]  /*1ae80*/  LEA R4, P6, R10, R128.reuse, 0x2 ;  /* 0x000000800a047211 */ /* 0x082fe200078c10ff */
[----:B------:R-:W-:Y:S01]  /*1ae90*/  VIADD R2, R0, 0x19 ;  /* 0x0000001900027836 */ /* 0x000fe20000000000 */
[----:B------:R-:W-:Y:S01]  /*1aea0*/  ULDC UR5, c[0x0][0x22c] ;  /* 0x00008b0000057ab9 */ /* 0x000fe20000000800 */
[C---:B------:R-:W-:Y:S01]  /*1aeb0*/  VIADD R12, R11.reuse, UR4 ;  /* 0x000000040b0c7c36 */ /* 0x040fe20008000000 */
[-C--:B------:R-:W-:Y:S01]  /*1aec0*/  LEA.HI.X.SX32 R5, R10, R129.reuse, 0x2, P6 ;  /* 0x000000810a057211 */ /* 0x080fe200030f16ff */
[----:B------:R1:W-:Y:S01]  /*1aed0*/  @P2 STG.E desc[UR60][R6.64], R18 ;  /* 0x0000001206002986 */ /* 0x0003e2000c10193c */
[CC--:B------:R-:W-:Y:S02]  /*1aee0*/  LEA R10, P6, R11.reuse, R128.reuse, 0x2 ;  /* 0x000000800b0a7211 */ /* 0x0c0fe400078c10ff */
        /* <DEDUP_REMOVED lines=17> */
[----:B--2---:R-:W-:-:S02]  /*1b000*/  LEA R4, P4, R12, R128, 0x2 ;  /* 0x000000800c047211 */ /* 0x004fc400078810ff */
[----:B------:R-:W1:Y:S02]  /*1b010*/  LDS.128 R16, [R3] ;  /* 0x0000000003107984 */ /* 0x000e640000000c00 */
[-C--:B------:R-:W-:Y:S02]  /*1b020*/  LEA.HI.X.SX32 R5, R12, R129.reuse, 0x2, P4 ;  /* 0x000000810c057211 */ /* 0x080fe400020f16ff */
[----:B------:R-:W-:Y:S01]  /*1b030*/  ISETP.LT.AND P4, PT, R2, UR5, !P0 ;  /* 0x0000000502007c0c */ /* 0x000fe2000c781270 */
[----:B------:R-:W-:Y:S01]  /*1b040*/  VIADD R2, R0, 0x1d ;  /* 0x0000001d00027836 */ /* 0x000fe20000000000 */
[C---:B------:R-:W-:Y:S01]  /*1b050*/  LEA R6, P6, R7.reuse, R128, 0x2 ;  /* 0x0000008007067211 */ /* 0x040fe200078c10ff */
[----:B------:R-:W-:Y:S01]  /*1b060*/  ULDC UR5, c[0x0][0x22c] ;  /* 0x00008b0000057ab9 */ /* 0x000fe20000000800 */
[C---:B---3--:R-:W-:Y:S01]  /*1b070*/  VIADD R9, R7.reuse, UR4 ;  /* 0x0000000407097c36 */ /* 0x048fe20008000000 */
[----:B------:R2:W-:Y:S01]  /*1b080*/  @P3 STG.E desc[UR60][R4.64], R24 ;  /* 0x0000001804003986 */ /* 0x0005e2000c10193c */
[----:B------:R-:W-:-:S02]  /*1b090*/  LEA.HI.X.SX32 R7, R7, R129, 0x2, P6 ;  /* 0x0000008107077211 */ /* 0x000fc400030f16ff */
[C---:B------:R-:W-:Y:S01]  /*1b0a0*/  VIADD R10, R9.reuse, UR4 ;  /* 0x00000004090a7c36 */ /* 0x040fe20008000000 */
[CC--:B------:R-:W-:Y:S02]  /*1b0b0*/  LEA R8, P6, R9.reuse, R128.reuse, 0x2 ;  /* 0x0000008009087211 */ /* 0x0c0fe400078c10ff */
[----:B------:R-:W-:Y:S01]  /*1b0c0*/  ISETP.LT.AND P3, PT, R2, UR5, !P0 ;  /* 0x0000000502007c0c */ /* 0x000fe2000c761270 */
[----:B------:R-:W-:Y:S01]  /*1b0d0*/  VIADD R2, R0, 0x1e ;  /* 0x0000001e00027836 */ /* 0x000fe20000000000 */
[-C--:B------:R-:W-:Y:S01]  /*1b0e0*/  LEA.HI.X.SX32 R9, R9, R129.reuse, 0x2, P6 ;  /* 0x0000008109097211 */ /* 0x080fe200030f16ff */
[----:B------:R-:W-:Y:S01]  /*1b0f0*/  ULDC UR5, c[0x0][0x22c] ;  /* 0x00008b0000057ab9 */ /* 0x000fe20000000800 */
[C---:B------:R-:W-:Y:S01]  /*1b100*/  VIADD R11, R10.reuse, UR4 ;  /* 0x000000040a0b7c36 */ /* 0x040fe20008000000 */
[----:B------:R3:W-:Y:S01]  /*1b110*/  @P2 STG.E desc[UR60][R6.64], R36 ;  /* 0x0000002406002986 */ /* 0x0007e2000c10193c */
[-C--:B--2---:R-:W-:Y:S02]  /*1b120*/  LEA R4, P6, R10, R128.reuse, 0x2 ;  /* 0x000000800a047211 */ /* 0x084fe400078c10ff */
[----:B------:R-:W-:Y:S01]  /*1b130*/  ISETP.LT.AND P2, PT, R2, UR5, !P0 ;  /* 0x0000000502007c0c */ /* 0x000fe2000c741270 */
[----:B------:R-:W-:Y:S01]  /*1b140*/  ULDC UR5, c[0x0][0x22c] ;  /* 0x00008b0000057ab9 */ /* 0x000fe20000000800 */
[----:B------:R-:W-:Y:S01]  /*1b150*/  IADD3 R2, R0, 0x1f, RZ ;  /* 0x0000001f00027810 */ /* 0x000fe20007ffe0ff */
[C---:B------:R-:W-:Y:S01]  /*1b160*/  VIADD R12, R11.reuse, UR4 ;  /* 0x000000040b0c7c36 */ /* 0x040fe20008000000 */
[----:B------:R-:W-:Y:S01]  /*1b170*/  LEA.HI.X.SX32 R5, R10, R129, 0x2, P6 ;  /* 0x000000810a057211 */ /* 0x000fe200030f16ff */
[----:B------:R2:W-:Y:S01]  /*1b180*/  @P1 STG.E desc[UR60][R8.64], R25 ;  /* 0x0000001908001986 */ /* 0x0005e2000c10193c */
[----:B------:R-:W-:-:S02]  /*1b190*/  LEA R10, P6, R11, R128, 0x2 ;  /* 0x000000800b0a7211 */ /* 0x000fc400078c10ff */
        /* <DEDUP_REMOVED lines=16> */
[C---:B--2---:R-:W-:Y:S01]  /*1b2a0*/  VIADD R9, R12.reuse, UR4 ;  /* 0x000000040c097c36 */ /* 0x044fe20008000000 */
[----:B---3--:R-:W-:-:S04]  /*1b2b0*/  LEA R4, P3, R12, R128, 0x2 ;  /* 0x000000800c047211 */ /* 0x008fc800078610ff */
[-C--:B------:R-:W-:Y:S02]  /*1b2c0*/  LEA.HI.X.SX32 R5, R12, R129.reuse, 0x2, P3 ;  /* 0x000000810c057211 */ /* 0x080fe400018f16ff */
[----:B------:R-:W-:Y:S01]  /*1b2d0*/  ISETP.LT.AND P3, PT, R2, UR5, !P0 ;  /* 0x0000000502007c0c */ /* 0x000fe2000c761270 */
[----:B------:R-:W-:Y:S01]  /*1b2e0*/  VIADD R2, R0, 0x23 ;  /* 0x0000002300027836 */ /* 0x000fe20000000000 */
[CC--:B------:R-:W-:Y:S01]  /*1b2f0*/  LEA R8, P6, R9.reuse, R128.reuse, 0x2 ;  /* 0x0000008009087211 */ /* 0x0c0fe200078c10ff */
[----:B------:R-:W-:Y:S01]  /*1b300*/  ULDC UR5, c[0x0][0x22c] ;  /* 0x00008b0000057ab9 */ /* 0x000fe20000000800 */
[C---:B----4-:R-:W-:Y:S01]  /*1b310*/  VIADD R7, R9.reuse, UR4 ;  /* 0x0000000409077c36 */ /* 0x050fe20008000000 */
        /* <DEDUP_REMOVED lines=11> */
[-C--:B--2---:R-:W-:Y:S01]  /*1b3d0*/  LEA R4, P6, R10, R128.reuse, 0x2 ;  /* 0x000000800a047211 */ /* 0x084fe200078c10ff */
        /* <DEDUP_REMOVED lines=157> */
[----:B------:R-:W-:Y:S02]  /*1bdb0*/  LEA.HI.X.SX32 R9, R9, R129, 0x2, P6 ;  /* 0x0000008109097211 */ /* 0x000fe400030f16ff */
[C---:B------:R-:W-:Y:S01]  /*1bdc0*/  VIADD R10, R7.reuse, UR4 ;  /* 0x00000004070a7c36 */ /* 0x040fe20008000000 */
[----:B------:R-:W-:-:S02]  /*1bdd0*/  LEA R6, P6, R7, R128, 0x2 ;  /* 0x0000008007067211 */ /* 0x000fc400078c10ff */
        /* <DEDUP_REMOVED lines=8> */
[----:B------:R-:W-:Y:S01]  /*1be60*/  VIADD R2, R0, 0x3d ;  /* 0x0000003d00027836 */ /* 0x000fe20000000000 */
[-C--:B------:R-:W-:Y:S01]  /*1be70*/  LEA.HI.X.SX32 R5, R10, R129.reuse, 0x2, P6 ;  /* 0x000000810a057211 */ /* 0x080fe200030f16ff */
[C---:B------:R-:W-:Y:S01]  /*1be80*/  VIADD R12, R11.reuse, UR4 ;  /* 0x000000040b0c7c36 */ /* 0x040fe20008000000 */
[CC--:B------:R-:W-:Y:S01]  /*1be90*/  LEA R10, P6, R11.reuse, R128.reuse, 0x2 ;  /* 0x000000800b0a7211 */ /* 0x0c0fe200078c10ff */
[----:B------:R-:W-:Y:S01]  /*1bea0*/  ULDC UR5, c[0x0][0x22c] ;  /* 0x00008b0000057ab9 */ /* 0x000fe20000000800 */
[----:B------:R2:W-:Y:S01]  /*1beb0*/  @P1 STG.E desc[UR60][R6.64], R52 ;  /* 0x0000003406001986 */ /* 0x0005e2000c10193c */
[----:B------:R-:W-:Y:S01]  /*1bec0*/  ISETP.LT.AND P1, PT, R2, UR5, !P0 ;  /* 0x0000000502007c0c */ /* 0x000fe2000c721270 */
[----:B------:R-:W-:Y:S01]  /*1bed0*/  VIADD R2, R0, 0x3e ;  /* 0x0000003e00027836 */ /* 0x000fe20000000000 */
[-C--:B------:R-:W-:Y:S01]  /*1bee0*/  LEA.HI.X.SX32 R11, R11, R129.reuse, 0x2, P6 ;  /* 0x000000810b0b7211 */ /* 0x080fe200030f16ff */
[----:B------:R-:W-:Y:S01]  /*1bef0*/  ULDC UR5, c[0x0][0x22c] ;  /* 0x00008b0000057ab9 */ /* 0x000fe20000000800 */
[----:B---3--:R-:W-:Y:S01]  /*1bf00*/  LEA R8, P6, R12, R128, 0x2 ;  /* 0x000000800c087211 */ /* 0x008fe200078c10ff */
[----:B------:R3:W-:Y:S01]  /*1bf10*/  @P5 STG.E desc[UR60][R4.64], R96 ;  /* 0x0000006004005986 */ /* 0x0007e2000c10193c */
[----:B------:R-:W-:Y:S01]  /*1bf20*/  ISETP.LT.AND P5, PT, R2, UR5, !P0 ;  /* 0x0000000502007c0c */ /* 0x000fe2000c7a1270 */
[----:B------:R-:W-:Y:S01]  /*1bf30*/  VIADD R2, R0, 0x3f ;  /* 0x0000003f00027836 */ /* 0x000fe20000000000 */
[C---:B------:R-:W-:Y:S01]  /*1bf40*/  LEA.HI.X.SX32 R9, R12.reuse, R129, 0x2, P6 ;  /* 0x000000810c097211 */ /* 0x040fe200030f16ff */
[----:B------:R-:W-:Y:S01]  /*1bf50*/  VIADD R12, R12, UR4 ;  /* 0x000000040c0c7c36 */ /* 0x000fe20008000000 */
[----:B------:R-:W-:Y:S01]  /*1bf60*/  @P4 STG.E desc[UR60][R10.64], R53 ;  /* 0x000000350a004986 */ /* 0x000fe2000c10193c */
[----:B------:R-:W-:-:S02]  /*1bf70*/  ULDC UR5, c[0x0][0x22c] ;  /* 0x00008b0000057ab9 */ /* 0x000fc40000000800 */
[----:B------:R-:W-:Y:S01]  /*1bf80*/  ISETP.LT.AND P4, PT, R2, UR5, !P0 ;  /* 0x0000000502007c0c */ /* 0x000fe2000c781270 */
[----:B------:R4:W-:Y:S01]  /*1bf90*/  @P3 STG.E desc[UR60][R8.64], R97 ;  /* 0x0000006108003986 */ /* 0x0009e2000c10193c */
[----:B------:R-:W-:Y:S01]  /*1bfa0*/  IADD3 R2, R0, 0x40, RZ ;  /* 0x0000004000027810 */ /* 0x000fe20007ffe0ff */
[C---:B--2---:R-:W-:Y:S01]  /*1bfb0*/  VIADD R7, R12.reuse, UR4 ;  /* 0x000000040c077c36 */ /* 0x044fe20008000000 */
[----:B---3--:R-:W-:Y:S01]  /*1bfc0*/  LEA R4, P3, R12, R128, 0x2 ;  /* 0x000000800c047211 */ /* 0x008fe200078610ff */
[----:B------:R-:W-:-:S03]  /*1bfd0*/  ULDC UR5, c[0x0][0x22c] ;  /* 0x00008b0000057ab9 */ /* 0x000fc60000000800 */
[-C--:B------:R-:W-:Y:S02]  /*1bfe0*/  LEA.HI.X.SX32 R5, R12, R129.reuse, 0x2, P3 ;  /* 0x000000810c057211 */ /* 0x080fe400018f16ff */
[----:B------:R-:W-:Y:S01]  /*1bff0*/  ISETP.LT.AND P3, PT, R2, UR5, !P0 ;  /* 0x0000000502007c0c */ /* 0x000fe2000c761270 */
[----:B------:R-:W-:Y:S01]  /*1c000*/  VIADD R2, R0, 0x41 ;  /* 0x0000004100027836 */ /* 0x000fe20000000000 */
[CC--:B------:R-:W-:Y:S01]  /*1c010*/  LEA R6, P6, R7.reuse, R128.reuse, 0x2 ;  /* 0x0000008007067211 */ /* 0x0c0fe200078c10ff */
[C---:B----4-:R-:W-:Y:S01]  /*1c020*/  VIADD R9, R7.reuse, UR4 ;  /* 0x0000000407097c36 */ /* 0x050fe20008000000 */
[----:B------:R-:W-:Y:S01]  /*1c030*/  ULDC UR5, c[0x0][0x22c] ;  /* 0x00008b0000057ab9 */ /* 0x000fe20000000800 */
[----:B------:R2:W-:Y:S01]  /*1c040*/  @P2 STG.E desc[UR60][R4.64], R54 ;  /* 0x0000003604002986 */ /* 0x0005e2000c10193c */
[-C--:B------:R-:W-:Y:S01]  /*1c050*/  LEA.HI.X.SX32 R7, R7, R129.reuse, 0x2, P6 ;  /* 0x0000008107077211 */ /* 0x080fe200030f16ff */
[C---:B------:R-:W-:Y:S01]  /*1c060*/  VIADD R10, R9.reuse, UR4 ;  /* 0x00000004090a7c36 */ /* 0x040fe20008000000 */
[----:B------:R-:W-:Y:S01]  /*1c070*/  ISETP.LT.AND P2, PT, R2, UR5, !P0 ;  /* 0x0000000502007c0c */ /* 0x000fe2000c741270 */
[----:B------:R-:W-:Y:S01]  /*1c080*/  VIADD R2, R0, 0x42 ;  /* 0x0000004200027836 */ /* 0x000fe20000000000 */
[C---:B------:R-:W-:Y:S01]  /*1c090*/  LEA R8, P6, R9.reuse, R128, 0x2 ;  /* 0x0000008009087211 */ /* 0x040fe200078c10ff */
[----:B------:R-:W-:Y:S01]  /*1c0a0*/  ULDC UR5, c[0x0][0x22c] ;  /* 0x00008b0000057ab9 */ /* 0x000fe20000000800 */
[----:B------:R3:W-:Y:S01]  /*1c0b0*/  @P1 STG.E desc[UR60][R6.64], R98 ;  /* 0x0000006206001986 */ /* 0x0007e2000c10193c */
[----:B------:R-:W-:Y:S01]  /*1c0c0*/  VIADD R11, R10, UR4 ;  /* 0x000000040a0b7c36 */ /* 0x000fe20008000000 */
[----:B------:R-:W-:-:S02]  /*1c0d0*/  LEA.HI.X.SX32 R9, R9, R129, 0x2, P6 ;  /* 0x0000008109097211 */ /* 0x000fc400030f16ff */
[----:B------:R-:W-:Y:S02]  /*1c0e0*/  ISETP.LT.AND P1, PT, R2, UR5, !P0 ;  /* 0x0000000502007c0c */ /* 0x000fe4000c721270 */
        /* <DEDUP_REMOVED lines=272> */
[----:B--2---:R-:W-:Y:S01]  /*1d1f0*/  VIADD R9, R12, UR4 ;  /* 0x000000040c097c36 */ /* 0x004fe20008000000 */
[----:B------:R-:W-:Y:S01]  /*1d200*/  ULDC UR5, c[0x0][0x22c] ;  /* 0x00008b0000057ab9 */ /* 0x000fe20000000800 */
[----:B------:R2:W-:Y:S01]  /*1d210*/  @P1 STG.E desc[UR60][R6.64], R118 ;  /* 0x0000007606001986 */ /* 0x0005e2000c10193c */
[----:B------:R-:W-:Y:S01]  /*1d220*/  VIADD R2, R0, 0x6a ;  /* 0x0000006a00027836 */ /* 0x000fe20000000000 */
[----:B---3--:R-:W-:-:S02]  /*1d230*/  LEA R4, P1, R12, R128, 0x2 ;  /* 0x000000800c047211 */ /* 0x008fc400078210ff */
[CC--:B------:R-:W-:Y:S02]  /*1d240*/  LEA R8, P6, R9.reuse, R128.reuse, 0x2 ;  /* 0x0000008009087211 */ /* 0x0c0fe400078c10ff */
[-C--:B------:R-:W-:Y:S02]  /*1d250*/  LEA.HI.X.SX32 R5, R12, R129.reuse, 0x2, P1 ;  /* 0x000000810c057211 */ /* 0x080fe400008f16ff */
[----:B------:R-:W-:Y:S01]  /*1d260*/  ISETP.LT.AND P1, PT, R2, UR5, !P0 ;  /* 0x0000000502007c0c */ /* 0x000fe2000c721270 */
[----:B------:R-:W-:Y:S01]  /*1d270*/  VIADD R2, R0, 0x6b ;  /* 0x0000006b00027836 */ /* 0x000fe20000000000 */
[----:B------:R-:W-:Y:S01]  /*1d280*/  ULDC UR5, c[0x0][0x22c] ;  /* 0x00008b0000057ab9 */ /* 0x000fe20000000800 */
[C---:B--2---:R-:W-:Y:S01]  /*1d290*/  VIADD R7, R9.reuse, UR4 ;  /* 0x0000000409077c36 */ /* 0x044fe20008000000 */
[----:B------:R-:W-:Y:S01]  /*1d2a0*/  LEA.HI.X.SX32 R9, R9, R129, 0x2, P6 ;  /* 0x0000008109097211 */ /* 0x000fe200030f16ff */
[----:B------:R2:W-:Y:S02]  /*1d2b0*/  @P5 STG.E desc[UR60][R4.64], R75 ;  /* 0x0000004b04005986 */ /* 0x0005e4000c10193c */
[C---:B------:R-:W-:Y:S01]  /*1d2c0*/  VIADD R10, R7.reuse, UR4 ;  /* 0x00000004070a7c36 */ /* 0x040fe20008000000 */
[----:B------:R-:W-:-:S02]  /*1d2d0*/  LEA R6, P6, R7, R128, 0x2 ;  /* 0x0000008007067211 */ /* 0x000fc400078c10ff */
[----:B------:R-:W-:Y:S01]  /*1d2e0*/  ISETP.LT.AND P5, PT, R2, UR5, !P0 ;  /* 0x0000000502007c0c */ /* 0x000fe2000c7a1270 */
[----:B------:R-:W-:Y:S01]  /*1d2f0*/  VIADD R2, R0, 0x6c ;  /* 0x0000006c00027836 */ /* 0x000fe20000000000 */
[-C--:B------:R-:W-:Y:S01]  /*1d300*/  LEA.HI.X.SX32 R7, R7, R129.reuse, 0x2, P6 ;  /* 0x0000008107077211 */ /* 0x080fe200030f16ff */
[C---:B------:R-:W-:Y:S01]  /*1d310*/  VIADD R11, R10.reuse, UR4 ;  /* 0x000000040a0b7c36 */ /* 0x040fe20008000000 */
[----:B------:R-:W-:Y:S01]  /*1d320*/  ULDC UR5, c[0x0][0x22c] ;  /* 0x00008b0000057ab9 */ /* 0x000fe20000000800 */
        /* <DEDUP_REMOVED lines=11> */
[----:B------:R-:W-:Y:S01]  /*1d3e0*/  LEA.HI.X.SX32 R11, R11, R129, 0x2, P6 ;  /* 0x000000810b0b7211 */ /* 0x000fe200030f16ff */
[----:B------:R-:W-:Y:S01]  /*1d3f0*/  ULDC UR5, c[0x0][0x22c] ;  /* 0x00008b0000057ab9 */ /* 0x000fe20000000800 */
[----:B---3--:R-:W-:Y:S01]  /*1d400*/  LEA R8, P6, R12, R128, 0x2 ;  /* 0x000000800c087211 */ /* 0x008fe200078c10ff */
[----:B------:R3:W-:Y:S01]  /*1d410*/  @P2 STG.E desc[UR60][R4.64], R120 ;  /* 0x0000007804002986 */ /* 0x0007e2000c10193c */
[----:B------:R-:W-:-:S02]  /*1d420*/  ISETP.LT.AND P2, PT, R2, UR5, !P0 ;  /* 0x0000000502007c0c */ /* 0x000fc4000c741270 */
[C---:B------:R-:W-:Y:S01]  /*1d430*/  LEA.HI.X.SX32 R9, R12.reuse, R129, 0x2, P6 ;  /* 0x000000810c097211 */ /* 0x040fe200030f16ff */
[----:B------:R-:W-:Y:S01]  /*1d440*/  VIADD R12, R12, UR4 ;  /* 0x000000040c0c7c36 */ /* 0x000fe20008000000 */
[----:B------:R-:W-:Y:S01]  /*1d450*/  ULDC UR5, c[0x0][0x22c] ;  /* 0x00008b0000057ab9 */ /* 0x000fe20000000800 */
[----:B------:R-:W-:Y:S01]  /*1d460*/  VIADD R2, R0, 0x6f ;  /* 0x0000006f00027836 */ /* 0x000fe20000000000 */
[----:B------:R-:W-:Y:S01]  /*1d470*/  @P1 STG.E desc[UR60][R10.64], R77 ;  /* 0x0000004d0a001986 */ /* 0x000fe2000c10193c */
[----:B--2---:R-:W-:-:S03]  /*1d480*/  VIADD R7, R12, UR4 ;  /* 0x000000040c077c36 */ /* 0x004fc60008000000 */
[----:B------:R-:W-:Y:S01]  /*1d490*/  ISETP.LT.AND P1, PT, R2, UR5, !P0 ;  /* 0x0000000502007c0c */ /* 0x000fe2000c721270 */
[----:B------:R2:W-:Y:S01]  /*1d4a0*/  @P5 STG.E desc[UR60][R8.64], R121 ;  /* 0x0000007908005986 */ /* 0x0005e2000c10193c */
[-C--:B---3--:R-:W-:Y:S01]  /*1d4b0*/  LEA R4, P5, R12, R128.reuse, 0x2 ;  /* 0x000000800c047211 */ /* 0x088fe200078a10ff */
[----:B------:R-:W-:Y:S01]  /*1d4c0*/  VIADD R2, R0, 0x70 ;  /* 0x0000007000027836 */ /* 0x000fe20000000000 */
[C---:B------:R-:W-:Y:S01]  /*1d4d0*/  LEA R6, P6, R7.reuse, R128, 0x2 ;  /* 0x0000008007067211 */ /* 0x040fe200078c10ff */
[----:B------:R-:W-:Y:S01]  /*1d4e0*/  ULDC UR5, c[0x0][0x22c] ;  /* 0x00008b0000057ab9 */ /* 0x000fe20000000800 */
[-C--:B------:R-:W-:Y:S02]  /*1d4f0*/  LEA.HI.X.SX32 R5, R12, R129.reuse, 0x2, P5 ;  /* 0x000000810c057211 */ /* 0x080fe400028f16ff */
[----:B------:R-:W-:Y:S01]  /*1d500*/  ISETP.LT.AND P5, PT, R2, UR5, !P0 ;  /* 0x0000000502007c0c */ /* 0x000fe2000c7a1270 */
[----:B------:R-:W-:Y:S01]  /*1d510*/  VIADD R2, R0, 0x71 ;  /* 0x0000007100027836 */ /* 0x000fe20000000000 */
[----:B------:R-:W-:Y:S01]  /*1d520*/  ULDC UR5, c[0x0][0x22c] ;  /* 0x00008b0000057ab9 */ /* 0x000fe20000000800 */
[C---:B--2---:R-:W-:Y:S01]  /*1d530*/  VIADD R9, R7.reuse, UR4 ;  /* 0x0000000407097c36 */ /* 0x044fe20008000000 */
[----:B------:R-:W-:-:S03]  /*1d540*/  LEA.HI.X.SX32 R7, R7, R129, 0x2, P6 ;  /* 0x0000008107077211 */ /* 0x000fc600030f16ff */
[C---:B------:R-:W-:Y:S01]  /*1d550*/  VIADD R10, R9.reuse, UR4 ;  /* 0x00000004090a7c36 */ /* 0x040fe20008000000 */
[CC--:B------:R-:W-:Y:S01]  /*1d560*/  LEA R8, P6, R9.reuse, R128.reuse, 0x2 ;  /* 0x0000008009087211 */ /* 0x0c0fe200078c10ff */
[----:B------:R2:W-:Y:S01]  /*1d570*/  @P4 STG.E desc[UR60][R4.64], R78 ;  /* 0x0000004e04004986 */ /* 0x0005e2000c10193c */
[----:B------:R-:W-:Y:S01]  /*1d580*/  ISETP.LT.AND P4, PT, R2, UR5, !P0 ;  /* 0x0000000502007c0c */ /* 0x000fe2000c781270 */
[----:B------:R-:W-:Y:S01]  /*1d590*/  VIADD R2, R0, 0x72 ;  /* 0x0000007200027836 */ /* 0x000fe20000000000 */
[----:B------:R-:W-:Y:S01]  /*1d5a0*/  LEA.HI.X.SX32 R9, R9, R129, 0x2, P6 ;  /* 0x0000008109097211 */ /* 0x000fe200030f16ff */
[----:B------:R-:W-:Y:S01]  /*1d5b0*/  VIADD R11, R10, UR4 ;  /* 0x000000040a0b7c36 */ /* 0x000fe20008000000 */
[----:B------:R-:W-:Y:S01]  /*1d5c0*/  ULDC UR5, c[0x0][0x22c] ;  /* 0x00008b0000057ab9 */ /* 0x000fe20000000800 */
[----:B------:R3:W-:Y:S01]  /*1d5d0*/  @P3 STG.E desc[UR60][R6.64], R122 ;  /* 0x0000007a06003986 */ /* 0x0007e2000c10193c */
[----:B------:R-:W-:Y:S02]  /*1d5e0*/  ISETP.LT.AND P3, PT, R2, UR5, !P0 ;  /* 0x0000000502007c0c */ /* 0x000fe4000c761270 */
[----:B--2---:R-:W-:Y:S01]  /*1d5f0*/  LEA R4, P6, R10, R128, 0x2 ;  /* 0x000000800a047211 */ /* 0x004fe200078c10ff */
[----:B------:R-:W-:Y:S01]  /*1d600*/  VIADD R12, R11, UR4 ;  /* 0x000000040b0c7c36 */ /* 0x000fe20008000000 */
[----:B------:R-:W-:-:S02]  /*1d610*/  ULDC UR5, c[0x0][0x22c] ;  /* 0x00008b0000057ab9 */ /* 0x000fc40000000800 */
[-C--:B------:R-:W-:Y:S01]  /*1d620*/  LEA.HI.X.SX32 R5, R10, R129.reuse, 0x2, P6 ;  /* 0x000000810a057211 */ /* 0x080fe200030f16ff */
[----:B------:R-:W-:Y:S01]  /*1d630*/  VIADD R2, R0, 0x73 ;  /* 0x0000007300027836 */ /* 0x000fe20000000000 */
[CC--:B------:R-:W-:Y:S01]  /*1d640*/  LEA R10, P6, R11.reuse, R128.reuse, 0x2 ;  /* 0x000000800b0a7211 */ /* 0x0c0fe200078c10ff */
[----:B------:R2:W-:Y:S03]  /*1d650*/  @P2 STG.E desc[UR60][R8.64], R79 ;  /* 0x0000004f08002986 */ /* 0x0005e6000c10193c */
[-C--:B------:R-:W-:Y:S02]  /*1d660*/  LEA.HI.X.SX32 R11, R11, R129.reuse, 0x2, P6 ;  /* 0x000000810b0b7211 */ /* 0x080fe400030f16ff */
[-C--:B---3--:R-:W-:Y:S02]  /*1d670*/  LEA R6, P6, R12, R128.reuse, 0x2 ;  /* 0x000000800c067211 */ /* 0x088fe400078c10ff */
[----:B------:R-:W-:Y:S01]  /*1d680*/  ISETP.LT.AND P2, PT, R2, UR5, !P0 ;  /* 0x0000000502007c0c */ /* 0x000fe2000c741270 */
[----:B------:R-:W-:Y:S01]  /*1d690*/  VIADD R2, R0, 0x74 ;  /* 0x0000007400027836 */ /* 0x000fe20000000000 */
[C---:B------:R-:W-:Y:S01]  /*1d6a0*/  LEA.HI.X.SX32 R7, R12.reuse, R129, 0x2, P6 ;  /* 0x000000810c077211 */ /* 0x040fe200030f16ff */
[----:B------:R-:W-:Y:S01]  /*1d6b0*/  ULDC UR5, c[0x0][0x22c] ;  /* 0x00008b0000057ab9 */ /* 0x000fe20000000800 */
[----:B------:R-:W-:Y:S01]  /*1d6c0*/  VIADD R12, R12, UR4 ;  /* 0x000000040c0c7c36 */ /* 0x000fe20008000000 */
[----:B------:R3:W-:Y:S01]  /*1d6d0*/  @P1 STG.E desc[UR60][R4.64], R123 ;  /* 0x0000007b04001986 */ /* 0x0007e2000c10193c */
[----:B------:R-:W-:Y:S01]  /*1d6e0*/  ISETP.LT.AND P1, PT, R2, UR5, !P0 ;  /* 0x0000000502007c0c */ /* 0x000fe2000c721270 */
[----:B------:R-:W-:Y:S01]  /*1d6f0*/  VIADD R2, R0, 0x75 ;  /* 0x0000007500027836 */ /* 0x000fe20000000000 */
[----:B------:R-:W-:Y:S01]  /*1d700*/  ULDC UR5, c[0x0][0x22c] ;  /* 0x00008b0000057ab9 */ /* 0x000fe20000000800 */
[----:B------:R-:W-:Y:S01]  /*1d710*/  VIADD R13, R12, UR4 ;  /* 0x000000040c0d7c36 */ /* 0x000fe20008000000 */
[----:B------:R-:W-:Y:S02]  /*1d720*/  @P5 STG.E desc[UR60][R10.64], R80 ;  /* 0x000000500a005986 */ /* 0x000fe4000c10193c */
[----:B------:R-:W-:Y:S01]  /*1d730*/  ISETP.LT.AND P5, PT, R2, UR5, !P0 ;  /* 0x0000000502007c0c */ /* 0x000fe2000c7a1270 */
[----:B------:R-:W-:Y:S01]  /*1d740*/  VIADD R2, R0, 0x76 ;  /* 0x0000007600027836 */ /* 0x000fe20000000000 */
[----:B------:R4:W-:Y:S01]  /*1d750*/  @P4 STG.E desc[UR60][R6.64], R124 ;  /* 0x0000007c06004986 */ /* 0x0009e2000c10193c */
[-C--:B--2---:R-:W-:Y:S01]  /*1d760*/  LEA R8, P6, R13, R128.reuse, 0x2 ;  /* 0x000000800d087211 */ /* 0x084fe200078c10ff */
[----:B------:R-:W-:Y:S01]  /*1d770*/  ULDC UR5, c[0x0][0x22c] ;  /* 0x00008b0000057ab9 */ /* 0x000fe20000000800 */
[----:B---3--:R-:W-:-:S02]  /*1d780*/  LEA R4, P4, R12, R128, 0x2 ;  /* 0x000000800c047211 */ /* 0x008fc400078810ff */
[CC--:B------:R-:W-:Y:S01]  /*1d790*/  LEA.HI.X.SX32 R9, R13.reuse, R129.reuse, 0x2, P6 ;  /* 0x000000810d097211 */ /* 0x0c0fe200030f16ff */
[----:B------:R-:W-:Y:S01]  /*1d7a0*/  VIADD R13, R13, UR4 ;  /* 0x000000040d0d7c36 */ /* 0x000fe20008000000 */
[-C--:B------:R-:W-:Y:S02]  /*1d7b0*/  LEA.HI.X.SX32 R5, R12, R129.reuse, 0x2, P4 ;  /* 0x000000810c057211 */ /* 0x080fe400020f16ff */
[----:B------:R-:W-:Y:S01]  /*1d7c0*/  ISETP.LT.AND P4, PT, R2, UR5, !P0 ;  /* 0x0000000502007c0c */ /* 0x000fe2000c781270 */
[----:B------:R-:W-:Y:S01]  /*1d7d0*/  VIADD R2, R0, 0x77 ;  /* 0x0000007700027836 */ /* 0x000fe20000000000 */
[----:B------:R-:W-:Y:S01]  /*1d7e0*/  ULDC UR5, c[0x0][0x22c] ;  /* 0x00008b0000057ab9 */ /* 0x000fe20000000800 */
[----:B------:R2:W-:Y:S01]  /*1d7f0*/  @P3 STG.E desc[UR60][R4.64], R81 ;  /* 0x0000005104003986 */ /* 0x0005e2000c10193c */
[C---:B----4-:R-:W-:Y:S01]  /*1d800*/  LEA R6, P6, R13.reuse, R128, 0x2 ;  /* 0x000000800d067211 */ /* 0x050fe200078c10ff */
[C---:B------:R-:W-:Y:S01]  /*1d810*/  VIADD R10, R13.reuse, UR4 ;  /* 0x000000040d0a7c36 */ /* 0x040fe20008000000 */
[----:B------:R-:W-:Y:S01]  /*1d820*/  ISETP.LT.AND P3, PT, R2, UR5, !P0 ;  /* 0x0000000502007c0c */ /* 0x000fe2000c761270 */
[----:B------:R-:W-:Y:S01]  /*1d830*/  VIADD R2, R0, 0x78 ;  /* 0x0000007800027836 */ /* 0x000fe20000000000 */
[----:B------:R-:W-:Y:S01]  /*1d840*/  LEA.HI.X.SX32 R7, R13, R129, 0x2, P6 ;  /* 0x000000810d077211 */ /* 0x000fe200030f16ff */
[----:B------:R-:W-:Y:S01]  /*1d850*/  ULDC UR5, c[0x0][0x22c] ;  /* 0x00008b0000057ab9 */ /* 0x000fe20000000800 */
[----:B------:R-:W-:Y:S01]  /*1d860*/  VIADD R11, R10, UR4 ;  /* 0x000000040a0b7c36 */ /* 0x000fe20008000000 */
[----:B------:R3:W-:Y:S01]  /*1d870*/  @P2 STG.E desc[UR60][R8.64], R125 ;  /* 0x0000007d08002986 */ /* 0x0007e2000c10193c */
[----:B------:R-:W-:-:S02]  /*1d880*/  ISETP.LT.AND P2, PT, R2, UR5, !P0 ;  /* 0x0000000502007c0c */ /* 0x000fc4000c741270 */
[-C--:B--2---:R-:W-:Y:S01]  /*1d890*/  LEA R4, P6, R10, R128.reuse, 0x2 ;  /* 0x000000800a047211 */ /* 0x084fe200078c10ff */
[----:B------:R-:W-:Y:S01]  /*1d8a0*/  VIADD R2, R0, 0x79 ;  /* 0x0000007900027836 */ /* 0x000fe20000000000 */
[----:B------:R-:W-:Y:S01]  /*1d8b0*/  ULDC UR5, c[0x0][0x22c] ;  /* 0x00008b0000057ab9 */ /* 0x000fe20000000800 */
[C---:B------:R-:W-:Y:S01]  /*1d8c0*/  VIADD R12, R11.reuse, UR4 ;  /* 0x000000040b0c7c36 */ /* 0x040fe20008000000 */
[-C--:B------:R-:W-:Y:S01]  /*1d8d0*/  LEA.HI.X.SX32 R5, R10, R129.reuse, 0x2, P6 ;  /* 0x000000810a057211 */ /* 0x080fe200030f16ff */
[----:B------:R-:W-:Y:S01]  /*1d8e0*/  @P1 STG.E desc[UR60][R6.64], R82 ;  /* 0x0000005206001986 */ /* 0x000fe2000c10193c */
[CC--:B---3--:R-:W-:Y:S02]  /*1d8f0*/  LEA R8, P6, R11.reuse, R128.reuse, 0x2 ;  /* 0x000000800b087211 */ /* 0x0c8fe400078c10ff */
[----:B------:R-:W-:Y:S01]  /*1d900*/  ISETP.LT.AND P1, PT, R2, UR5, !P0 ;  /* 0x0000000502007c0c */ /* 0x000fe2000c721270 */
[----:B------:R-:W-:Y:S01]  /*1d910*/  VIADD R2, R0, 0x7a ;  /* 0x0000007a00027836 */ /* 0x000fe20000000000 */
[-C--:B------:R-:W-:Y:S01]  /*1d920*/  LEA.HI.X.SX32 R9, R11, R129.reuse, 0x2, P6 ;  /* 0x000000810b097211 */ /* 0x080fe200030f16ff */
[----:B------:R-:W-:Y:S01]  /*1d930*/  ULDC UR5, c[0x0][0x22c] ;  /* 0x00008b0000057ab9 */ /* 0x000fe20000000800 */
[----:B------:R-:W-:Y:S01]  /*1d940*/  LEA R10, P6, R12, R128, 0x2 ;  /* 0x000000800c0a7211 */ /* 0x000fe200078c10ff */
        /* <DEDUP_REMOVED lines=8> */
[----:B------:R-:W-:-:S02]  /*1d9d0*/  ULDC UR5, c[0x0][0x22c] ;  /* 0x00008b0000057ab9 */ /* 0x000fc40000000800 */
[----:B------:R4:W-:Y:S01]  /*1d9e0*/  @P3 STG.E desc[UR60][R10.64], R127 ;  /* 0x0000007f0a003986 */ /* 0x0009e2000c10193c */
[C---:B--2---:R-:W-:Y:S01]  /*1d9f0*/  VIADD R5, R12.reuse, UR4 ;  /* 0x000000040c057c36 */ /* 0x044fe20008000000 */
[-C--:B------:R-:W-:Y:S01]  /*1da00*/  LEA R2, P3, R12, R128.reuse, 0x2 ;  /* 0x000000800c027211 */ /* 0x080fe200078610ff */
[----:B------:R-:W-:Y:S02]  /*1da10*/  VIADD R4, R0, 0x7c ;  /* 0x0000007c00047836 */ /* 0x000fe40000000000 */
[----:B------:R-:W-:Y:S01]  /*1da20*/  VIADD R7, R5, UR4 ;  /* 0x0000000405077c36 */ /* 0x000fe20008000000 */
[-C--:B------:R-:W-:Y:S02]  /*1da30*/  LEA.HI.X.SX32 R3, R12, R129.reuse, 0x2, P3 ;  /* 0x000000810c037211 */ /* 0x080fe400018f16ff */
[----:B------:R-:W-:Y:S01]  /*1da40*/  ISETP.LT.AND P3, PT, R4, UR5, !P0 ;  /* 0x0000000504007c0c */ /* 0x000fe2000c761270 */
[----:B---3--:R-:W-:Y:S01]  /*1da50*/  VIADD R9, R7, UR4 ;  /* 0x0000000407097c36 */ /* 0x008fe20008000000 */
[-C--:B------:R-:W-:Y:S01]  /*1da60*/  LEA R4, P6, R5, R128.reuse, 0x2 ;  /* 0x0000008005047211 */ /* 0x080fe200078c10ff */
[----:B------:R-:W-:Y:S01]  /*1da70*/  VIADD R6, R0, 0x7d ;  /* 0x0000007d00067836 */ /* 0x000fe20000000000 */
[----:B------:R-:W-:Y:S01]  /*1da80*/  ULDC UR5, c[0x0][0x22c] ;  /* 0x00008b0000057ab9 */ /* 0x000fe20000000800 */
[----:B----4-:R-:W-:Y:S01]  /*1da90*/  VIADD R11, R9, UR4 ;  /* 0x00000004090b7c36 */ /* 0x010fe20008000000 */
[-C--:B------:R-:W-:Y:S01]  /*1daa0*/  LEA.HI.X.SX32 R5, R5, R129.reuse, 0x2, P6 ;  /* 0x0000008105057211 */ /* 0x080fe200030f16ff */
[----:B------:R2:W-:Y:S01]  /*1dab0*/  @P2 STG.E desc[UR60][R2.64], R84 ;  /* 0x0000005402002986 */ /* 0x0005e2000c10193c */
[----:B------:R-:W-:Y:S01]  /*1dac0*/  ISETP.LT.AND P2, PT, R6, UR5, !P0 ;  /* 0x0000000506007c0c */ /* 0x000fe2000c741270 */
[----:B------:R-:W-:Y:S01]  /*1dad0*/  VIADD R13, R11, UR4 ;  /* 0x000000040b0d7c36 */ /* 0x000fe20008000000 */
[-C--:B------:R-:W-:Y:S01]  /*1dae0*/  LEA R8, P6, R9, R128.reuse, 0x2 ;  /* 0x0000008009087211 */ /* 0x080fe200078c10ff */
[----:B-1----:R1:W-:Y:S01]  /*1daf0*/  @P1 STG.E desc[UR60][R4.64], R16 ;  /* 0x0000001004001986 */ /* 0x0023e2000c10193c */
[-C--:B------:R-:W-:Y:S01]  /*1db00*/  LEA R6, P1, R7, R128.reuse, 0x2 ;  /* 0x0000008007067211 */ /* 0x080fe200078210ff */
[----:B------:R-:W-:Y:S01]  /*1db10*/  VIADD R14, R13, UR4 ;  /* 0x000000040d0e7c36 */ /* 0x000fe20008000000 */
[-C--:B------:R-:W-:Y:S01]  /*1db20*/  LEA.HI.X.SX32 R9, R9, R129.reuse, 0x2, P6 ;  /* 0x0000008109097211 */ /* 0x080fe200030f16ff */
[----:B------:R-:W-:Y:S01]  /*1db30*/  VIADD R12, R0, 0x7e ;  /* 0x0000007e000c7836 */ /* 0x000fe20000000000 */
[----:B------:R-:W-:Y:S01]  /*1db40*/  LEA.HI.X.SX32 R7, R7, R129, 0x2, P1 ;  /* 0x0000008107077211 */ /* 0x000fe200008f16ff */
[----:B------:R-:W-:Y:S01]  /*1db50*/  VIADD R15, R14, UR4 ;  /* 0x000000040e0f7c36 */ /* 0x000fe20008000000 */
[-C--:B------:R-:W-:Y:S01]  /*1db60*/  LEA R10, P1, R13, R128.reuse, 0x2 ;  /* 0x000000800d0a7211 */ /* 0x080fe200078210ff */
[----:B------:R-:W-:Y:S01]  /*1db70*/  ULDC UR4, c[0x0][0x22c] ;  /* 0x00008b0000047ab9 */ /* 0x000fe20000000800 */
[----:B--2---:R-:W-:Y:S01]  /*1db80*/  LEA R2, P6, R11, R128, 0x2 ;  /* 0x000000800b027211 */ /* 0x004fe200078c10ff */
[----:B------:R-:W-:-:S03]  /*1db90*/  VIADD R0, R0, 0x7f ;  /* 0x0000007f00007836 */ /* 0x000fc60000000000 */
[-C--:B------:R-:W-:Y:S02]  /*1dba0*/  LEA.HI.X.SX32 R3, R11, R129.reuse, 0x2, P6 ;  /* 0x000000810b037211 */ /* 0x080fe400030f16ff */
[-C--:B------:R-:W-:Y:S02]  /*1dbb0*/  LEA.HI.X.SX32 R11, R13, R129.reuse, 0x2, P1 ;  /* 0x000000810d0b7211 */ /* 0x080fe400008f16ff */
[----:B------:R-:W-:Y:S01]  /*1dbc0*/  ISETP.LT.AND P1, PT, R12, UR4, !P0 ;  /* 0x000000040c007c0c */ /* 0x000fe2000c721270 */
[----:B------:R-:W-:Y:S01]  /*1dbd0*/  ULDC UR4, c[0x0][0x22c] ;  /* 0x00008b0000047ab9 */ /* 0x000fe20000000800 */
[C---:B-1----:R-:W-:Y:S02]  /*1dbe0*/  LEA R4, P6, R15.reuse, R128, 0x2 ;  /* 0x000000800f047211 */ /* 0x042fe400078c10ff */
[----:B------:R-:W-:Y:S02]  /*1dbf0*/  ISETP.LT.AND P0, PT, R0, UR4, !P0 ;  /* 0x0000000400007c0c */ /* 0x000fe4000c701270 */
[----:B------:R-:W-:-:S02]  /*1dc00*/  LEA.HI.X.SX32 R5, R15, R129, 0x2, P6 ;  /* 0x000000810f057211 */ /* 0x000fc400030f16ff */
[C---:B------:R-:W-:Y:S01]  /*1dc10*/  LEA R128, P6, R14.reuse, R128, 0x2 ;  /* 0x000000800e807211 */ /* 0x040fe200078c10ff */
[----:B------:R1:W-:Y:S03]  /*1dc20*/  @P5 STG.E desc[UR60][R6.64], R85 ;  /* 0x0000005506005986 */ /* 0x0003e6000c10193c */
[----:B------:R-:W-:Y:S01]  /*1dc30*/  LEA.HI.X.SX32 R129, R14, R129, 0x2, P6 ;  /* 0x000000810e817211 */ /* 0x000fe200030f16ff */
[----:B------:R1:W-:Y:S04]  /*1dc40*/  @P4 STG.E desc[UR60][R8.64], R17 ;  /* 0x0000001108004986 */ /* 0x0003e8000c10193c */
[----:B------:R1:W-:Y:S04]  /*1dc50*/  @P3 STG.E desc[UR60][R2.64], R86 ;  /* 0x0000005602003986 */ /* 0x0003e8000c10193c */
[----:B------:R1:W-:Y:S04]  /*1dc60*/  @P2 STG.E desc[UR60][R10.64], R18 ;  /* 0x000000120a002986 */ /* 0x0003e8000c10193c */
[----:B------:R1:W-:Y:S01]  /*1dc70*/  @P1 STG.E desc[UR60][R128.64], R87 ;  /* 0x0000005780001986 */ /* 0x0003e2000c10193c */
[----:B------:R-:W-:Y:S05]  /*1dc80*/  @!P0 EXIT ;  /* 0x000000000000894d */ /* 0x000fea0003800000 */
[----:B------:R-:W-:Y:S01]  /*1dc90*/  STG.E desc[UR60][R4.64], R19 ;  /* 0x0000001304007986 */ /* 0x000fe2000c10193c */
[----:B------:R-:W-:Y:S05]  /*1dca0*/  EXIT ;  /* 0x000000000000794d */ /* 0x000fea0003800000 */
.L_x_2:
[----:B------:R-:W-:-:S00]  /*1dcb0*/  BRA `(.L_x_2) ;  /* 0xfffffffc00fc7947 */ /* 0x000fc0000383ffff */
[----:B------:R-:W-:-:S00]  /*1dcc0*/  NOP ;  /* 0x0000000000007918 */ /* 0x000fc00000000000 */
        /* <DEDUP_REMOVED lines=11> */
.L_x_3:


//--------------------- .nv.shared.matmul_kernel  --------------------------
	.section	.nv.shared.matmul_kernel,"aw",@nobits
	.sectionflags	@""
	.align	16
	.zero		1024


//--------------------- .nv.shared.reserved.0     --------------------------
	.section	.nv.shared.reserved.0,"aw",@nobits
	.weak		__nv_reservedSMEM_offset_0_alias
	.size		__nv_reservedSMEM_offset_0_alias, 0, 0
	.other		__nv_reservedSMEM_offset_0_alias,@"STO_CUDA_RESERVED_SHARED STV_DEFAULT"
__nv_reservedSMEM_offset_0_alias:
	.zero		0


//--------------------- .nv.constant0.matmul_kernel --------------------------
	.section	.nv.constant0.matmul_kernel,"a",@progbits
	.sectionflags	@""
	.align	4
.nv.constant0.matmul_kernel:
	.zero		608


//--------------------- SYMBOLS --------------------------

	.type		.nv.reservedSmem.offset0,@object
	.size		.nv.reservedSmem.offset0,0x4
